	.target	sm_80

	.elftype	@"ET_EXEC"


//--------------------- .note.nv.tkinfo           --------------------------
	.section	.note.nv.tkinfo,"",@"SHT_NOTE"
	.sectionflags	@"SHF_NOTE_NV_TKINFO"
	.tkinfo
        /*0018*/ 	.word	0x00000002
        /*0030*/ 	.string	""
        /*0030*/ 	.string	"ptxas"
        /*0030*/ 	.string	"Cuda compilation tools, release 13.0, V13.0.88"
        /*0030*/ 	.string	"Build cuda_13.0.r13.0/compiler.36424714_0"
        /*0030*/ 	.string	"-v  -suppress-debug-info  -lineinfo  -arch sm_80 "



//--------------------- .note.nv.cuinfo           --------------------------
	.section	.note.nv.cuinfo,"",@"SHT_NOTE"
	.sectionflags	@"SHF_NOTE_NV_CUINFO"
        /*0018*/ 	.short	0x0002
        /*001a*/ 	.short	0x0050
        /*001c*/ 	.short	0x0082
	.zero		2


//--------------------- .nv.info                  --------------------------
	.section	.nv.info,"",@"SHT_CUDA_INFO"
	.align	4


	//----- nvinfo : EIATTR_REGCOUNT
	.align		4
        /*0000*/ 	.byte	0x04, 0x2f
        /*0002*/ 	.short	(.L_1 - .L_0)
	.align		4
.L_0:
        /*0004*/ 	.word	index@(matmul_kernel)
        /*0008*/ 	.word	0x000000ff


	//----- nvinfo : EIATTR_FRAME_SIZE
	.align		4
.L_1:
        /*000c*/ 	.byte	0x04, 0x11
        /*000e*/ 	.short	(.L_3 - .L_2)
	.align		4
.L_2:
        /*0010*/ 	.word	index@(matmul_kernel)
        /*0014*/ 	.word	0x00001fc0


	//----- nvinfo : EIATTR_MIN_STACK_SIZE
	.align		4
.L_3:
        /*0018*/ 	.byte	0x04, 0x12
        /*001a*/ 	.short	(.L_5 - .L_4)
	.align		4
.L_4:
        /*001c*/ 	.word	index@(matmul_kernel)
        /*0020*/ 	.word	0x00001fc0
.L_5:


//--------------------- .nv.info.matmul_kernel    --------------------------
	.section	.nv.info.matmul_kernel,"",@"SHT_CUDA_INFO"
	.sectionflags	@""
	.align	4


	//----- nvinfo : EIATTR_CUDA_API_VERSION
	.align		4
        /*0000*/ 	.byte	0x04, 0x37
        /*0002*/ 	.short	(.L_7 - .L_6)
.L_6:
        /*0004*/ 	.word	0x00000082


	//----- nvinfo : EIATTR_SW2861232_WAR
	.align		4
.L_7:
        /*0008*/ 	.byte	0x01, 0x35
	.zero		2


	//----- nvinfo : EIATTR_PARAM_CBANK
	.align		4
        /*000c*/ 	.byte	0x04, 0x0a
        /*000e*/ 	.short	(.L_9 - .L_8)
	.align		4
.L_8:
        /*0010*/ 	.word	index@(.nv.constant0.matmul_kernel)
        /*0014*/ 	.short	0x0160
        /*0016*/ 	.short	0x0050


	//----- nvinfo : EIATTR_CBANK_PARAM_SIZE
	.align		4
.L_9:
        /*0018*/ 	.byte	0x03, 0x19
        /*001a*/ 	.short	0x0050


	//----- nvinfo : EIATTR_KPARAM_INFO
	.align		4
        /*001c*/ 	.byte	0x04, 0x17
        /*001e*/ 	.short	(.L_11 - .L_10)
.L_10:
        /*0020*/ 	.word	0x00000000
        /*0024*/ 	.short	0x000d
        /*0026*/ 	.short	0x0048
        /*0028*/ 	.byte	0x00, 0xf4, 0x21, 0x00


	//----- nvinfo : EIATTR_KPARAM_INFO
	.align		4
.L_11:
        /*002c*/ 	.byte	0x04, 0x17
        /*002e*/ 	.short	(.L_13 - .L_12)
.L_12:
        /*0030*/ 	.word	0x00000000
        /*0034*/ 	.short	0x000c
        /*0036*/ 	.short	0x0040
        /*0038*/ 	.byte	0x00, 0xf4, 0x21, 0x00


	//----- nvinfo : EIATTR_KPARAM_INFO
	.align		4
.L_13:
        /*003c*/ 	.byte	0x04, 0x17
        /*003e*/ 	.short	(.L_15 - .L_14)
.L_14:
        /*0040*/ 	.word	0x00000000
        /*0044*/ 	.short	0x000b
        /*0046*/ 	.short	0x0038
        /*0048*/ 	.byte	0x00, 0xf0, 0x11, 0x00


	//----- nvinfo : EIATTR_KPARAM_INFO
	.align		4
.L_15:
        /*004c*/ 	.byte	0x04, 0x17
        /*004e*/ 	.short	(.L_17 - .L_16)
.L_16:
        /*0050*/ 	.word	0x00000000
        /*0054*/ 	.short	0x000a
        /*0056*/ 	.short	0x0034
        /*0058*/ 	.byte	0x00, 0xf0, 0x11, 0x00


	//----- nvinfo : EIATTR_KPARAM_INFO
	.align		4
.L_17:
        /*005c*/ 	.byte	0x04, 0x17
        /*005e*/ 	.short	(.L_19 - .L_18)
.L_18:
        /*0060*/ 	.word	0x00000000
        /*0064*/ 	.short	0x0009
        /*0066*/ 	.short	0x0030
        /*0068*/ 	.byte	0x00, 0xf0, 0x11, 0x00


	//----- nvinfo : EIATTR_KPARAM_INFO
	.align		4
.L_19:
        /*006c*/ 	.byte	0x04, 0x17
        /*006e*/ 	.short	(.L_21 - .L_20)
.L_20:
        /*0070*/ 	.word	0x00000000
        /*0074*/ 	.short	0x0008
        /*0076*/ 	.short	0x002c
        /*0078*/ 	.byte	0x00, 0xf0, 0x11, 0x00


	//----- nvinfo : EIATTR_KPARAM_INFO
	.align		4
.L_21:
        /*007c*/ 	.byte	0x04, 0x17
        /*007e*/ 	.short	(.L_23 - .L_22)
.L_22:
        /*0080*/ 	.word	0x00000000
        /*0084*/ 	.short	0x0007
        /*0086*/ 	.short	0x0028
        /*0088*/ 	.byte	0x00, 0xf0, 0x11, 0x00


	//----- nvinfo : EIATTR_KPARAM_INFO
	.align		4
.L_23:
        /*008c*/ 	.byte	0x04, 0x17
        /*008e*/ 	.short	(.L_25 - .L_24)
.L_24:
        /*0090*/ 	.word	0x00000000
        /*0094*/ 	.short	0x0006
        /*0096*/ 	.short	0x0024
        /*0098*/ 	.byte	0x00, 0xf0, 0x11, 0x00


	//----- nvinfo : EIATTR_KPARAM_INFO
	.align		4
.L_25:
        /*009c*/ 	.byte	0x04, 0x17
        /*009e*/ 	.short	(.L_27 - .L_26)
.L_26:
        /*00a0*/ 	.word	0x00000000
        /*00a4*/ 	.short	0x0005
        /*00a6*/ 	.short	0x0020
        /*00a8*/ 	.byte	0x00, 0xf0, 0x11, 0x00


	//----- nvinfo : EIATTR_KPARAM_INFO
	.align		4
.L_27:
        /*00ac*/ 	.byte	0x04, 0x17
        /*00ae*/ 	.short	(.L_29 - .L_28)
.L_28:
        /*00b0*/ 	.word	0x00000000
        /*00b4*/ 	.short	0x0004
        /*00b6*/ 	.short	0x001c
        /*00b8*/ 	.byte	0x00, 0xf0, 0x11, 0x00


	//----- nvinfo : EIATTR_KPARAM_INFO
	.align		4
.L_29:
        /*00bc*/ 	.byte	0x04, 0x17
        /*00be*/ 	.short	(.L_31 - .L_30)
.L_30:
        /*00c0*/ 	.word	0x00000000
        /*00c4*/ 	.short	0x0003
        /*00c6*/ 	.short	0x0018
        /*00c8*/ 	.byte	0x00, 0xf0, 0x11, 0x00


	//----- nvinfo : EIATTR_KPARAM_INFO
	.align		4
.L_31:
        /*00cc*/ 	.byte	0x04, 0x17
        /*00ce*/ 	.short	(.L_33 - .L_32)
.L_32:
        /*00d0*/ 	.word	0x00000000
        /*00d4*/ 	.short	0x0002
        /*00d6*/ 	.short	0x0010
        /*00d8*/ 	.byte	0x00, 0xf4, 0x21, 0x00


	//----- nvinfo : EIATTR_KPARAM_INFO
	.align		4
.L_33:
        /*00dc*/ 	.byte	0x04, 0x17
        /*00de*/ 	.short	(.L_35 - .L_34)
.L_34:
        /*00e0*/ 	.word	0x00000000
        /*00e4*/ 	.short	0x0001
        /*00e6*/ 	.short	0x0008
        /*00e8*/ 	.byte	0x00, 0xf4, 0x21, 0x00


	//----- nvinfo : EIATTR_KPARAM_INFO
	.align		4
.L_35:
        /*00ec*/ 	.byte	0x04, 0x17
        /*00ee*/ 	.short	(.L_37 - .L_36)
.L_36:
        /*00f0*/ 	.word	0x00000000
        /*00f4*/ 	.short	0x0000
        /*00f6*/ 	.short	0x0000
        /*00f8*/ 	.byte	0x00, 0xf4, 0x21, 0x00


	//----- nvinfo : EIATTR_MAXREG_COUNT
	.align		4
.L_37:
        /*00fc*/ 	.byte	0x03, 0x1b
        /*00fe*/ 	.short	0x00ff


	//----- nvinfo : EIATTR_NUM_BARRIERS
	.align		4
        /*0100*/ 	.byte	0x02, 0x4c
        /*0102*/ 	.byte	0x01
	.zero		1


	//----- nvinfo : EIATTR_ANNOTATIONS
	.align		4
        /*0104*/ 	.byte	0x04, 0x55
        /*0106*/ 	.short	(.L_39 - .L_38)


	//   ....[0]....
.L_38:
        /*0108*/ 	.word	0x00000001
        /*010c*/ 	.byte	0x40, 0x06, 0x00, 0x00, 0x01, 0x00, 0x00, 0x00, 0x80, 0x06, 0x00, 0x00, 0x01, 0x00, 0x00, 0x00
        /* <DEDUP_REMOVED lines=2874> */
        /*b4bc*/ 	.byte	0x70, 0x9c, 0x03, 0x00


	//----- nvinfo : EIATTR_MERCURY_ISA_VERSION
	.align		4
.L_39:
        /*b4c0*/ 	.byte	0x03, 0x5f
        /*b4c2*/ 	.short	0x0000


	//----- nvinfo : EIATTR_COOP_GROUP_MASK_REGIDS
	.align		4
        /*b4c4*/ 	.byte	0x04, 0x29
        /*b4c6*/ 	.short	(.L_41 - .L_40)


	//   ....[0]....
.L_40:
        /*b4c8*/ 	.word	0xffffffff


	//   ....[1]....
        /*b4cc*/ 	.word	0xffffffff


	//   ....[2]....
        /*b4d0*/ 	.word	0xffffffff


	//   ....[3]....
        /*b4d4*/ 	.word	0xffffffff


	//   ....[4]....
        /*b4d8*/ 	.word	0xffffffff


	//   ....[5]....
        /*b4dc*/ 	.word	0xffffffff


	//   ....[6]....
        /*b4e0*/ 	.word	0xffffffff


	//   ....[7]....
        /*b4e4*/ 	.word	0xffffffff


	//   ....[8]....
        /*b4e8*/ 	.word	0xffffffff


	//   ....[9]....
        /*b4ec*/ 	.word	0xffffffff


	//   ....[10]....
        /*b4f0*/ 	.word	0xffffffff


	//   ....[11]....
        /*b4f4*/ 	.word	0xffffffff


	//   ....[12]....
        /*b4f8*/ 	.word	0xffffffff


	//   ....[13]....
        /*b4fc*/ 	.word	0xffffffff


	//   ....[14]....
        /*b500*/ 	.word	0xffffffff


	//----- nvinfo : EIATTR_COOP_GROUP_INSTR_OFFSETS
	.align		4
.L_41:
        /*b504*/ 	.byte	0x04, 0x28
        /*b506*/ 	.short	(.L_43 - .L_42)


	//   ....[0]....
.L_42:
        /*b508*/ 	.word	0x00037340


	//   ....[1]....
        /*b50c*/ 	.word	0x00037610


	//   ....[2]....
        /*b510*/ 	.word	0x00037660


	//   ....[3]....
        /*b514*/ 	.word	0x000376f0


	//   ....[4]....
        /*b518*/ 	.word	0x00037740


	//   ....[5]....
        /*b51c*/ 	.word	0x000377f0


	//   ....[6]....
        /*b520*/ 	.word	0x00037840


	//   ....[7]....
        /*b524*/ 	.word	0x000378d0


	//   ....[8]....
        /*b528*/ 	.word	0x00037920


	//   ....[9]....
        /*b52c*/ 	.word	0x00037a00


	//   ....[10]....
        /*b530*/ 	.word	0x00037aa0


	//   ....[11]....
        /*b534*/ 	.word	0x00037b90


	//   ....[12]....
        /*b538*/ 	.word	0x00037c20


	//   ....[13]....
        /*b53c*/ 	.word	0x00037cd0


	//   ....[14]....
        /*b540*/ 	.word	0x00037e50


	//----- nvinfo : EIATTR_EXIT_INSTR_OFFSETS
	.align		4
.L_43:
        /*b544*/ 	.byte	0x04, 0x1c
        /*b546*/ 	.short	(.L_45 - .L_44)


	//   ....[0]....
.L_44:
        /*b548*/ 	.word	0x0003a140


	//   ....[1]....
        /*b54c*/ 	.word	0x0003a160


	//----- nvinfo : EIATTR_REQNTID
	.align		4
.L_45:
        /*b550*/ 	.byte	0x04, 0x10
        /*b552*/ 	.short	(.L_47 - .L_46)
.L_46:
        /*b554*/ 	.word	0x00000020
        /*b558*/ 	.word	0x00000001
        /*b55c*/ 	.word	0x00000001
.L_47:


//--------------------- .nv.callgraph             --------------------------
	.section	.nv.callgraph,"",@"SHT_CUDA_CALLGRAPH"
	.align	4
	.sectionentsize	8
	.align		4
        /*0000*/ 	.word	0x00000000
	.align		4
        /*0004*/ 	.word	0xffffffff
	.align		4
        /*0008*/ 	.word	0x00000000
	.align		4
        /*000c*/ 	.word	0xfffffffe
	.align		4
        /*0010*/ 	.word	0x00000000
	.align		4
        /*0014*/ 	.word	0xfffffffd
	.align		4
        /*0018*/ 	.word	0x00000000
	.align		4
        /*001c*/ 	.word	0xfffffffc


//--------------------- .nv.rel.action            --------------------------
	.section	.nv.rel.action,"",@"SHT_CUDA_RELOCINFO"
	.align	8
	.sectionentsize	8
        /*0000*/ 	.byte	0x73, 0x00, 0x00, 0x00, 0x00, 0x00, 0x00, 0x00, 0x00, 0x00, 0x00, 0x11, 0x25, 0x00, 0x05, 0x36


//--------------------- .nv.constant0.matmul_kernel --------------------------
	.section	.nv.constant0.matmul_kernel,"a",@progbits
	.sectionflags	@""
	.align	4
.nv.constant0.matmul_kernel:
	.zero		432


//--------------------- .text.matmul_kernel       --------------------------
	.section	.text.matmul_kernel,"ax",@progbits
	.sectioninfo	@"SHI_REGISTERS=255"
	.align	128
        .global         matmul_kernel
        .type           matmul_kernel,@function
        .size           matmul_kernel,(.L_x_3 - matmul_kernel)
        .other          matmul_kernel,@"STO_CUDA_ENTRY STV_DEFAULT"
matmul_kernel:
.text.matmul_kernel:
[----:B------:R-:W-:-:S03]  /*0000*/  IMAD.MOV.U32 R1, RZ, RZ, c[0x0][0x28] ;  /* 0x00000a00ff017624 */ /* 0x000fc600078e00ff */
[----:B------:R-:W-:Y:S01]  /*0010*/  IMAD.MOV.U32 R6, RZ, RZ, 0x3f ;  /* 0x0000003fff067424 */ /* 0x000fe200078e00ff */
[----:B------:R-:W1:Y:S01]  /*0020*/  S2R R5, SR_CTAID.X ;  /* 0x0000000000057919 */ /* 0x000e620000002500 */
[----:B------:R-:W-:Y:S01]  /*0030*/  IADD3 R1, R1, -0x1fc0, RZ ;  /* 0xffffe04001017810 */ /* 0x000fe20007ffe0ff */
[----:B------:R-:W-:Y:S02]  /*0040*/  ULDC.64 UR8, c[0x0][0x118] ;  /* 0x0000460000087ab9 */ /* 0x000fe40000000a00 */
[----:B------:R-:W-:-:S04]  /*0050*/  IADD3 R0, R6, c[0x0][0x17c], RZ ;  /* 0x00005f0006007a10 */ /* 0x000fc80007ffe0ff */
[----:B------:R-:W-:-:S04]  /*0060*/  SHF.R.S32.HI R3, RZ, 0x1f, R0 ;  /* 0x0000001fff037819 */ /* 0x000fc80000011400 */
[----:B------:R-:W-:-:S04]  /*0070*/  LEA.HI R3, R3, R0, RZ, 0x6 ;  /* 0x0000000003037211 */ /* 0x000fc800078f30ff */
[----:B------:R-:W-:-:S05]  /*0080*/  SHF.R.S32.HI R3, RZ, 0x6, R3 ;  /* 0x00000006ff037819 */ /* 0x000fca0000011403 */
[----:B------:R-:W-:Y:S01]  /*0090*/  IMAD.SHL.U32 R4, R3, 0x8, RZ ;  /* 0x0000000803047824 */ /* 0x000fe200078e00ff */
[----:B-1----:R-:W-:-:S04]  /*00a0*/  IABS R10, R5 ;  /* 0x00000005000a7213 */ /* 0x002fc80000000000 */
[-C--:B------:R-:W-:Y:S02]  /*00b0*/  IABS R7, R4.reuse ;  /* 0x0000000400077213 */ /* 0x080fe40000000000 */
[----:B------:R-:W-:Y:S02]  /*00c0*/  IABS R11, R4 ;  /* 0x00000004000b7213 */ /* 0x000fe40000000000 */
[----:B------:R-:W1:Y:S08]  /*00d0*/  I2F.RP R0, R7 ;  /* 0x0000000700007306 */ /* 0x000e700000209400 */
[----:B-1----:R-:W1:Y:S02]  /*00e0*/  MUFU.RCP R0, R0 ;  /* 0x0000000000007308 */ /* 0x002e640000001000 */
[----:B-1----:R-:W-:Y:S01]  /*00f0*/  IADD3 R2, R0, 0xffffffe, RZ ;  /* 0x0ffffffe00027810 */ /* 0x002fe20007ffe0ff */
[----:B------:R-:W-:-:S05]  /*0100*/  IMAD.MOV R0, RZ, RZ, -R11 ;  /* 0x000000ffff007224 */ /* 0x000fca00078e0a0b */
[----:B------:R1:W2:Y:S02]  /*0110*/  F2I.FTZ.U32.TRUNC.NTZ R3, R2 ;  /* 0x0000000200037305 */ /* 0x0002a4000021f000 */
[----:B-1----:R-:W-:Y:S02]  /*0120*/  IMAD.MOV.U32 R2, RZ, RZ, RZ ;  /* 0x000000ffff027224 */ /* 0x002fe400078e00ff */
[----:B--2---:R-:W-:-:S04]  /*0130*/  IMAD.MOV R8, RZ, RZ, -R3 ;  /* 0x000000ffff087224 */ /* 0x004fc800078e0a03 */
[----:B------:R-:W-:Y:S01]  /*0140*/  IMAD R9, R8, R7, RZ ;  /* 0x0000000708097224 */ /* 0x000fe200078e02ff */
[----:B------:R-:W-:-:S03]  /*0150*/  MOV R8, R10 ;  /* 0x0000000a00087202 */ /* 0x000fc60000000f00 */
[----:B------:R-:W-:-:S06]  /*0160*/  IMAD.HI.U32 R3, R3, R9, R2 ;  /* 0x0000000903037227 */ /* 0x000fcc00078e0002 */
[----:B------:R-:W-:-:S04]  /*0170*/  IMAD.HI.U32 R3, R3, R8, RZ ;  /* 0x0000000803037227 */ /* 0x000fc800078e00ff */
[----:B------:R-:W-:Y:S01]  /*0180*/  IMAD R0, R3, R0, R8 ;  /* 0x0000000003007224 */ /* 0x000fe200078e0208 */
[----:B------:R-:W-:-:S04]  /*0190*/  IABS R8, c[0x0][0x17c] ;  /* 0x00005f0000087a13 */ /* 0x000fc80000000000 */
[----:B------:R-:W-:-:S13]  /*01a0*/  ISETP.GT.U32.AND P1, PT, R7, R0, PT ;  /* 0x000000000700720c */ /* 0x000fda0003f24070 */
[----:B------:R-:W-:Y:S01]  /*01b0*/  @!P1 IMAD.IADD R0, R0, 0x1, -R7 ;  /* 0x0000000100009824 */ /* 0x000fe200078e0a07 */
[----:B------:R-:W-:Y:S02]  /*01c0*/  @!P1 IADD3 R3, R3, 0x1, RZ ;  /* 0x0000000103039810 */ /* 0x000fe40007ffe0ff */
[----:B------:R-:W-:Y:S02]  /*01d0*/  ISETP.NE.AND P1, PT, R4, RZ, PT ;  /* 0x000000ff0400720c */ /* 0x000fe40003f25270 */
[----:B------:R-:W-:Y:S02]  /*01e0*/  ISETP.GE.U32.AND P0, PT, R0, R7, PT ;  /* 0x000000070000720c */ /* 0x000fe40003f06070 */
[----:B------:R-:W-:-:S04]  /*01f0*/  LOP3.LUT R0, R5, R4, RZ, 0x3c, !PT ;  /* 0x0000000405007212 */ /* 0x000fc800078e3cff */
[----:B------:R-:W-:Y:S02]  /*0200*/  ISETP.GE.AND P2, PT, R0, RZ, PT ;  /* 0x000000ff0000720c */ /* 0x000fe40003f46270 */
[----:B------:R-:W-:-:S05]  /*0210*/  IADD3 R0, R6, c[0x0][0x178], RZ ;  /* 0x00005e0006007a10 */ /* 0x000fca0007ffe0ff */
[----:B------:R-:W-:-:S05]  /*0220*/  @P0 IADD3 R3, R3, 0x1, RZ ;  /* 0x0000000103030810 */ /* 0x000fca0007ffe0ff */
[----:B------:R-:W-:Y:S01]  /*0230*/  IMAD.MOV.U32 R2, RZ, RZ, R3 ;  /* 0x000000ffff027224 */ /* 0x000fe200078e0003 */
[----:B------:R-:W-:-:S04]  /*0240*/  SHF.R.S32.HI R3, RZ, 0x1f, R0 ;  /* 0x0000001fff037819 */ /* 0x000fc80000011400 */
[----:B------:R-:W-:Y:S02]  /*0250*/  @!P2 IADD3 R2, -R2, RZ, RZ ;  /* 0x000000ff0202a210 */ /* 0x000fe40007ffe1ff */
[----:B------:R-:W-:Y:S02]  /*0260*/  @!P1 LOP3.LUT R2, RZ, R4, RZ, 0x33, !PT ;  /* 0x00000004ff029212 */ /* 0x000fe400078e33ff */
[----:B------:R-:W-:-:S03]  /*0270*/  LEA.HI R3, R3, R0, RZ, 0x6 ;  /* 0x0000000003037211 */ /* 0x000fc600078f30ff */
[----:B------:R-:W-:Y:S02]  /*0280*/  IMAD.SHL.U32 R10, R2, 0x8, RZ ;  /* 0x00000008020a7824 */ /* 0x000fe400078e00ff */
[----:B------:R-:W-:-:S03]  /*0290*/  IMAD.MOV R2, RZ, RZ, -R2 ;  /* 0x000000ffff027224 */ /* 0x000fc600078e0a02 */
[----:B------:R-:W-:Y:S01]  /*02a0*/  LEA.HI.SX32 R3, R3, -R10, 0x1a ;  /* 0x8000000a03037211 */ /* 0x000fe200078fd2ff */
[----:B------:R-:W-:Y:S02]  /*02b0*/  IMAD R12, R4, R2, R5 ;  /* 0x00000002040c7224 */ /* 0x000fe400078e0205 */
[----:B------:R-:W-:Y:S01]  /*02c0*/  IMAD.MOV.U32 R2, RZ, RZ, RZ ;  /* 0x000000ffff027224 */ /* 0x000fe200078e00ff */
[----:B------:R-:W-:Y:S02]  /*02d0*/  IMNMX R11, R3, 0x8, PT ;  /* 0x00000008030b7817 */ /* 0x000fe40003800200 */
[----:B------:R-:W-:Y:S02]  /*02e0*/  IABS R4, R12 ;  /* 0x0000000c00047213 */ /* 0x000fe40000000000 */
[----:B------:R-:W-:-:S04]  /*02f0*/  IABS R7, R11 ;  /* 0x0000000b00077213 */ /* 0x000fc80000000000 */
[----:B------:R-:W1:Y:S08]  /*0300*/  I2F.RP R0, R7 ;  /* 0x0000000700007306 */ /* 0x000e700000209400 */
[----:B-1----:R-:W1:Y:S02]  /*0310*/  MUFU.RCP R0, R0 ;  /* 0x0000000000007308 */ /* 0x002e640000001000 */
[----:B-1----:R-:W-:-:S06]  /*0320*/  IADD3 R3, R0, 0xffffffe, RZ ;  /* 0x0ffffffe00037810 */ /* 0x002fcc0007ffe0ff */
[----:B------:R-:W1:Y:S02]  /*0330*/  F2I.FTZ.U32.TRUNC.NTZ R3, R3 ;  /* 0x0000000300037305 */ /* 0x000e64000021f000 */
[----:B-1----:R-:W-:-:S04]  /*0340*/  IMAD.MOV R6, RZ, RZ, -R3 ;  /* 0x000000ffff067224 */ /* 0x002fc800078e0a03 */
[----:B------:R-:W-:Y:S01]  /*0350*/  IMAD R5, R6, R7, RZ ;  /* 0x0000000706057224 */ /* 0x000fe200078e02ff */
[----:B------:R-:W-:-:S03]  /*0360*/  IABS R6, R11 ;  /* 0x0000000b00067213 */ /* 0x000fc60000000000 */
[----:B------:R-:W-:Y:S01]  /*0370*/  IMAD.HI.U32 R0, R3, R5, R2 ;  /* 0x0000000503007227 */ /* 0x000fe200078e0002 */
[----:B------:R-:W-:Y:S02]  /*0380*/  MOV R2, R8 ;  /* 0x0000000800027202 */ /* 0x000fe40000000f00 */
[----:B------:R-:W-:Y:S01]  /*0390*/  IABS R3, c[0x0][0x178] ;  /* 0x00005e0000037a13 */ /* 0x000fe20000000000 */
[----:B------:R-:W-:Y:S01]  /*03a0*/  IMAD.MOV.U32 R5, RZ, RZ, R4 ;  /* 0x000000ffff057224 */ /* 0x000fe200078e0004 */
[----:B------:R-:W1:Y:S01]  /*03b0*/  I2F.RP R8, R2 ;  /* 0x0000000200087306 */ /* 0x000e620000209400 */
[----:B------:R-:W-:Y:S02]  /*03c0*/  IMAD.MOV R4, RZ, RZ, -R6 ;  /* 0x000000ffff047224 */ /* 0x000fe400078e0a06 */
[----:B------:R-:W-:-:S04]  /*03d0*/  IMAD.HI.U32 R0, R0, R5, RZ ;  /* 0x0000000500007227 */ /* 0x000fc800078e00ff */
[----:B------:R-:W-:Y:S02]  /*03e0*/  IMAD R4, R0, R4, R5 ;  /* 0x0000000400047224 */ /* 0x000fe400078e0205 */
[----:B------:R-:W2:Y:S03]  /*03f0*/  I2F.RP R5, R3 ;  /* 0x0000000300057306 */ /* 0x000ea60000209400 */
[----:B------:R-:W-:-:S05]  /*0400*/  ISETP.GT.U32.AND P1, PT, R7, R4, PT ;  /* 0x000000040700720c */ /* 0x000fca0003f24070 */
[----:B-1----:R-:W1:Y:S08]  /*0410*/  MUFU.RCP R8, R8 ;  /* 0x0000000800087308 */ /* 0x002e700000001000 */
[----:B------:R-:W-:Y:S01]  /*0420*/  @!P1 IMAD.IADD R4, R4, 0x1, -R7 ;  /* 0x0000000104049824 */ /* 0x000fe200078e0a07 */
[----:B--2---:R-:W2:Y:S01]  /*0430*/  MUFU.RCP R5, R5 ;  /* 0x0000000500057308 */ /* 0x004ea20000001000 */
[----:B------:R-:W-:-:S02]  /*0440*/  @!P1 IADD3 R0, R0, 0x1, RZ ;  /* 0x0000000100009810 */ /* 0x000fc40007ffe0ff */
[----:B------:R-:W-:Y:S02]  /*0450*/  ISETP.NE.AND P1, PT, R11, RZ, PT ;  /* 0x000000ff0b00720c */ /* 0x000fe40003f25270 */
[----:B------:R-:W-:Y:S02]  /*0460*/  ISETP.GE.U32.AND P0, PT, R4, R7, PT ;  /* 0x000000070400720c */ /* 0x000fe40003f06070 */
[----:B------:R-:W-:Y:S02]  /*0470*/  LOP3.LUT R4, R12, R11, RZ, 0x3c, !PT ;  /* 0x0000000b0c047212 */ /* 0x000fe400078e3cff */
[----:B-1----:R-:W-:Y:S02]  /*0480*/  IADD3 R6, R8, 0xffffffe, RZ ;  /* 0x0ffffffe08067810 */ /* 0x002fe40007ffe0ff */
[----:B------:R-:W-:Y:S02]  /*0490*/  ISETP.GE.AND P2, PT, R4, RZ, PT ;  /* 0x000000ff0400720c */ /* 0x000fe40003f46270 */
[----:B------:R-:W1:Y:S01]  /*04a0*/  F2I.FTZ.U32.TRUNC.NTZ R7, R6 ;  /* 0x0000000600077305 */ /* 0x000e62000021f000 */
[----:B--2---:R-:W-:-:S04]  /*04b0*/  IADD3 R4, R5, 0xffffffe, RZ ;  /* 0x0ffffffe05047810 */ /* 0x004fc80007ffe0ff */
[----:B------:R-:W-:-:S03]  /*04c0*/  @P0 IADD3 R0, R0, 0x1, RZ ;  /* 0x0000000100000810 */ /* 0x000fc60007ffe0ff */
[----:B------:R-:W2:Y:S02]  /*04d0*/  F2I.FTZ.U32.TRUNC.NTZ R5, R4 ;  /* 0x0000000400057305 */ /* 0x000ea4000021f000 */
[----:B------:R-:W-:Y:S02]  /*04e0*/  IMAD.MOV.U32 R8, RZ, RZ, R0 ;  /* 0x000000ffff087224 */ /* 0x000fe400078e0000 */
[----:B------:R-:W-:-:S03]  /*04f0*/  IMAD.MOV.U32 R0, RZ, RZ, c[0x0][0x180] ;  /* 0x00006000ff007624 */ /* 0x000fc600078e00ff */
[----:B------:R-:W-:Y:S01]  /*0500*/  @!P2 IADD3 R8, -R8, RZ, RZ ;  /* 0x000000ff0808a210 */ /* 0x000fe20007ffe1ff */
[----:B-1----:R-:W-:Y:S01]  /*0510*/  IMAD.MOV R9, RZ, RZ, -R7 ;  /* 0x000000ffff097224 */ /* 0x002fe200078e0a07 */
[----:B------:R-:W-:Y:S02]  /*0520*/  @!P1 LOP3.LUT R8, RZ, R11, RZ, 0x33, !PT ;  /* 0x0000000bff089212 */ /* 0x000fe400078e33ff */
[----:B------:R-:W-:Y:S01]  /*0530*/  IADD3 R6, R0, -0x1, RZ ;  /* 0xffffffff00067810 */ /* 0x000fe20007ffe0ff */
[----:B------:R-:W-:Y:S02]  /*0540*/  IMAD R9, R9, R2, RZ ;  /* 0x0000000209097224 */ /* 0x000fe400078e02ff */
[----:B------:R-:W-:Y:S01]  /*0550*/  IMAD.SHL.U32 R252, R8, 0x40, RZ ;  /* 0x0000004008fc7824 */ /* 0x000fe200078e00ff */
[----:B------:R-:W-:Y:S01]  /*0560*/  ISETP.GE.U32.AND P6, PT, R6, 0x7fffff80, PT ;  /* 0x7fffff800600780c */ /* 0x000fe20003fc6070 */
[----:B------:R-:W-:Y:S01]  /*0570*/  IMAD.MOV.U32 R6, RZ, RZ, RZ ;  /* 0x000000ffff067224 */ /* 0x000fe200078e00ff */
[----:B------:R-:W-:Y:S01]  /*0580*/  IADD3 R8, -R8, RZ, RZ ;  /* 0x000000ff08087210 */ /* 0x000fe20007ffe1ff */
[----:B--2---:R-:W-:Y:S01]  /*0590*/  IMAD.MOV R4, RZ, RZ, -R5 ;  /* 0x000000ffff047224 */ /* 0x004fe200078e0a05 */
[----:B------:R-:W-:Y:S01]  /*05a0*/  IADD3 R30, R252, 0x1, RZ ;  /* 0x00000001fc1e7810 */ /* 0x000fe20007ffe0ff */
[----:B------:R-:W-:Y:S01]  /*05b0*/  IMAD.HI.U32 R6, R7, R9, R6 ;  /* 0x0000000907067227 */ /* 0x000fe200078e0006 */
[----:B------:R-:W-:-:S02]  /*05c0*/  IABS R13, R252 ;  /* 0x000000fc000d7213 */ /* 0x000fc40000000000 */
[----:B------:R-:W-:Y:S01]  /*05d0*/  IABS R15, R30 ;  /* 0x0000001e000f7213 */ /* 0x000fe20000000000 */
[----:B------:R-:W-:Y:S01]  /*05e0*/  IMAD R7, R11, R8, R12 ;  /* 0x000000080b077224 */ /* 0x000fe200078e020c */
[C---:B------:R-:W-:Y:S01]  /*05f0*/  IADD3 R120, R252.reuse, 0x2, RZ ;  /* 0x00000002fc787810 */ /* 0x040fe20007ffe0ff */
[----:B------:R-:W-:Y:S01]  /*0600*/  IMAD.MOV.U32 R12, RZ, RZ, R4 ;  /* 0x000000ffff0c7224 */ /* 0x000fe200078e0004 */
[----:B------:R-:W-:Y:S01]  /*0610*/  IADD3 R119, R252, 0x3, RZ ;  /* 0x00000003fc777810 */ /* 0x000fe20007ffe0ff */
[----:B------:R-:W-:Y:S01]  /*0620*/  IMAD.HI.U32 R8, R6, R13, RZ ;  /* 0x0000000d06087227 */ /* 0x000fe200078e00ff */
[----:B------:R-:W-:Y:S01]  /*0630*/  IABS R17, R120 ;  /* 0x0000007800117213 */ /* 0x000fe20000000000 */
[----:B------:R1:W-:Y:S01]  /*0640*/  STL [R1+0x13a4], R30 ;  /* 0x0013a41e01007387 */ /* 0x0003e20000100800 */
[----:B------:R-:W-:Y:S01]  /*0650*/  IADD3 R118, R252, 0x4, RZ ;  /* 0x00000004fc767810 */ /* 0x000fe20007ffe0ff */
[----:B------:R-:W-:Y:S01]  /*0660*/  IMAD.HI.U32 R9, R6, R15, RZ ;  /* 0x0000000f06097227 */ /* 0x000fe200078e00ff */
[C---:B------:R-:W-:Y:S01]  /*0670*/  IADD3 R28, R252.reuse, 0x6, RZ ;  /* 0x00000006fc1c7810 */ /* 0x040fe20007ffe0ff */
[----:B------:R-:W-:Y:S01]  /*0680*/  STL [R1+0x13a0], R120 ;  /* 0x0013a07801007387 */ /* 0x000fe20000100800 */
[----:B------:R-:W-:Y:S01]  /*0690*/  IADD3 R114, R252, 0x7, RZ ;  /* 0x00000007fc727810 */ /* 0x000fe20007ffe0ff */
[----:B------:R-:W-:Y:S01]  /*06a0*/  IMAD.MOV.U32 R4, RZ, RZ, RZ ;  /* 0x000000ffff047224 */ /* 0x000fe200078e00ff */
[----:B------:R-:W-:Y:S01]  /*06b0*/  IADD3 R9, -R9, RZ, RZ ;  /* 0x000000ff09097210 */ /* 0x000fe20007ffe1ff */
[----:B------:R-:W-:Y:S01]  /*06c0*/  IMAD R11, R12, R3, RZ ;  /* 0x000000030c0b7224 */ /* 0x000fe200078e02ff */
[----:B------:R-:W-:Y:S01]  /*06d0*/  IABS R21, R28 ;  /* 0x0000001c00157213 */ /* 0x000fe20000000000 */
[----:B------:R-:W-:Y:S01]  /*06e0*/  IMAD.MOV R8, RZ, RZ, -R8 ;  /* 0x000000ffff087224 */ /* 0x000fe200078e0a08 */
[----:B------:R-:W-:Y:S01]  /*06f0*/  IABS R23, R114 ;  /* 0x0000007200177213 */ /* 0x000fe20000000000 */
[----:B------:R-:W-:Y:S01]  /*0700*/  IMAD.HI.U32 R4, R5, R11, R4 ;  /* 0x0000000b05047227 */ /* 0x000fe200078e0004 */
[C---:B------:R-:W-:Y:S01]  /*0710*/  IADD3 R116, R252.reuse, 0x5, RZ ;  /* 0x00000005fc747810 */ /* 0x040fe20007ffe0ff */
[----:B------:R-:W-:Y:S01]  /*0720*/  STL [R1+0x139c], R119 ;  /* 0x00139c7701007387 */ /* 0x000fe20000100800 */
[----:B------:R-:W-:Y:S01]  /*0730*/  IADD3 R112, R252, 0x8, RZ ;  /* 0x00000008fc707810 */ /* 0x000fe20007ffe0ff */
[----:B------:R-:W-:Y:S01]  /*0740*/  IMAD.IADD R5, R10, 0x1, R7 ;  /* 0x000000010a057824 */ /* 0x000fe200078e0207 */
[----:B------:R-:W-:Y:S01]  /*0750*/  IABS R10, R118 ;  /* 0x00000076000a7213 */ /* 0x000fe20000000000 */
[----:B------:R-:W-:Y:S01]  /*0760*/  IMAD R7, R2, R8, R13 ;  /* 0x0000000802077224 */ /* 0x000fe200078e020d */
[----:B------:R-:W-:Y:S01]  /*0770*/  IABS R19, R116 ;  /* 0x0000007400137213 */ /* 0x000fe20000000000 */
[----:B------:R-:W-:Y:S01]  /*0780*/  IMAD.HI.U32 R8, R6, R17, RZ ;  /* 0x0000001106087227 */ /* 0x000fe200078e00ff */
[----:B------:R-:W-:Y:S01]  /*0790*/  IABS R25, R112 ;  /* 0x0000007000197213 */ /* 0x000fe20000000000 */
[----:B------:R-:W-:Y:S01]  /*07a0*/  STL [R1+0x143c], R118 ;  /* 0x00143c7601007387 */ /* 0x000fe20000100800 */
[----:B------:R-:W-:Y:S01]  /*07b0*/  IADD3 R110, R252, 0x9, RZ ;  /* 0x00000009fc6e7810 */ /* 0x000fe20007ffe0ff */
[----:B------:R-:W-:Y:S01]  /*07c0*/  IMAD R11, R2, R9, R15 ;  /* 0x00000009020b7224 */ /* 0x000fe200078e020f */
[----:B------:R-:W-:Y:S01]  /*07d0*/  IABS R15, R119 ;  /* 0x00000077000f7213 */ /* 0x000fe20000000000 */
[----:B------:R-:W-:Y:S01]  /*07e0*/  IMAD.MOV R8, RZ, RZ, -R8 ;  /* 0x000000ffff087224 */ /* 0x000fe200078e0a08 */
[----:B------:R-:W-:Y:S01]  /*07f0*/  IADD3 R108, R252, 0xa, RZ ;  /* 0x0000000afc6c7810 */ /* 0x000fe20007ffe0ff */
[----:B------:R-:W-:Y:S01]  /*0800*/  IMAD.HI.U32 R13, R6, R21, RZ ;  /* 0x00000015060d7227 */ /* 0x000fe200078e00ff */
[----:B------:R-:W-:Y:S01]  /*0810*/  IABS R27, R110 ;  /* 0x0000006e001b7213 */ /* 0x000fe20000000000 */
[----:B------:R-:W-:Y:S01]  /*0820*/  STL [R1+0x1440], R116 ;  /* 0x0014407401007387 */ /* 0x000fe20000100800 */
[----:B------:R-:W-:Y:S01]  /*0830*/  IADD3 R106, R252, 0xc, RZ ;  /* 0x0000000cfc6a7810 */ /* 0x000fe20007ffe0ff */
[----:B------:R-:W-:Y:S01]  /*0840*/  IMAD R9, R2, R8, R17 ;  /* 0x0000000802097224 */ /* 0x000fe200078e0211 */
[----:B------:R-:W-:Y:S01]  /*0850*/  IABS R29, R108 ;  /* 0x0000006c001d7213 */ /* 0x000fe20000000000 */
[----:B------:R-:W-:Y:S01]  /*0860*/  IMAD.HI.U32 R8, R6, R15, RZ ;  /* 0x0000000f06087227 */ /* 0x000fe200078e00ff */
[----:B------:R-:W-:Y:S01]  /*0870*/  IABS R33, R106 ;  /* 0x0000006a00217213 */ /* 0x000fe20000000000 */
[----:B------:R2:W-:Y:S01]  /*0880*/  STL [R1+0x1438], R28 ;  /* 0x0014381c01007387 */ /* 0x0005e20000100800 */
[C---:B------:R-:W-:Y:S01]  /*0890*/  IADD3 R104, R252.reuse, 0xd, RZ ;  /* 0x0000000dfc687810 */ /* 0x040fe20007ffe0ff */
[----:B------:R-:W-:Y:S01]  /*08a0*/  IMAD.MOV.U32 R17, RZ, RZ, R10 ;  /* 0x000000ffff117224 */ /* 0x000fe200078e000a */
[----:B------:R-:W-:Y:S01]  /*08b0*/  IADD3 R102, R252, 0xe, RZ ;  /* 0x0000000efc667810 */ /* 0x000fe20007ffe0ff */
[----:B------:R-:W-:Y:S01]  /*08c0*/  IMAD.MOV R8, RZ, RZ, -R8 ;  /* 0x000000ffff087224 */ /* 0x000fe200078e0a08 */
[----:B------:R-:W-:Y:S01]  /*08d0*/  IABS R35, R104 ;  /* 0x0000006800237213 */ /* 0x000fe20000000000 */
[----:B------:R-:W-:Y:S01]  /*08e0*/  IMAD.HI.U32 R10, R6, R17, RZ ;  /* 0x00000011060a7227 */ /* 0x000fe200078e00ff */
[----:B------:R-:W-:Y:S01]  /*08f0*/  IADD3 R100, R252, 0xf, RZ ;  /* 0x0000000ffc647810 */ /* 0x000fe20007ffe0ff */
[----:B------:R-:W-:Y:S01]  /*0900*/  STL [R1+0x1434], R114 ;  /* 0x0014347201007387 */ /* 0x000fe20000100800 */
[----:B------:R-:W-:Y:S01]  /*0910*/  IABS R37, R102 ;  /* 0x0000006600257213 */ /* 0x000fe20000000000 */
[----:B------:R-:W-:Y:S01]  /*0920*/  IMAD.MOV R14, RZ, RZ, -R13 ;  /* 0x000000ffff0e7224 */ /* 0x000fe200078e0a0d */
[----:B------:R-:W-:Y:S01]  /*0930*/  IADD3 R10, -R10, RZ, RZ ;  /* 0x000000ff0a0a7210 */ /* 0x000fe20007ffe1ff */
[----:B------:R-:W-:Y:S01]  /*0940*/  IMAD R13, R2, R8, R15 ;  /* 0x00000008020d7224 */ /* 0x000fe200078e020f */
[----:B------:R-:W-:Y:S01]  /*0950*/  IADD3 R98, R252, 0x11, RZ ;  /* 0x00000011fc627810 */ /* 0x000fe20007ffe0ff */
[----:B------:R-:W-:Y:S01]  /*0960*/  IMAD.HI.U32 R8, R6, R23, RZ ;  /* 0x0000001706087227 */ /* 0x000fe200078e00ff */
[----:B------:R-:W-:Y:S01]  /*0970*/  IABS R39, R100 ;  /* 0x0000006400277213 */ /* 0x000fe20000000000 */
[----:B------:R-:W-:Y:S01]  /*0980*/  STL [R1+0x1430], R112 ;  /* 0x0014307001007387 */ /* 0x000fe20000100800 */
[----:B------:R-:W-:Y:S01]  /*0990*/  IABS R43, R98 ;  /* 0x00000062002b7213 */ /* 0x000fe20000000000 */
[----:B------:R-:W-:Y:S01]  /*09a0*/  IMAD.MOV R8, RZ, RZ, -R8 ;  /* 0x000000ffff087224 */ /* 0x000fe200078e0a08 */
[----:B------:R-:W-:Y:S01]  /*09b0*/  IADD3 R96, R252, 0x12, RZ ;  /* 0x00000012fc607810 */ /* 0x000fe20007ffe0ff */
[----:B------:R-:W-:Y:S01]  /*09c0*/  IMAD R15, R2, R10, R17 ;  /* 0x0000000a020f7224 */ /* 0x000fe200078e0211 */
        /* <DEDUP_REMOVED lines=9> */
[----:B------:R-:W-:Y:S01]  /*0a60*/  STL [R1+0x1428], R108 ;  /* 0x0014286c01007387 */ /* 0x000fe20000100800 */
[C---:B------:R-:W-:Y:S01]  /*0a70*/  IADD3 R26, R252.reuse, 0xb, RZ ;  /* 0x0000000bfc1a7810 */ /* 0x040fe20007ffe0ff */
[----:B------:R-:W-:Y:S01]  /*0a80*/  IMAD.MOV R12, RZ, RZ, -R12 ;  /* 0x000000ffff0c7224 */ /* 0x000fe200078e0a0c */
[----:B------:R-:W-:Y:S01]  /*0a90*/  IADD3 R88, R252, 0x17, RZ ;  /* 0x00000017fc587810 */ /* 0x000fe20007ffe0ff */
[----:B------:R-:W-:Y:S01]  /*0aa0*/  IMAD.MOV R8, RZ, RZ, -R8 ;  /* 0x000000ffff087224 */ /* 0x000fe200078e0a08 */
[----:B------:R-:W-:Y:S01]  /*0ab0*/  IABS R31, R26 ;  /* 0x0000001a001f7213 */ /* 0x000fe20000000000 */
[----:B------:R-:W-:Y:S01]  /*0ac0*/  IMAD.HI.U32 R10, R6, R27, RZ ;  /* 0x0000001b060a7227 */ /* 0x000fe200078e00ff */
[----:B------:R-:W-:Y:S01]  /*0ad0*/  IABS R55, R88 ;  /* 0x0000005800377213 */ /* 0x000fe20000000000 */
[----:B------:R3:W-:Y:S01]  /*0ae0*/  STL [R1+0x1424], R26 ;  /* 0x0014241a01007387 */ /* 0x0007e20000100800 */
[----:B------:R-:W-:Y:S01]  /*0af0*/  IADD3 R24, R252, 0x10, RZ ;  /* 0x00000010fc187810 */ /* 0x000fe20007ffe0ff */
[----:B------:R-:W-:Y:S01]  /*0b00*/  IMAD R19, R2, R12, R19 ;  /* 0x0000000c02137224 */ /* 0x000fe200078e0213 */
[----:B------:R-:W-:Y:S01]  /*0b10*/  IADD3 R10, -R10, RZ, RZ ;  /* 0x000000ff0a0a7210 */ /* 0x000fe20007ffe1ff */
[----:B------:R-:W-:Y:S01]  /*0b20*/  IMAD.HI.U32 R12, R6, R29, RZ ;  /* 0x0000001d060c7227 */ /* 0x000fe200078e00ff */
[C---:B------:R-:W-:Y:S01]  /*0b30*/  IADD3 R86, R252.reuse, 0x18, RZ ;  /* 0x00000018fc567810 */ /* 0x040fe20007ffe0ff */
[----:B------:R-:W-:Y:S01]  /*0b40*/  STL [R1+0x1420], R106 ;  /* 0x0014206a01007387 */ /* 0x000fe20000100800 */
[----:B------:R-:W-:Y:S01]  /*0b50*/  IADD3 R92, R252, 0x14, RZ ;  /* 0x00000014fc5c7810 */ /* 0x000fe20007ffe0ff */
[----:B------:R-:W-:Y:S01]  /*0b60*/  IMAD R23, R2, R8, R25 ;  /* 0x0000000802177224 */ /* 0x000fe200078e0219 */
[----:B------:R-:W-:Y:S01]  /*0b70*/  IABS R41, R24 ;  /* 0x0000001800297213 */ /* 0x000fe20000000000 */
[----:B------:R-:W-:Y:S01]  /*0b80*/  IMAD.HI.U32 R8, R6, R33, RZ ;  /* 0x0000002106087227 */ /* 0x000fe200078e00ff */
[----:B------:R-:W-:Y:S01]  /*0b90*/  IADD3 R82, R252, 0x1b, RZ ;  /* 0x0000001bfc527810 */ /* 0x000fe20007ffe0ff */
[----:B------:R-:W-:Y:S01]  /*0ba0*/  STL [R1+0x141c], R104 ;  /* 0x00141c6801007387 */ /* 0x000fe20000100800 */
[----:B------:R-:W-:Y:S01]  /*0bb0*/  IABS R57, R86 ;  /* 0x0000005600397213 */ /* 0x000fe20000000000 */
[----:B------:R-:W-:Y:S01]  /*0bc0*/  IMAD.MOV R12, RZ, RZ, -R12 ;  /* 0x000000ffff0c7224 */ /* 0x000fe200078e0a0c */
[----:B------:R-:W-:Y:S01]  /*0bd0*/  IABS R49, R92 ;  /* 0x0000005c00317213 */ /* 0x000fe20000000000 */
[----:B------:R-:W-:Y:S01]  /*0be0*/  IMAD.MOV R8, RZ, RZ, -R8 ;  /* 0x000000ffff087224 */ /* 0x000fe200078e0a08 */
[----:B------:R-:W-:Y:S01]  /*0bf0*/  IABS R63, R82 ;  /* 0x00000052003f7213 */ /* 0x000fe20000000000 */
[----:B------:R-:W-:Y:S01]  /*0c00*/  IMAD R25, R2, R10, R27 ;  /* 0x0000000a02197224 */ /* 0x000fe200078e021b */
[----:B------:R-:W-:Y:S01]  /*0c10*/  IADD3 R22, R252, 0x15, RZ ;  /* 0x00000015fc167810 */ /* 0x000fe20007ffe0ff */
[----:B------:R-:W-:Y:S01]  /*0c20*/  IMAD R27, R2, R12, R29 ;  /* 0x0000000c021b7224 */ /* 0x000fe200078e021d */
        /* <DEDUP_REMOVED lines=9> */
[----:B------:R-:W-:Y:S01]  /*0cc0*/  IMAD.HI.U32 R10, R6, R37, RZ ;  /* 0x00000025060a7227 */ /* 0x000fe200078e00ff */
[C---:B------:R-:W-:Y:S01]  /*0cd0*/  IADD3 R20, R252.reuse, 0x1a, RZ ;  /* 0x0000001afc147810 */ /* 0x040fe20007ffe0ff */
[----:B------:R-:W-:Y:S01]  /*0ce0*/  STL [R1+0x1414], R100 ;  /* 0x0014146401007387 */ /* 0x000fe20000100800 */
[----:B------:R-:W-:Y:S01]  /*0cf0*/  IADD3 R78, R252, 0x1d, RZ ;  /* 0x0000001dfc4e7810 */ /* 0x000fe20007ffe0ff */
[----:B------:R-:W-:Y:S01]  /*0d00*/  IMAD.HI.U32 R12, R6, R39, RZ ;  /* 0x00000027060c7227 */ /* 0x000fe200078e00ff */
[----:B------:R-:W-:Y:S01]  /*0d10*/  IADD3 R10, -R10, RZ, RZ ;  /* 0x000000ff0a0a7210 */ /* 0x000fe20007ffe1ff */
[----:B------:R4:W-:Y:S01]  /*0d20*/  STL [R1+0x1410], R24 ;  /* 0x0014101801007387 */ /* 0x0009e20000100800 */
[----:B------:R-:W-:Y:S01]  /*0d30*/  IADD3 R76, R252, 0x1e, RZ ;  /* 0x0000001efc4c7810 */ /* 0x000fe20007ffe0ff */
[----:B------:R-:W-:Y:S01]  /*0d40*/  IMAD R33, R2, R8, R35 ;  /* 0x0000000802217224 */ /* 0x000fe200078e0223 */
[----:B------:R-:W-:Y:S01]  /*0d50*/  IABS R61, R20 ;  /* 0x00000014003d7213 */ /* 0x000fe20000000000 */
[----:B------:R-:W-:Y:S01]  /*0d60*/  IMAD.HI.U32 R8, R6, R43, RZ ;  /* 0x0000002b06087227 */ /* 0x000fe200078e00ff */
[----:B------:R-:W-:Y:S01]  /*0d70*/  IABS R67, R78 ;  /* 0x0000004e00437213 */ /* 0x000fe20000000000 */
[----:B------:R-:W-:Y:S01]  /*0d80*/  STL [R1+0x140c], R98 ;  /* 0x00140c6201007387 */ /* 0x000fe20000100800 */
[----:B------:R-:W-:Y:S01]  /*0d90*/  IADD3 R74, R252, 0x20, RZ ;  /* 0x00000020fc4a7810 */ /* 0x000fe20007ffe0ff */
        /* <DEDUP_REMOVED lines=16> */
[----:B------:R-:W-:Y:S01]  /*0ea0*/  IMAD.HI.U32 R10, R6, R47, RZ ;  /* 0x0000002f060a7227 */ /* 0x000fe200078e00ff */
[----:B------:R-:W-:Y:S01]  /*0eb0*/  IABS R81, R66 ;  /* 0x0000004200517213 */ /* 0x000fe20000000000 */
[----:B------:R-:W-:Y:S01]  /*0ec0*/  STL [R1+0x1404], R94 ;  /* 0x0014045e01007387 */ /* 0x000fe20000100800 */
[----:B------:R-:W-:Y:S01]  /*0ed0*/  IADD3 R64, R252, 0x25, RZ ;  /* 0x00000025fc407810 */ /* 0x000fe20007ffe0ff */
[----:B------:R-:W-:Y:S01]  /*0ee0*/  IMAD R43, R2, R8, R45 ;  /* 0x00000008022b7224 */ /* 0x000fe200078e022d */
[----:B------:R-:W-:Y:S01]  /*0ef0*/  IADD3 R10, -R10, RZ, RZ ;  /* 0x000000ff0a0a7210 */ /* 0x000fe20007ffe1ff */
[----:B------:R-:W-:Y:S01]  /*0f00*/  IMAD.HI.U32 R8, R6, R53, RZ ;  /* 0x0000003506087227 */ /* 0x000fe200078e00ff */
[----:B------:R-:W-:Y:S01]  /*0f10*/  IABS R77, R70 ;  /* 0x00000046004d7213 */ /* 0x000fe20000000000 */
[----:B------:R-:W-:Y:S01]  /*0f20*/  STL [R1+0x1400], R92 ;  /* 0x0014005c01007387 */ /* 0x000fe20000100800 */
[----:B------:R-:W-:Y:S01]  /*0f30*/  IABS R83, R64 ;  /* 0x0000004000537213 */ /* 0x000fe20000000000 */
[----:B------:R-:W-:Y:S01]  /*0f40*/  IMAD R21, R2, R14, R21 ;  /* 0x0000000e02157224 */ /* 0x000fe200078e0215 */
[C---:B------:R-:W-:Y:S01]  /*0f50*/  IADD3 R32, R252.reuse, 0x29, RZ ;  /* 0x00000029fc207810 */ /* 0x040fe20007ffe0ff */
[----:B------:R-:W-:Y:S01]  /*0f60*/  IMAD.MOV R8, RZ, RZ, -R8 ;  /* 0x000000ffff087224 */ /* 0x000fe200078e0a08 */
[----:B------:R-:W-:Y:S01]  /*0f70*/  IADD3 R62, R252, 0x26, RZ ;  /* 0x00000026fc3e7810 */ /* 0x000fe20007ffe0ff */
[----:B------:R-:W-:Y:S01]  /*0f80*/  IMAD.HI.U32 R14, R6, R31, RZ ;  /* 0x0000001f060e7227 */ /* 0x000fe200078e00ff */
[----:B------:R-:W-:Y:S01]  /*0f90*/  IABS R93, R32 ;  /* 0x00000020005d7213 */ /* 0x000fe20000000000 */
[----:B------:R1:W-:Y:S01]  /*0fa0*/  STL [R1+0x13fc], R22 ;  /* 0x0013fc1601007387 */ /* 0x0003e20000100800 */
[----:B------:R-:W-:Y:S01]  /*0fb0*/  IABS R85, R62 ;  /* 0x0000003e00557213 */ /* 0x000fe20000000000 */
[----:B------:R-:W-:Y:S01]  /*0fc0*/  IMAD R45, R2, R10, R47 ;  /* 0x0000000a022d7224 */ /* 0x000fe200078e022f */
[----:B------:R-:W-:Y:S01]  /*0fd0*/  IADD3 R48, R252, 0x2e, RZ ;  /* 0x0000002efc307810 */ /* 0x000fe20007ffe0ff */
[----:B------:R-:W-:Y:S01]  /*0fe0*/  IMAD R47, R2, R8, R53 ;  /* 0x00000008022f7224 */ /* 0x000fe200078e0235 */
[----:B------:R-:W-:Y:S01]  /*0ff0*/  IADD3 R16, R252, 0x3f, RZ ;  /* 0x0000003ffc107810 */ /* 0x000fe20007ffe0ff */
[----:B------:R-:W-:Y:S01]  /*1000*/  IMAD.MOV R14, RZ, RZ, -R14 ;  /* 0x000000ffff0e7224 */ /* 0x000fe200078e0a0e */
[----:B------:R-:W-:Y:S01]  /*1010*/  IABS R101, R48 ;  /* 0x0000003000657213 */ /* 0x000fe20000000000 */
[----:B------:R-:W-:Y:S01]  /*1020*/  IMAD.HI.U32 R8, R6, R55, RZ ;  /* 0x0000003706087227 */ /* 0x000fe200078e00ff */
[C---:B------:R-:W-:Y:S01]  /*1030*/  ISETP.GT.U32.AND P0, PT, R2.reuse, R7, PT ;  /* 0x000000070200720c */ /* 0x040fe20003f04070 */
[----:B------:R-:W-:Y:S01]  /*1040*/  STL [R1+0x13f8], R90 ;  /* 0x0013f85a01007387 */ /* 0x000fe20000100800 */
[C---:B------:R-:W-:Y:S01]  /*1050*/  ISETP.GT.U32.AND P3, PT, R2.reuse, R11, PT ;  /* 0x0000000b0200720c */ /* 0x040fe20003f64070 */
[C---:B------:R-:W-:Y:S01]  /*1060*/  IMAD R31, R2.reuse, R14, R31 ;  /* 0x0000000e021f7224 */ /* 0x040fe200078e021f */
[C---:B------:R-:W-:Y:S01]  /*1070*/  ISETP.GT.U32.AND P1, PT, R2.reuse, R9, PT ;  /* 0x000000090200720c */ /* 0x040fe20003f24070 */
[----:B------:R-:W-:Y:S01]  /*1080*/  IMAD.MOV R8, RZ, RZ, -R8 ;  /* 0x000000ffff087224 */ /* 0x000fe200078e0a08 */
[----:B------:R-:W-:Y:S01]  /*1090*/  ISETP.GT.U32.AND P2, PT, R2, R13, PT ;  /* 0x0000000d0200720c */ /* 0x000fe20003f44070 */
[----:B------:R-:W-:Y:S01]  /*10a0*/  IMAD.HI.U32 R14, R6, R41, RZ ;  /* 0x00000029060e7227 */ /* 0x000fe200078e00ff */
[C---:B------:R-:W-:Y:S01]  /*10b0*/  IADD3 R68, R252.reuse, 0x23, RZ ;  /* 0x00000023fc447810 */ /* 0x040fe20007ffe0ff */
[----:B------:R-:W-:Y:S01]  /*10c0*/  STL [R1+0x13f4], R88 ;  /* 0x0013f45801007387 */ /* 0x000fe20000100800 */
[----:B------:R-:W-:Y:S01]  /*10d0*/  IADD3 R60, R252, 0x27, RZ ;  /* 0x00000027fc3c7810 */ /* 0x000fe20007ffe0ff */
[C---:B------:R-:W-:Y:S01]  /*10e0*/  IMAD.HI.U32 R10, R6.reuse, R57, RZ ;  /* 0x00000039060a7227 */ /* 0x040fe200078e00ff */
[----:B------:R-:W-:Y:S01]  /*10f0*/  IABS R79, R68 ;  /* 0x00000044004f7213 */ /* 0x000fe20000000000 */
[----:B------:R-:W-:Y:S01]  /*1100*/  STL [R1+0x13f0], R86 ;  /* 0x0013f05601007387 */ /* 0x000fe20000100800 */
[----:B------:R-:W-:Y:S01]  /*1110*/  IABS R89, R60 ;  /* 0x0000003c00597213 */ /* 0x000fe20000000000 */
[----:B------:R-:W-:Y:S01]  /*1120*/  IMAD.HI.U32 R12, R6, R49, RZ ;  /* 0x00000031060c7227 */ /* 0x000fe200078e00ff */
[----:B------:R-:W-:Y:S01]  /*1130*/  IADD3 R10, -R10, RZ, RZ ;  /* 0x000000ff0a0a7210 */ /* 0x000fe20007ffe1ff */
[----:B------:R-:W-:Y:S01]  /*1140*/  STL [R1+0x13ec], R84 ;  /* 0x0013ec5401007387 */ /* 0x000fe20000100800 */
[----:B------:R-:W-:Y:S01]  /*1150*/  IADD3 R58, R252, 0x28, RZ ;  /* 0x00000028fc3a7810 */ /* 0x000fe20007ffe0ff */
[----:B------:R-:W-:Y:S01]  /*1160*/  IMAD R53, R2, R8, R55 ;  /* 0x0000000802357224 */ /* 0x000fe200078e0237 */
[----:B------:R-:W-:Y:S01]  /*1170*/  @!P2 IADD3 R13, R13, -R2, RZ ;  /* 0x800000020d0da210 */ /* 0x000fe20007ffe0ff */
[----:B------:R-:W-:Y:S01]  /*1180*/  IMAD.MOV R14, RZ, RZ, -R14 ;  /* 0x000000ffff0e7224 */ /* 0x000fe200078e0a0e */
[----:B------:R-:W-:Y:S01]  /*1190*/  ISETP.GE.AND P2, PT, R252, RZ, PT ;  /* 0x000000fffc00720c */ /* 0x000fe20003f46270 */
[----:B------:R-:W-:Y:S01]  /*11a0*/  IMAD.HI.U32 R8, R6, R63, RZ ;  /* 0x0000003f06087227 */ /* 0x000fe200078e00ff */
[----:B------:R-:W-:Y:S01]  /*11b0*/  IABS R91, R58 ;  /* 0x0000003a005b7213 */ /* 0x000fe20000000000 */
[----:B------:R1:W-:Y:S01]  /*11c0*/  STL [R1+0x13e8], R20 ;  /* 0x0013e81401007387 */ /* 0x0003e20000100800 */
[C---:B------:R-:W-:Y:S01]  /*11d0*/  IADD3 R56, R252.reuse, 0x2a, RZ ;  /* 0x0000002afc387810 */ /* 0x040fe20007ffe0ff */
[----:B------:R-:W-:Y:S01]  /*11e0*/  IMAD.MOV R12, RZ, RZ, -R12 ;  /* 0x000000ffff0c7224 */ /* 0x000fe200078e0a0c */
[----:B------:R-:W-:Y:S01]  /*11f0*/  IADD3 R52, R252, 0x2c, RZ ;  /* 0x0000002cfc347810 */ /* 0x000fe20007ffe0ff */
[----:B------:R-:W-:Y:S01]  /*1200*/  IMAD R41, R2, R14, R41 ;  /* 0x0000000e02297224 */ /* 0x000fe200078e0229 */
[----:B------:R-:W-:Y:S01]  /*1210*/  IABS R87, R56 ;  /* 0x0000003800577213 */ /* 0x000fe20000000000 */
[----:B------:R-:W-:Y:S01]  /*1220*/  IMAD.MOV R8, RZ, RZ, -R8 ;  /* 0x000000ffff087224 */ /* 0x000fe200078e0a08 */
[----:B------:R-:W-:Y:S01]  /*1230*/  IADD3 R54, R252, 0x2b, RZ ;  /* 0x0000002bfc367810 */ /* 0x000fe20007ffe0ff */
[----:B------:R-:W-:Y:S01]  /*1240*/  IMAD.HI.U32 R14, R6, R51, RZ ;  /* 0x00000033060e7227 */ /* 0x000fe200078e00ff */
[----:B------:R-:W-:Y:S01]  /*1250*/  IADD3 R50, R252, 0x2d, RZ ;  /* 0x0000002dfc327810 */ /* 0x000fe20007ffe0ff */
[----:B------:R-:W-:Y:S01]  /*1260*/  STL [R1+0x13e4], R82 ;  /* 0x0013e45201007387 */ /* 0x000fe20000100800 */
[----:B------:R-:W-:Y:S01]  /*1270*/  IABS R97, R52 ;  /* 0x0000003400617213 */ /* 0x000fe20000000000 */
[C---:B------:R-:W-:Y:S01]  /*1280*/  IMAD R49, R2.reuse, R12, R49 ;  /* 0x0000000c02317224 */ /* 0x040fe200078e0231 */
[----:B------:R-:W-:Y:S01]  /*1290*/  IABS R95, R54 ;  /* 0x00000036005f7213 */ /* 0x000fe20000000000 */
[----:B------:R-:W-:Y:S01]  /*12a0*/  IMAD R55, R2, R10, R57 ;  /* 0x0000000a02377224 */ /* 0x000fe200078e0239 */
[----:B------:R-:W-:Y:S01]  /*12b0*/  IABS R99, R50 ;  /* 0x0000003200637213 */ /* 0x000fe20000000000 */
[----:B------:R-:W-:Y:S01]  /*12c0*/  IMAD.HI.U32 R12, R6, R59, RZ ;  /* 0x0000003b060c7227 */ /* 0x000fe200078e00ff */
[C---:B------:R-:W-:Y:S01]  /*12d0*/  IADD3 R46, R252.reuse, 0x2f, RZ ;  /* 0x0000002ffc2e7810 */ /* 0x040fe20007ffe0ff */
[----:B------:R-:W-:Y:S01]  /*12e0*/  STL [R1+0x13e0], R80 ;  /* 0x0013e05001007387 */ /* 0x000fe20000100800 */
[----:B------:R-:W-:Y:S01]  /*12f0*/  IADD3 R44, R252, 0x30, RZ ;  /* 0x00000030fc2c7810 */ /* 0x000fe20007ffe0ff */
[----:B------:R-:W-:Y:S01]  /*1300*/  IMAD R57, R2, R8, R63 ;  /* 0x0000000802397224 */ /* 0x000fe200078e023f */
[----:B------:R-:W-:Y:S01]  /*1310*/  IABS R103, R46 ;  /* 0x0000002e00677213 */ /* 0x000fe20000000000 */
[----:B------:R-:W-:Y:S01]  /*1320*/  IMAD.MOV R14, RZ, RZ, -R14 ;  /* 0x000000ffff0e7224 */ /* 0x000fe200078e0a0e */
[----:B------:R-:W-:Y:S01]  /*1330*/  IABS R105, R44 ;  /* 0x0000002c00697213 */ /* 0x000fe20000000000 */
[----:B------:R-:W-:Y:S01]  /*1340*/  IMAD.HI.U32 R8, R6, R65, RZ ;  /* 0x0000004106087227 */ /* 0x000fe200078e00ff */
[C---:B------:R-:W-:Y:S01]  /*1350*/  IADD3 R42, R252.reuse, 0x31, RZ ;  /* 0x00000031fc2a7810 */ /* 0x040fe20007ffe0ff */
[----:B------:R-:W-:Y:S01]  /*1360*/  STL [R1+0x13dc], R78 ;  /* 0x0013dc4e01007387 */ /* 0x000fe20000100800 */
[----:B------:R-:W-:Y:S01]  /*1370*/  IADD3 R40, R252, 0x32, RZ ;  /* 0x00000032fc287810 */ /* 0x000fe20007ffe0ff */
[----:B------:R-:W-:Y:S01]  /*1380*/  IMAD.MOV R12, RZ, RZ, -R12 ;  /* 0x000000ffff0c7224 */ /* 0x000fe200078e0a0c */
[----:B------:R-:W-:Y:S01]  /*1390*/  IABS R107, R42 ;  /* 0x0000002a006b7213 */ /* 0x000fe20000000000 */
[----:B------:R-:W-:Y:S01]  /*13a0*/  IMAD R51, R2, R14, R51 ;  /* 0x0000000e02337224 */ /* 0x000fe200078e0233 */
[----:B------:R-:W-:Y:S01]  /*13b0*/  IADD3 R38, R252, 0x33, RZ ;  /* 0x00000033fc267810 */ /* 0x000fe20007ffe0ff */
[----:B------:R-:W-:Y:S01]  /*13c0*/  IMAD.MOV R8, RZ, RZ, -R8 ;  /* 0x000000ffff087224 */ /* 0x000fe200078e0a08 */
[----:B------:R-:W-:Y:S01]  /*13d0*/  IABS R109, R40 ;  /* 0x00000028006d7213 */ /* 0x000fe20000000000 */
[----:B------:R-:W-:Y:S01]  /*13e0*/  IMAD.HI.U32 R14, R6, R61, RZ ;  /* 0x0000003d060e7227 */ /* 0x000fe200078e00ff */
[----:B------:R-:W-:Y:S01]  /*13f0*/  IABS R111, R38 ;  /* 0x00000026006f7213 */ /* 0x000fe20000000000 */
[----:B------:R-:W-:Y:S01]  /*1400*/  STL [R1+0x13d8], R76 ;  /* 0x0013d84c01007387 */ /* 0x000fe20000100800 */
[----:B------:R-:W-:Y:S01]  /*1410*/  IADD3 R36, R252, 0x34, RZ ;  /* 0x00000034fc247810 */ /* 0x000fe20007ffe0ff */
[----:B------:R-:W-:Y:S01]  /*1420*/  IMAD.HI.U32 R10, R6, R67, RZ ;  /* 0x00000043060a7227 */ /* 0x000fe200078e00ff */
[----:B------:R-:W-:Y:S01]  /*1430*/  IADD3 R34, R252, 0x35, RZ ;  /* 0x00000035fc227810 */ /* 0x000fe20007ffe0ff */
[----:B------:R1:W-:Y:S01]  /*1440*/  STL [R1+0x13d4], R18 ;  /* 0x0013d41201007387 */ /* 0x0003e20000100800 */
[----:B------:R-:W-:Y:S01]  /*1450*/  IABS R113, R36 ;  /* 0x0000002400717213 */ /* 0x000fe20000000000 */
[----:B------:R-:W-:Y:S01]  /*1460*/  IMAD R59, R2, R12, R59 ;  /* 0x0000000c023b7224 */ /* 0x000fe200078e023b */
[----:B------:R-:W-:Y:S01]  /*1470*/  IADD3 R10, -R10, RZ, RZ ;  /* 0x000000ff0a0a7210 */ /* 0x000fe20007ffe1ff */
[----:B------:R-:W-:Y:S01]  /*1480*/  IMAD.HI.U32 R12, R6, R69, RZ ;  /* 0x00000045060c7227 */ /* 0x000fe200078e00ff */
[----:B------:R-:W-:Y:S01]  /*1490*/  IABS R115, R34 ;  /* 0x0000002200737213 */ /* 0x000fe20000000000 */
[----:B------:R-:W-:Y:S02]  /*14a0*/  STL [R1+0x13d0], R74 ;  /* 0x0013d04a01007387 */ /* 0x000fe40000100800 */
[----:B------:R-:W-:-:S02]  /*14b0*/  IMAD R63, R2, R8, R65 ;  /* 0x00000008023f7224 */ /* 0x000fc400078e0241 */
[----:B------:R-:W-:Y:S01]  /*14c0*/  IMAD.MOV R14, RZ, RZ, -R14 ;  /* 0x000000ffff0e7224 */ /* 0x000fe200078e0a0e */
[----:B------:R-:W-:Y:S01]  /*14d0*/  STL [R1+0x13cc], R72 ;  /* 0x0013cc4801007387 */ /* 0x000fe20000100800 */
[----:B------:R-:W-:-:S03]  /*14e0*/  IMAD.HI.U32 R8, R6, R73, RZ ;  /* 0x0000004906087227 */ /* 0x000fc600078e00ff */
[----:B------:R-:W-:Y:S01]  /*14f0*/  STL [R1+0x13c8], R70 ;  /* 0x0013c84601007387 */ /* 0x000fe20000100800 */
[----:B------:R-:W-:Y:S02]  /*1500*/  IMAD.MOV R12, RZ, RZ, -R12 ;  /* 0x000000ffff0c7224 */ /* 0x000fe400078e0a0c */
[----:B------:R-:W-:Y:S01]  /*1510*/  IMAD R61, R2, R14, R61 ;  /* 0x0000000e023d7224 */ /* 0x000fe200078e023d */
[----:B------:R-:W-:Y:S01]  /*1520*/  STL [R1+0x13c4], R68 ;  /* 0x0013c44401007387 */ /* 0x000fe20000100800 */
[----:B------:R-:W-:Y:S02]  /*1530*/  IMAD.MOV R8, RZ, RZ, -R8 ;  /* 0x000000ffff087224 */ /* 0x000fe400078e0a08 */
[----:B------:R-:W-:Y:S01]  /*1540*/  IMAD.HI.U32 R14, R6, R71, RZ ;  /* 0x00000047060e7227 */ /* 0x000fe200078e00ff */
[----:B------:R-:W-:Y:S03]  /*1550*/  STL [R1+0x13c0], R66 ;  /* 0x0013c04201007387 */ /* 0x000fe60000100800 */
[C---:B------:R-:W-:Y:S01]  /*1560*/  IMAD R65, R2.reuse, R10, R67 ;  /* 0x0000000a02417224 */ /* 0x040fe200078e0243 */
[----:B------:R-:W-:Y:S01]  /*1570*/  STL [R1+0x13bc], R64 ;  /* 0x0013bc4001007387 */ /* 0x000fe20000100800 */
[----:B------:R-:W-:-:S02]  /*1580*/  IMAD R67, R2, R12, R69 ;  /* 0x0000000c02437224 */ /* 0x000fc400078e0245 */
[----:B------:R-:W-:Y:S01]  /*1590*/  IMAD R69, R2, R8, R73 ;  /* 0x0000000802457224 */ /* 0x000fe200078e0249 */
[----:B------:R-:W-:Y:S01]  /*15a0*/  STL [R1+0x13b8], R62 ;  /* 0x0013b83e01007387 */ /* 0x000fe20000100800 */
[----:B------:R-:W-:Y:S02]  /*15b0*/  IMAD.MOV R14, RZ, RZ, -R14 ;  /* 0x000000ffff0e7224 */ /* 0x000fe400078e0a0e */
[----:B------:R-:W-:Y:S01]  /*15c0*/  IMAD.HI.U32 R8, R6, R75, RZ ;  /* 0x0000004b06087227 */ /* 0x000fe200078e00ff */
[----:B------:R-:W-:Y:S03]  /*15d0*/  STL [R1+0x13b4], R60 ;  /* 0x0013b43c01007387 */ /* 0x000fe60000100800 */
[----:B------:R-:W-:Y:S01]  /*15e0*/  IMAD R71, R2, R14, R71 ;  /* 0x0000000e02477224 */ /* 0x000fe200078e0247 */
[----:B------:R-:W-:Y:S01]  /*15f0*/  STL [R1+0x13b0], R58 ;  /* 0x0013b03a01007387 */ /* 0x000fe20000100800 */
[----:B------:R-:W-:-:S02]  /*1600*/  IMAD.MOV R8, RZ, RZ, -R8 ;  /* 0x000000ffff087224 */ /* 0x000fc400078e0a08 */
[C---:B------:R-:W-:Y:S01]  /*1610*/  IMAD.HI.U32 R14, R6.reuse, R81, RZ ;  /* 0x00000051060e7227 */ /* 0x040fe200078e00ff */
[----:B------:R1:W-:Y:S03]  /*1620*/  STL [R1+0x13ac], R32 ;  /* 0x0013ac2001007387 */ /* 0x0003e60000100800 */
[----:B------:R-:W-:Y:S01]  /*1630*/  IMAD.HI.U32 R10, R6, R77, RZ ;  /* 0x0000004d060a7227 */ /* 0x000fe200078e00ff */
[----:B------:R-:W-:Y:S03]  /*1640*/  STL [R1+0x13a8], R56 ;  /* 0x0013a83801007387 */ /* 0x000fe60000100800 */
[----:B------:R-:W-:Y:S01]  /*1650*/  IMAD R73, R2, R8, R75 ;  /* 0x0000000802497224 */ /* 0x000fe200078e024b */
[----:B------:R-:W-:Y:S01]  /*1660*/  IADD3 R10, -R10, RZ, RZ ;  /* 0x000000ff0a0a7210 */ /* 0x000fe20007ffe1ff */
[----:B------:R-:W-:Y:S01]  /*1670*/  IMAD.MOV R14, RZ, RZ, -R14 ;  /* 0x000000ffff0e7224 */ /* 0x000fe200078e0a0e */
[----:B------:R-:W-:Y:S01]  /*1680*/  STL [R1+0x1398], R54 ;  /* 0x0013983601007387 */ /* 0x000fe20000100800 */
[----:B------:R-:W-:-:S03]  /*1690*/  IMAD.HI.U32 R8, R6, R83, RZ ;  /* 0x0000005306087227 */ /* 0x000fc600078e00ff */
[----:B------:R-:W-:Y:S01]  /*16a0*/  STL [R1+0x1394], R52 ;  /* 0x0013943401007387 */ /* 0x000fe20000100800 */
[----:B------:R-:W-:Y:S02]  /*16b0*/  IMAD R81, R2, R14, R81 ;  /* 0x0000000e02517224 */ /* 0x000fe400078e0251 */
[----:B------:R-:W-:Y:S01]  /*16c0*/  IMAD.MOV R8, RZ, RZ, -R8 ;  /* 0x000000ffff087224 */ /* 0x000fe200078e0a08 */
[----:B------:R-:W-:Y:S01]  /*16d0*/  STL [R1+0x1390], R50 ;  /* 0x0013903201007387 */ /* 0x000fe20000100800 */
[----:B------:R-:W-:-:S03]  /*16e0*/  IMAD.HI.U32 R14, R6, R93, RZ ;  /* 0x0000005d060e7227 */ /* 0x000fc600078e00ff */
[----:B------:R-:W-:Y:S01]  /*16f0*/  STL [R1+0x138c], R48 ;  /* 0x00138c3001007387 */ /* 0x000fe20000100800 */
[C---:B------:R-:W-:Y:S02]  /*1700*/  IMAD R75, R2.reuse, R10, R77 ;  /* 0x0000000a024b7224 */ /* 0x040fe400078e024d */
[----:B------:R-:W-:Y:S01]  /*1710*/  IMAD R77, R2, R8, R83 ;  /* 0x00000008024d7224 */ /* 0x000fe200078e0253 */
[----:B------:R-:W-:Y:S01]  /*1720*/  STL [R1+0x1388], R46 ;  /* 0x0013882e01007387 */ /* 0x000fe20000100800 */
[----:B------:R-:W-:-:S03]  /*1730*/  IMAD.HI.U32 R8, R6, R85, RZ ;  /* 0x0000005506087227 */ /* 0x000fc600078e00ff */
[----:B------:R-:W-:Y:S01]  /*1740*/  STL [R1+0x1384], R44 ;  /* 0x0013842c01007387 */ /* 0x000fe20000100800 */
[----:B------:R-:W-:Y:S02]  /*1750*/  IMAD.MOV R14, RZ, RZ, -R14 ;  /* 0x000000ffff0e7224 */ /* 0x000fe400078e0a0e */
[----:B------:R-:W-:Y:S01]  /*1760*/  IMAD.MOV R8, RZ, RZ, -R8 ;  /* 0x000000ffff087224 */ /* 0x000fe200078e0a08 */
[----:B------:R-:W-:Y:S01]  /*1770*/  STL [R1+0x1380], R42 ;  /* 0x0013802a01007387 */ /* 0x000fe20000100800 */
[----:B------:R-:W-:Y:S02]  /*1780*/  IMAD R93, R2, R14, R93 ;  /* 0x0000000e025d7224 */ /* 0x000fe400078e025d */
[----:B------:R-:W-:Y:S01]  /*1790*/  IMAD.HI.U32 R14, R6, R101, RZ ;  /* 0x00000065060e7227 */ /* 0x000fe200078e00ff */
[----:B------:R-:W-:Y:S03]  /*17a0*/  STL [R1+0x137c], R40 ;  /* 0x00137c2801007387 */ /* 0x000fe60000100800 */
[C---:B------:R-:W-:Y:S01]  /*17b0*/  IMAD R83, R2.reuse, R8, R85 ;  /* 0x0000000802537224 */ /* 0x040fe200078e0255 */
[----:B------:R-:W-:Y:S01]  /*17c0*/  IABS R85, R16 ;  /* 0x0000001000557213 */ /* 0x000fe20000000000 */
[----:B------:R-:W-:Y:S01]  /*17d0*/  IMAD.MOV R14, RZ, RZ, -R14 ;  /* 0x000000ffff0e7224 */ /* 0x000fe200078e0a0e */
[----:B------:R-:W-:Y:S01]  /*17e0*/  STL [R1+0x1348], R16 ;  /* 0x0013481001007387 */ /* 0x000fe20000100800 */
[----:B------:R-:W-:Y:S01]  /*17f0*/  @!P0 IMAD.IADD R7, R7, 0x1, -R2 ;  /* 0x0000000107078824 */ /* 0x000fe200078e0a02 */
[C---:B------:R-:W-:Y:S01]  /*1800*/  ISETP.GT.U32.AND P0, PT, R2.reuse, R15, PT ;  /* 0x0000000f0200720c */ /* 0x040fe20003f04070 */
[----:B------:R-:W-:Y:S01]  /*1810*/  IMAD R101, R2, R14, R101 ;  /* 0x0000000e02657224 */ /* 0x000fe200078e0265 */
[----:B------:R-:W-:Y:S01]  /*1820*/  STL [R1+0x1378], R38 ;  /* 0x0013782601007387 */ /* 0x000fe20000100800 */
[----:B------:R-:W-:Y:S01]  /*1830*/  IMAD.HI.U32 R14, R6, R85, RZ ;  /* 0x00000055060e7227 */ /* 0x000fe200078e00ff */
[----:B------:R-:W-:-:S02]  /*1840*/  ISETP.GT.U32.AND P5, PT, R2, R7, PT ;  /* 0x000000070200720c */ /* 0x000fc40003fa4070 */
[----:B------:R-:W-:Y:S01]  /*1850*/  STL [R1+0x1374], R36 ;  /* 0x0013742401007387 */ /* 0x000fe20000100800 */
[----:B------:R-:W-:Y:S02]  /*1860*/  IMAD.MOV R14, RZ, RZ, -R14 ;  /* 0x000000ffff0e7224 */ /* 0x000fe400078e0a0e */
[--C-:B------:R-:W-:Y:S01]  /*1870*/  @!P3 IMAD.IADD R11, R11, 0x1, -R2.reuse ;  /* 0x000000010b0bb824 */ /* 0x100fe200078e0a02 */
[----:B------:R-:W-:Y:S01]  /*1880*/  STL [R1+0x1370], R34 ;  /* 0x0013702201007387 */ /* 0x000fe20000100800 */
[----:B------:R-:W-:Y:S01]  /*1890*/  IMAD R85, R2, R14, R85 ;  /* 0x0000000e02557224 */ /* 0x000fe200078e0255 */
[----:B------:R-:W-:Y:S01]  /*18a0*/  IADD3 R14, R252, 0x3d, RZ ;  /* 0x0000003dfc0e7810 */ /* 0x000fe20007ffe0ff */
[--C-:B------:R-:W-:Y:S01]  /*18b0*/  @!P1 IMAD.IADD R9, R9, 0x1, -R2.reuse ;  /* 0x0000000109099824 */ /* 0x100fe200078e0a02 */
[C---:B------:R-:W-:Y:S01]  /*18c0*/  ISETP.GT.U32.AND P1, PT, R2.reuse, R11, PT ;  /* 0x0000000b0200720c */ /* 0x040fe20003f24070 */
[--C-:B------:R-:W-:Y:S01]  /*18d0*/  @!P0 IMAD.IADD R15, R15, 0x1, -R2.reuse ;  /* 0x000000010f0f8824 */ /* 0x100fe200078e0a02 */
[----:B------:R-:W-:Y:S01]  /*18e0*/  ISETP.GT.U32.AND P4, PT, R2, R85, PT ;  /* 0x000000550200720c */ /* 0x000fe20003f84070 */
[----:B------:R-:W-:Y:S01]  /*18f0*/  @!P5 IMAD.IADD R7, R7, 0x1, -R2 ;  /* 0x000000010707d824 */ /* 0x000fe200078e0a02 */
[----:B------:R-:W-:Y:S01]  /*1900*/  ISETP.GE.AND P0, PT, R30, RZ, PT ;  /* 0x000000ff1e00720c */ /* 0x000fe20003f06270 */
[----:B------:R-:W-:Y:S01]  /*1910*/  IMAD.HI.U32 R12, R6, R79, RZ ;  /* 0x0000004f060c7227 */ /* 0x000fe200078e00ff */
[----:B------:R-:W-:-:S02]  /*1920*/  ISETP.GT.U32.AND P5, PT, R2, R21, PT ;  /* 0x000000150200720c */ /* 0x000fc40003fa4070 */
[----:B-1----:R-:W-:Y:S01]  /*1930*/  IADD3 R30, R252, 0x36, RZ ;  /* 0x00000036fc1e7810 */ /* 0x002fe20007ffe0ff */
[----:B------:R-:W-:Y:S01]  /*1940*/  @!P2 IMAD.MOV R7, RZ, RZ, -R7 ;  /* 0x000000ffff07a224 */ /* 0x000fe200078e0a07 */
[----:B------:R-:W-:Y:S01]  /*1950*/  IABS R131, R14 ;  /* 0x0000000e00837213 */ /* 0x000fe20000000000 */
[----:B------:R-:W-:Y:S01]  /*1960*/  IMAD.MOV R12, RZ, RZ, -R12 ;  /* 0x000000ffff0c7224 */ /* 0x000fe200078e0a0c */
[----:B------:R-:W-:Y:S01]  /*1970*/  IABS R117, R30 ;  /* 0x0000001e00757213 */ /* 0x000fe20000000000 */
[--C-:B------:R-:W-:Y:S01]  /*1980*/  @!P1 IMAD.IADD R11, R11, 0x1, -R2.reuse ;  /* 0x000000010b0b9824 */ /* 0x100fe200078e0a02 */
[C---:B------:R-:W-:Y:S01]  /*1990*/  ISETP.GT.U32.AND P1, PT, R2.reuse, R15, PT ;  /* 0x0000000f0200720c */ /* 0x040fe20003f24070 */
[C---:B------:R-:W-:Y:S01]  /*19a0*/  IMAD R79, R2.reuse, R12, R79 ;  /* 0x0000000c024f7224 */ /* 0x040fe200078e024f */
[----:B------:R-:W-:Y:S01]  /*19b0*/  @!P4 IADD3 R85, R85, -R2, RZ ;  /* 0x800000025555c210 */ /* 0x000fe20007ffe0ff */
[----:B------:R-:W-:Y:S01]  /*19c0*/  @!P0 IMAD.MOV R11, RZ, RZ, -R11 ;  /* 0x000000ffff0b8224 */ /* 0x000fe200078e0a0b */
[C---:B------:R-:W-:Y:S01]  /*19d0*/  ISETP.GT.U32.AND P4, PT, R2.reuse, R19, PT ;  /* 0x000000130200720c */ /* 0x040fe20003f84070 */
[----:B------:R-:W-:Y:S01]  /*19e0*/  @!P5 IMAD.IADD R21, R21, 0x1, -R2 ;  /* 0x000000011515d824 */ /* 0x000fe200078e0a02 */
[----:B------:R-:W-:Y:S01]  /*19f0*/  ISETP.GT.U32.AND P3, PT, R2, R85, PT ;  /* 0x000000550200720c */ /* 0x000fe20003f64070 */
[----:B------:R-:W-:Y:S01]  /*1a00*/  IMAD.HI.U32 R10, R6, R89, RZ ;  /* 0x00000059060a7227 */ /* 0x000fe200078e00ff */
[C---:B------:R-:W-:Y:S01]  /*1a10*/  ISETP.GT.U32.AND P0, PT, R2.reuse, R17, PT ;  /* 0x000000110200720c */ /* 0x040fe20003f04070 */
[----:B------:R-:W-:Y:S01]  /*1a20*/  STL [R1+0x136c], R30 ;  /* 0x00136c1e01007387 */ /* 0x000fe20000100800 */
[----:B------:R-:W-:Y:S01]  /*1a30*/  ISETP.GT.U32.AND P5, PT, R2, R21, PT ;  /* 0x000000150200720c */ /* 0x000fe20003fa4070 */
[----:B------:R-:W-:Y:S01]  /*1a40*/  IMAD.HI.U32 R12, R6, R91, RZ ;  /* 0x0000005b060c7227 */ /* 0x000fe200078e00ff */
[----:B------:R-:W-:-:S03]  /*1a50*/  IADD3 R10, -R10, RZ, RZ ;  /* 0x000000ff0a0a7210 */ /* 0x000fc60007ffe1ff */
[--C-:B------:R-:W-:Y:S01]  /*1a60*/  @!P1 IMAD.IADD R15, R15, 0x1, -R2.reuse ;  /* 0x000000010f0f9824 */ /* 0x100fe200078e0a02 */
[C---:B------:R-:W-:Y:S01]  /*1a70*/  ISETP.GT.U32.AND P1, PT, R2.reuse, R27, PT ;  /* 0x0000001b0200720c */ /* 0x040fe20003f24070 */
[----:B------:R-:W-:Y:S01]  /*1a80*/  @!P4 IMAD.IADD R19, R19, 0x1, -R2 ;  /* 0x000000011313c824 */ /* 0x000fe200078e0a02 */
[C---:B------:R-:W-:Y:S01]  /*1a90*/  ISETP.GT.U32.AND P4, PT, R2.reuse, R9, PT ;  /* 0x000000090200720c */ /* 0x040fe20003f84070 */
[----:B------:R-:W-:Y:S01]  /*1aa0*/  IMAD.MOV R12, RZ, RZ, -R12 ;  /* 0x000000ffff0c7224 */ /* 0x000fe200078e0a0c */
[----:B------:R-:W-:Y:S01]  /*1ab0*/  @!P3 IADD3 R85, R85, -R2, RZ ;  /* 0x800000025555b210 */ /* 0x000fe20007ffe0ff */
[--C-:B------:R-:W-:Y:S01]  /*1ac0*/  @!P0 IMAD.IADD R17, R17, 0x1, -R2.reuse ;  /* 0x0000000111118824 */ /* 0x100fe200078e0a02 */
[C---:B------:R-:W-:Y:S01]  /*1ad0*/  ISETP.GT.U32.AND P3, PT, R2.reuse, R13, PT ;  /* 0x0000000d0200720c */ /* 0x040fe20003f64070 */
[--C-:B------:R-:W-:Y:S01]  /*1ae0*/  @!P5 IMAD.IADD R21, R21, 0x1, -R2.reuse ;  /* 0x000000011515d824 */ /* 0x100fe200078e0a02 */
[C---:B------:R-:W-:Y:S01]  /*1af0*/  ISETP.GT.U32.AND P2, PT, R2.reuse, R19, PT ;  /* 0x000000130200720c */ /* 0x040fe20003f44070 */
[C---:B------:R-:W-:Y:S01]  /*1b00*/  IMAD R89, R2.reuse, R10, R89 ;  /* 0x0000000a02597224 */ /* 0x040fe200078e0259 */
[----:B------:R-:W-:Y:S01]  /*1b10*/  ISETP.GE.AND P0, PT, R119, RZ, PT ;  /* 0x000000ff7700720c */ /* 0x000fe20003f06270 */
[C---:B------:R-:W-:Y:S01]  /*1b20*/  IMAD R91, R2.reuse, R12, R91 ;  /* 0x0000000c025b7224 */ /* 0x040fe200078e025b */
[----:B------:R-:W-:Y:S01]  /*1b30*/  ISETP.GT.U32.AND P5, PT, R2, R31, PT ;  /* 0x0000001f0200720c */ /* 0x000fe20003fa4070 */
[--C-:B------:R-:W-:Y:S01]  /*1b40*/  @!P1 IMAD.IADD R27, R27, 0x1, -R2.reuse ;  /* 0x000000011b1b9824 */ /* 0x100fe200078e0a02 */
[----:B------:R-:W-:Y:S01]  /*1b50*/  ISETP.GE.AND P1, PT, R28, RZ, PT ;  /* 0x000000ff1c00720c */ /* 0x000fe20003f26270 */
[----:B------:R-:W-:Y:S01]  /*1b60*/  @!P4 IMAD.IADD R9, R9, 0x1, -R2 ;  /* 0x000000010909c824 */ /* 0x000fe200078e0a02 */
[----:B------:R-:W-:Y:S01]  /*1b70*/  ISETP.GT.U32.AND P4, PT, R2, R23, PT ;  /* 0x000000170200720c */ /* 0x000fe20003f84070 */
[----:B------:R-:W-:Y:S01]  /*1b80*/  IMAD.HI.U32 R8, R6, R87, RZ ;  /* 0x0000005706087227 */ /* 0x000fe200078e00ff */
[----:B--2---:R-:W-:-:S02]  /*1b90*/  IADD3 R28, R252, 0x37, RZ ;  /* 0x00000037fc1c7810 */ /* 0x004fc40007ffe0ff */
[----:B------:R-:W-:Y:S01]  /*1ba0*/  @!P3 IADD3 R13, R13, -R2, RZ ;  /* 0x800000020d0db210 */ /* 0x000fe20007ffe0ff */
[----:B------:R-:W-:Y:S01]  /*1bb0*/  @!P2 IMAD.IADD R19, R19, 0x1, -R2 ;  /* 0x000000011313a824 */ /* 0x000fe200078e0a02 */
[----:B------:R-:W-:Y:S01]  /*1bc0*/  ISETP.GT.U32.AND P3, PT, R2, R25, PT ;  /* 0x000000190200720c */ /* 0x000fe20003f64070 */
[----:B------:R-:W-:Y:S01]  /*1bd0*/  IMAD.MOV R8, RZ, RZ, -R8 ;  /* 0x000000ffff087224 */ /* 0x000fe200078e0a08 */
[----:B------:R-:W-:Y:S01]  /*1be0*/  ISETP.GE.AND P2, PT, R120, RZ, PT ;  /* 0x000000ff7800720c */ /* 0x000fe20003f46270 */
[----:B------:R-:W-:Y:S01]  /*1bf0*/  @!P0 IMAD.MOV R13, RZ, RZ, -R13 ;  /* 0x000000ffff0d8224 */ /* 0x000fe200078e0a0d */
[----:B------:R-:W-:Y:S01]  /*1c00*/  IABS R119, R28 ;  /* 0x0000001c00777213 */ /* 0x000fe20000000000 */
[----:B------:R-:W-:Y:S01]  /*1c10*/  @!P1 IMAD.MOV R21, RZ, RZ, -R21 ;  /* 0x000000ffff159224 */ /* 0x000fe200078e0a15 */
[C---:B------:R-:W-:Y:S01]  /*1c20*/  ISETP.GT.U32.AND P1, PT, R2.reuse, R29, PT ;  /* 0x0000001d0200720c */ /* 0x040fe20003f24070 */
[--C-:B------:R-:W-:Y:S01]  /*1c30*/  @!P5 IMAD.IADD R31, R31, 0x1, -R2.reuse ;  /* 0x000000011f1fd824 */ /* 0x100fe200078e0a02 */
[----:B------:R-:W-:Y:S01]  /*1c40*/  @!P4 IADD3 R23, R23, -R2, RZ ;  /* 0x800000021717c210 */ /* 0x000fe20007ffe0ff */
[----:B------:R-:W-:Y:S01]  /*1c50*/  IMAD R87, R2, R8, R87 ;  /* 0x0000000802577224 */ /* 0x000fe200078e0257 */
[----:B------:R-:W-:Y:S01]  /*1c60*/  ISETP.GE.AND P4, PT, R118, RZ, PT ;  /* 0x000000ff7600720c */ /* 0x000fe20003f86270 */
[----:B------:R-:W-:Y:S01]  /*1c70*/  IMAD.HI.U32 R10, R6, R97, RZ ;  /* 0x00000061060a7227 */ /* 0x000fe200078e00ff */
[C---:B------:R-:W-:Y:S01]  /*1c80*/  ISETP.GT.U32.AND P0, PT, R2.reuse, R23, PT ;  /* 0x000000170200720c */ /* 0x040fe20003f04070 */
[----:B------:R-:W-:Y:S01]  /*1c90*/  STL [R1+0x1368], R28 ;  /* 0x0013681c01007387 */ /* 0x000fe20000100800 */
[----:B------:R-:W-:Y:S01]  /*1ca0*/  ISETP.GT.U32.AND P5, PT, R2, R31, PT ;  /* 0x0000001f0200720c */ /* 0x000fe20003fa4070 */
[----:B------:R-:W-:Y:S01]  /*1cb0*/  @!P3 IMAD.IADD R25, R25, 0x1, -R2 ;  /* 0x000000011919b824 */ /* 0x000fe200078e0a02 */
[----:B------:R-:W-:Y:S01]  /*1cc0*/  ISETP.GE.AND P3, PT, R116, RZ, PT ;  /* 0x000000ff7400720c */ /* 0x000fe20003f66270 */
[----:B------:R-:W-:Y:S01]  /*1cd0*/  IMAD.HI.U32 R8, R6, R95, RZ ;  /* 0x0000005f06087227 */ /* 0x000fe200078e00ff */
[----:B------:R-:W-:-:S02]  /*1ce0*/  @!P2 IADD3 R9, -R9, RZ, RZ ;  /* 0x000000ff0909a210 */ /* 0x000fc40007ffe1ff */
[----:B------:R-:W-:Y:S01]  /*1cf0*/  ISETP.GT.U32.AND P2, PT, R2, R17, PT ;  /* 0x000000110200720c */ /* 0x000fe20003f44070 */
[----:B------:R-:W-:Y:S01]  /*1d00*/  IMAD.HI.U32 R12, R6, R99, RZ ;  /* 0x00000063060c7227 */ /* 0x000fe200078e00ff */
[-C--:B------:R-:W-:Y:S02]  /*1d10*/  @!P1 IADD3 R29, R29, -R2.reuse, RZ ;  /* 0x800000021d1d9210 */ /* 0x080fe40007ffe0ff */
[----:B------:R-:W-:Y:S01]  /*1d20*/  ISETP.GE.AND P1, PT, R112, RZ, PT ;  /* 0x000000ff7000720c */ /* 0x000fe20003f26270 */
[----:B------:R-:W-:Y:S01]  /*1d30*/  @!P4 IMAD.MOV R15, RZ, RZ, -R15 ;  /* 0x000000ffff0fc224 */ /* 0x000fe200078e0a0f */
[C---:B------:R-:W-:Y:S01]  /*1d40*/  ISETP.GT.U32.AND P4, PT, R2.reuse, R25, PT ;  /* 0x000000190200720c */ /* 0x040fe20003f84070 */
[--C-:B------:R-:W-:Y:S01]  /*1d50*/  @!P0 IMAD.IADD R23, R23, 0x1, -R2.reuse ;  /* 0x0000000117178824 */ /* 0x100fe200078e0a02 */
[C---:B------:R-:W-:Y:S01]  /*1d60*/  ISETP.GT.U32.AND P0, PT, R2.reuse, R35, PT ;  /* 0x000000230200720c */ /* 0x040fe20003f04070 */
[----:B------:R-:W-:Y:S01]  /*1d70*/  @!P3 IMAD.MOV R19, RZ, RZ, -R19 ;  /* 0x000000ffff13b224 */ /* 0x000fe200078e0a13 */
[C---:B------:R-:W-:Y:S01]  /*1d80*/  ISETP.GT.U32.AND P3, PT, R2.reuse, R27, PT ;  /* 0x0000001b0200720c */ /* 0x040fe20003f64070 */
[----:B------:R-:W-:Y:S01]  /*1d90*/  @!P5 IMAD.IADD R31, R31, 0x1, -R2 ;  /* 0x000000011f1fd824 */ /* 0x000fe200078e0a02 */
[C---:B------:R-:W-:Y:S01]  /*1da0*/  ISETP.GT.U32.AND P5, PT, R2.reuse, R41, PT ;  /* 0x000000290200720c */ /* 0x040fe20003fa4070 */
[----:B------:R-:W-:Y:S01]  /*1db0*/  IMAD.MOV R8, RZ, RZ, -R8 ;  /* 0x000000ffff087224 */ /* 0x000fe200078e0a08 */
[----:B------:R-:W-:Y:S01]  /*1dc0*/  @!P2 IADD3 R17, R17, -R2, RZ ;  /* 0x800000021111a210 */ /* 0x000fe20007ffe0ff */
[----:B------:R-:W-:Y:S01]  /*1dd0*/  IMAD.MOV R12, RZ, RZ, -R12 ;  /* 0x000000ffff0c7224 */ /* 0x000fe200078e0a0c */
[----:B------:R-:W-:Y:S01]  /*1de0*/  ISETP.GT.U32.AND P2, PT, R2, R33, PT ;  /* 0x000000210200720c */ /* 0x000fe20003f44070 */
[----:B------:R-:W-:Y:S01]  /*1df0*/  @!P1 IMAD.MOV R23, RZ, RZ, -R23 ;  /* 0x000000ffff179224 */ /* 0x000fe200078e0a17 */
[----:B------:R-:W-:Y:S01]  /*1e00*/  IADD3 R10, -R10, RZ, RZ ;  /* 0x000000ff0a0a7210 */ /* 0x000fe20007ffe1ff */
[--C-:B------:R-:W-:Y:S01]  /*1e10*/  @!P4 IMAD.IADD R25, R25, 0x1, -R2.reuse ;  /* 0x000000011919c824 */ /* 0x100fe200078e0a02 */
[----:B------:R-:W-:Y:S01]  /*1e20*/  ISETP.GT.U32.AND P4, PT, R2, R37, PT ;  /* 0x000000250200720c */ /* 0x000fe20003f84070 */
[--C-:B------:R-:W-:Y:S01]  /*1e30*/  @!P0 IMAD.IADD R35, R35, 0x1, -R2.reuse ;  /* 0x0000000123238824 */ /* 0x100fe200078e0a02 */
[----:B------:R-:W-:Y:S01]  /*1e40*/  ISETP.GE.AND P0, PT, R108, RZ, PT ;  /* 0x000000ff6c00720c */ /* 0x000fe20003f06270 */
[----:B------:R-:W-:Y:S01]  /*1e50*/  @!P3 IMAD.IADD R27, R27, 0x1, -R2 ;  /* 0x000000011b1bb824 */ /* 0x000fe200078e0a02 */
[----:B------:R-:W-:Y:S01]  /*1e60*/  ISETP.GE.AND P3, PT, R114, RZ, PT ;  /* 0x000000ff7200720c */ /* 0x000fe20003f66270 */
[C---:B------:R-:W-:Y:S01]  /*1e70*/  IMAD R95, R2.reuse, R8, R95 ;  /* 0x00000008025f7224 */ /* 0x040fe200078e025f */
[----:B------:R-:W-:Y:S01]  /*1e80*/  @!P5 IADD3 R41, R41, -R2, RZ ;  /* 0x800000022929d210 */ /* 0x000fe20007ffe0ff */
[----:B------:R-:W-:-:S02]  /*1e90*/  IMAD R97, R2, R10, R97 ;  /* 0x0000000a02617224 */ /* 0x000fc400078e0261 */
[--C-:B------:R-:W-:Y:S01]  /*1ea0*/  @!P2 IMAD.IADD R33, R33, 0x1, -R2.reuse ;  /* 0x000000012121a824 */ /* 0x100fe200078e0a02 */
[----:B------:R-:W-:Y:S01]  /*1eb0*/  ISETP.GE.AND P2, PT, R110, RZ, PT ;  /* 0x000000ff6e00720c */ /* 0x000fe20003f46270 */
[C---:B------:R-:W-:Y:S01]  /*1ec0*/  IMAD R99, R2.reuse, R12, R99 ;  /* 0x0000000c02637224 */ /* 0x040fe200078e0263 */
[----:B------:R-:W-:Y:S01]  /*1ed0*/  ISETP.GT.U32.AND P5, PT, R2, R41, PT ;  /* 0x000000290200720c */ /* 0x000fe20003fa4070 */
[----:B------:R-:W-:Y:S01]  /*1ee0*/  @!P4 IMAD.IADD R37, R37, 0x1, -R2 ;  /* 0x000000012525c824 */ /* 0x000fe200078e0a02 */
[----:B------:R-:W-:Y:S01]  /*1ef0*/  ISETP.GE.AND P4, PT, R26, RZ, PT ;  /* 0x000000ff1a00720c */ /* 0x000fe20003f86270 */
[----:B------:R-:W-:Y:S01]  /*1f00*/  @!P0 IMAD.MOV R27, RZ, RZ, -R27 ;  /* 0x000000ffff1b8224 */ /* 0x000fe200078e0a1b */
[C---:B------:R-:W-:Y:S01]  /*1f10*/  ISETP.GT.U32.AND P1, PT, R2.reuse, R33, PT ;  /* 0x000000210200720c */ /* 0x040fe20003f24070 */
[----:B------:R-:W-:Y:S01]  /*1f20*/  @!P3 IMAD.MOV R17, RZ, RZ, -R17 ;  /* 0x000000ffff11b224 */ /* 0x000fe200078e0a11 */
[----:B------:R-:W-:Y:S01]  /*1f30*/  ISETP.GT.U32.AND P3, PT, R2, R29, PT ;  /* 0x0000001d0200720c */ /* 0x000fe20003f64070 */
[----:B------:R-:W-:Y:S01]  /*1f40*/  IMAD.HI.U32 R8, R6, R103, RZ ;  /* 0x0000006706087227 */ /* 0x000fe200078e00ff */
[----:B------:R-:W-:-:S02]  /*1f50*/  ISETP.GT.U32.AND P0, PT, R2, R37, PT ;  /* 0x000000250200720c */ /* 0x000fc40003f04070 */
[----:B---3--:R-:W-:Y:S01]  /*1f60*/  IADD3 R26, R252, 0x38, RZ ;  /* 0x00000038fc1a7810 */ /* 0x008fe20007ffe0ff */
[----:B------:R-:W-:Y:S01]  /*1f70*/  @!P2 IMAD.MOV R25, RZ, RZ, -R25 ;  /* 0x000000ffff19a224 */ /* 0x000fe200078e0a19 */
[----:B------:R-:W-:Y:S01]  /*1f80*/  ISETP.GT.U32.AND P2, PT, R2, R35, PT ;  /* 0x000000230200720c */ /* 0x000fe20003f44070 */
[----:B------:R-:W-:Y:S01]  /*1f90*/  IMAD.MOV R8, RZ, RZ, -R8 ;  /* 0x000000ffff087224 */ /* 0x000fe200078e0a08 */
[----:B------:R-:W-:Y:S01]  /*1fa0*/  @!P5 IADD3 R41, R41, -R2, RZ ;  /* 0x800000022929d210 */ /* 0x000fe20007ffe0ff */
[----:B------:R-:W-:Y:S01]  /*1fb0*/  IMAD.HI.U32 R10, R6, R107, RZ ;  /* 0x0000006b060a7227 */ /* 0x000fe200078e00ff */
[----:B------:R-:W-:Y:S01]  /*1fc0*/  @!P4 IADD3 R31, -R31, RZ, RZ ;  /* 0x000000ff1f1fc210 */ /* 0x000fe20007ffe1ff */
[----:B------:R-:W-:Y:S01]  /*1fd0*/  STL [R1+0x1364], R26 ;  /* 0x0013641a01007387 */ /* 0x000fe20000100800 */
[C---:B------:R-:W-:Y:S01]  /*1fe0*/  ISETP.GT.U32.AND P4, PT, R2.reuse, R39, PT ;  /* 0x000000270200720c */ /* 0x040fe20003f84070 */
[--C-:B------:R-:W-:Y:S01]  /*1ff0*/  @!P3 IMAD.IADD R29, R29, 0x1, -R2.reuse ;  /* 0x000000011d1db824 */ /* 0x100fe200078e0a02 */
[C---:B------:R-:W-:Y:S01]  /*2000*/  ISETP.GT.U32.AND P3, PT, R2.reuse, R43, PT ;  /* 0x0000002b0200720c */ /* 0x040fe20003f64070 */
[--C-:B------:R-:W-:Y:S01]  /*2010*/  @!P1 IMAD.IADD R33, R33, 0x1, -R2.reuse ;  /* 0x0000000121219824 */ /* 0x100fe200078e0a02 */
[----:B------:R-:W-:Y:S01]  /*2020*/  ISETP.GT.U32.AND P1, PT, R2, R45, PT ;  /* 0x0000002d0200720c */ /* 0x000fe20003f24070 */
[--C-:B------:R-:W-:Y:S01]  /*2030*/  @!P0 IMAD.IADD R37, R37, 0x1, -R2.reuse ;  /* 0x0000000125258824 */ /* 0x100fe200078e0a02 */
[----:B------:R-:W-:Y:S01]  /*2040*/  ISETP.GE.AND P0, PT, R106, RZ, PT ;  /* 0x000000ff6a00720c */ /* 0x000fe20003f06270 */
[----:B------:R-:W-:Y:S01]  /*2050*/  @!P2 IMAD.IADD R35, R35, 0x1, -R2 ;  /* 0x000000012323a824 */ /* 0x000fe200078e0a02 */
[C---:B------:R-:W-:Y:S01]  /*2060*/  ISETP.GT.U32.AND P2, PT, R2.reuse, R49, PT ;  /* 0x000000310200720c */ /* 0x040fe20003f44070 */
[C---:B------:R-:W-:Y:S01]  /*2070*/  IMAD R103, R2.reuse, R8, R103 ;  /* 0x0000000802677224 */ /* 0x040fe200078e0267 */
[----:B------:R-:W-:Y:S01]  /*2080*/  ISETP.GT.U32.AND P5, PT, R2, R51, PT ;  /* 0x000000330200720c */ /* 0x000fe20003fa4070 */
[----:B------:R-:W-:Y:S01]  /*2090*/  IMAD.HI.U32 R8, R6, R105, RZ ;  /* 0x0000006906087227 */ /* 0x000fe200078e00ff */
[----:B------:R-:W-:-:S02]  /*20a0*/  IADD3 R10, -R10, RZ, RZ ;  /* 0x000000ff0a0a7210 */ /* 0x000fc40007ffe1ff */
[----:B------:R-:W-:Y:S01]  /*20b0*/  IABS R121, R26 ;  /* 0x0000001a00797213 */ /* 0x000fe20000000000 */
[--C-:B------:R-:W-:Y:S01]  /*20c0*/  @!P4 IMAD.IADD R39, R39, 0x1, -R2.reuse ;  /* 0x000000012727c824 */ /* 0x100fe200078e0a02 */
[----:B------:R-:W-:Y:S01]  /*20d0*/  ISETP.GE.AND P4, PT, R104, RZ, PT ;  /* 0x000000ff6800720c */ /* 0x000fe20003f86270 */
[--C-:B------:R-:W-:Y:S01]  /*20e0*/  @!P3 IMAD.IADD R43, R43, 0x1, -R2.reuse ;  /* 0x000000012b2bb824 */ /* 0x100fe200078e0a02 */
[----:B------:R-:W-:Y:S01]  /*20f0*/  ISETP.GE.AND P3, PT, R102, RZ, PT ;  /* 0x000000ff6600720c */ /* 0x000fe20003f66270 */
[--C-:B------:R-:W-:Y:S01]  /*2100*/  @!P1 IMAD.IADD R45, R45, 0x1, -R2.reuse ;  /* 0x000000012d2d9824 */ /* 0x100fe200078e0a02 */
[----:B------:R-:W-:Y:S01]  /*2110*/  ISETP.GE.AND P1, PT, R100, RZ, PT ;  /* 0x000000ff6400720c */ /* 0x000fe20003f26270 */
[--C-:B------:R-:W-:Y:S01]  /*2120*/  @!P2 IMAD.IADD R49, R49, 0x1, -R2.reuse ;  /* 0x000000013131a824 */ /* 0x100fe200078e0a02 */
[----:B------:R-:W-:Y:S01]  /*2130*/  ISETP.GE.AND P2, PT, R24, RZ, PT ;  /* 0x000000ff1800720c */ /* 0x000fe20003f46270 */
[----:B------:R-:W-:Y:S01]  /*2140*/  @!P0 IMAD.MOV R29, RZ, RZ, -R29 ;  /* 0x000000ffff1d8224 */ /* 0x000fe200078e0a1d */
[----:B------:R-:W-:Y:S01]  /*2150*/  ISETP.GT.U32.AND P0, PT, R2, R39, PT ;  /* 0x000000270200720c */ /* 0x000fe20003f04070 */
[----:B------:R-:W-:Y:S01]  /*2160*/  @!P5 IMAD.IADD R51, R51, 0x1, -R2 ;  /* 0x000000013333d824 */ /* 0x000fe200078e0a02 */
[----:B----4-:R-:W-:Y:S01]  /*2170*/  IADD3 R24, R252, 0x39, RZ ;  /* 0x00000039fc187810 */ /* 0x010fe20007ffe0ff */
[----:B------:R-:W-:-:S02]  /*2180*/  IMAD.MOV R8, RZ, RZ, -R8 ;  /* 0x000000ffff087224 */ /* 0x000fc400078e0a08 */
[----:B------:R-:W-:Y:S01]  /*2190*/  @!P4 IMAD.MOV R33, RZ, RZ, -R33 ;  /* 0x000000ffff21c224 */ /* 0x000fe200078e0a21 */
[C---:B------:R-:W-:Y:S01]  /*21a0*/  ISETP.GT.U32.AND P4, PT, R2.reuse, R43, PT ;  /* 0x0000002b0200720c */ /* 0x040fe20003f84070 */
[----:B------:R-:W-:Y:S01]  /*21b0*/  @!P3 IMAD.MOV R35, RZ, RZ, -R35 ;  /* 0x000000ffff23b224 */ /* 0x000fe200078e0a23 */
[----:B------:R-:W-:Y:S01]  /*21c0*/  ISETP.GT.U32.AND P3, PT, R2, R45, PT ;  /* 0x0000002d0200720c */ /* 0x000fe20003f64070 */
[----:B------:R-:W-:Y:S01]  /*21d0*/  IMAD.HI.U32 R12, R6, R109, RZ ;  /* 0x0000006d060c7227 */ /* 0x000fe200078e00ff */
[----:B------:R-:W-:Y:S01]  /*21e0*/  @!P1 IADD3 R37, -R37, RZ, RZ ;  /* 0x000000ff25259210 */ /* 0x000fe20007ffe1ff */
[----:B------:R-:W-:Y:S01]  /*21f0*/  STL [R1+0x1360], R24 ;  /* 0x0013601801007387 */ /* 0x000fe20000100800 */
[C---:B------:R-:W-:Y:S01]  /*2200*/  ISETP.GT.U32.AND P1, PT, R2.reuse, R49, PT ;  /* 0x000000310200720c */ /* 0x040fe20003f24070 */
[----:B------:R-:W-:Y:S01]  /*2210*/  @!P2 IMAD.MOV R41, RZ, RZ, -R41 ;  /* 0x000000ffff29a224 */ /* 0x000fe200078e0a29 */
[C---:B------:R-:W-:Y:S01]  /*2220*/  ISETP.GT.U32.AND P2, PT, R2.reuse, R47, PT ;  /* 0x0000002f0200720c */ /* 0x040fe20003f44070 */
[--C-:B------:R-:W-:Y:S01]  /*2230*/  @!P0 IMAD.IADD R39, R39, 0x1, -R2.reuse ;  /* 0x0000000127278824 */ /* 0x100fe200078e0a02 */
[C---:B------:R-:W-:Y:S01]  /*2240*/  ISETP.GT.U32.AND P0, PT, R2.reuse, R53, PT ;  /* 0x000000350200720c */ /* 0x040fe20003f04070 */
[C---:B------:R-:W-:Y:S01]  /*2250*/  IMAD R105, R2.reuse, R8, R105 ;  /* 0x0000000802697224 */ /* 0x040fe200078e0269 */
[C---:B------:R-:W-:Y:S01]  /*2260*/  ISETP.GT.U32.AND P5, PT, R2.reuse, R51, PT ;  /* 0x000000330200720c */ /* 0x040fe20003fa4070 */
[--C-:B------:R-:W-:Y:S01]  /*2270*/  @!P4 IMAD.IADD R43, R43, 0x1, -R2.reuse ;  /* 0x000000012b2bc824 */ /* 0x100fe200078e0a02 */
[C---:B------:R-:W-:Y:S01]  /*2280*/  ISETP.GT.U32.AND P4, PT, R2.reuse, R55, PT ;  /* 0x000000370200720c */ /* 0x040fe20003f84070 */
[----:B------:R-:W-:Y:S01]  /*2290*/  @!P3 IMAD.IADD R45, R45, 0x1, -R2 ;  /* 0x000000012d2db824 */ /* 0x000fe200078e0a02 */
[----:B------:R-:W-:Y:S01]  /*22a0*/  ISETP.GT.U32.AND P3, PT, R2, R59, PT ;  /* 0x0000003b0200720c */ /* 0x000fe20003f64070 */
[----:B------:R-:W-:Y:S01]  /*22b0*/  IMAD.HI.U32 R8, R6, R111, RZ ;  /* 0x0000006f06087227 */ /* 0x000fe200078e00ff */
[----:B------:R-:W-:-:S02]  /*22c0*/  IABS R123, R24 ;  /* 0x00000018007b7213 */ /* 0x000fc40000000000 */
[-C--:B------:R-:W-:Y:S01]  /*22d0*/  @!P1 IADD3 R49, R49, -R2.reuse, RZ ;  /* 0x8000000231319210 */ /* 0x080fe20007ffe0ff */
[--C-:B------:R-:W-:Y:S01]  /*22e0*/  @!P2 IMAD.IADD R47, R47, 0x1, -R2.reuse ;  /* 0x000000012f2fa824 */ /* 0x100fe200078e0a02 */
[----:B------:R-:W-:Y:S01]  /*22f0*/  ISETP.GE.AND P1, PT, R98, RZ, PT ;  /* 0x000000ff6200720c */ /* 0x000fe20003f26270 */
[--C-:B------:R-:W-:Y:S01]  /*2300*/  @!P0 IMAD.IADD R53, R53, 0x1, -R2.reuse ;  /* 0x0000000135358824 */ /* 0x100fe200078e0a02 */
[----:B------:R-:W-:Y:S01]  /*2310*/  ISETP.GE.AND P2, PT, R96, RZ, PT ;  /* 0x000000ff6000720c */ /* 0x000fe20003f46270 */
[--C-:B------:R-:W-:Y:S01]  /*2320*/  @!P5 IMAD.IADD R51, R51, 0x1, -R2.reuse ;  /* 0x000000013333d824 */ /* 0x100fe200078e0a02 */
[----:B------:R-:W-:Y:S01]  /*2330*/  ISETP.GE.AND P0, PT, R94, RZ, PT ;  /* 0x000000ff5e00720c */ /* 0x000fe20003f06270 */
[----:B------:R-:W-:Y:S01]  /*2340*/  @!P4 IMAD.IADD R55, R55, 0x1, -R2 ;  /* 0x000000013737c824 */ /* 0x000fe200078e0a02 */
[----:B------:R-:W-:Y:S01]  /*2350*/  ISETP.GE.AND P4, PT, R92, RZ, PT ;  /* 0x000000ff5c00720c */ /* 0x000fe20003f86270 */
[----:B------:R-:W-:Y:S01]  /*2360*/  IMAD.MOV R12, RZ, RZ, -R12 ;  /* 0x000000ffff0c7224 */ /* 0x000fe200078e0a0c */
[----:B------:R-:W-:Y:S01]  /*2370*/  @!P3 IADD3 R59, R59, -R2, RZ ;  /* 0x800000023b3bb210 */ /* 0x000fe20007ffe0ff */
[----:B------:R-:W-:Y:S01]  /*2380*/  IMAD.MOV R8, RZ, RZ, -R8 ;  /* 0x000000ffff087224 */ /* 0x000fe200078e0a08 */
[----:B------:R-:W-:Y:S01]  /*2390*/  ISETP.GE.AND P3, PT, R22, RZ, PT ;  /* 0x000000ff1600720c */ /* 0x000fe20003f66270 */
[C---:B------:R-:W-:Y:S01]  /*23a0*/  IMAD R107, R2.reuse, R10, R107 ;  /* 0x0000000a026b7224 */ /* 0x040fe200078e026b */
[C---:B------:R-:W-:Y:S01]  /*23b0*/  ISETP.GT.U32.AND P5, PT, R2.reuse, R61, PT ;  /* 0x0000003d0200720c */ /* 0x040fe20003fa4070 */
[----:B------:R-:W-:Y:S01]  /*23c0*/  @!P1 IMAD.MOV R39, RZ, RZ, -R39 ;  /* 0x000000ffff279224 */ /* 0x000fe200078e0a27 */
[C---:B------:R-:W-:Y:S01]  /*23d0*/  ISETP.GT.U32.AND P1, PT, R2.reuse, R47, PT ;  /* 0x0000002f0200720c */ /* 0x040fe20003f24070 */
[----:B------:R-:W-:Y:S01]  /*23e0*/  @!P2 IMAD.MOV R43, RZ, RZ, -R43 ;  /* 0x000000ffff2ba224 */ /* 0x000fe200078e0a2b */
[C---:B------:R-:W-:Y:S01]  /*23f0*/  ISETP.GT.U32.AND P2, PT, R2.reuse, R53, PT ;  /* 0x000000350200720c */ /* 0x040fe20003f44070 */
[C---:B------:R-:W-:Y:S01]  /*2400*/  IMAD R109, R2.reuse, R12, R109 ;  /* 0x0000000c026d7224 */ /* 0x040fe200078e026d */
[----:B------:R-:W-:Y:S01]  /*2410*/  @!P0 IADD3 R45, -R45, RZ, RZ ;  /* 0x000000ff2d2d8210 */ /* 0x000fe20007ffe1ff */
[----:B------:R-:W-:Y:S01]  /*2420*/  @!P4 IMAD.MOV R49, RZ, RZ, -R49 ;  /* 0x000000ffff31c224 */ /* 0x000fe200078e0a31 */
[C---:B------:R-:W-:Y:S01]  /*2430*/  ISETP.GT.U32.AND P0, PT, R2.reuse, R55, PT ;  /* 0x000000370200720c */ /* 0x040fe20003f04070 */
[C---:B------:R-:W-:Y:S01]  /*2440*/  IMAD R111, R2.reuse, R8, R111 ;  /* 0x00000008026f7224 */ /* 0x040fe200078e026f */
[C---:B------:R-:W-:Y:S01]  /*2450*/  ISETP.GT.U32.AND P4, PT, R2.reuse, R59, PT ;  /* 0x0000003b0200720c */ /* 0x040fe20003f84070 */
[----:B------:R-:W-:Y:S01]  /*2460*/  @!P3 IMAD.MOV R51, RZ, RZ, -R51 ;  /* 0x000000ffff33b224 */ /* 0x000fe200078e0a33 */
[----:B------:R-:W-:Y:S01]  /*2470*/  ISETP.GT.U32.AND P3, PT, R2, R57, PT ;  /* 0x000000390200720c */ /* 0x000fe20003f64070 */
[--C-:B------:R-:W-:Y:S01]  /*2480*/  @!P5 IMAD.IADD R61, R61, 0x1, -R2.reuse ;  /* 0x000000013d3dd824 */ /* 0x100fe200078e0a02 */
[----:B------:R-:W-:Y:S01]  /*2490*/  IADD3 R22, R252, 0x3a, RZ ;  /* 0x0000003afc167810 */ /* 0x000fe20007ffe0ff */
[--C-:B------:R-:W-:Y:S01]  /*24a0*/  @!P1 IMAD.IADD R47, R47, 0x1, -R2.reuse ;  /* 0x000000012f2f9824 */ /* 0x100fe200078e0a02 */
[C---:B------:R-:W-:Y:S01]  /*24b0*/  ISETP.GT.U32.AND P1, PT, R2.reuse, R63, PT ;  /* 0x0000003f0200720c */ /* 0x040fe20003f24070 */
[--C-:B------:R-:W-:Y:S01]  /*24c0*/  @!P2 IMAD.IADD R53, R53, 0x1, -R2.reuse ;  /* 0x000000013535a824 */ /* 0x100fe200078e0a02 */
[----:B------:R-:W-:Y:S01]  /*24d0*/  ISETP.GT.U32.AND P2, PT, R2, R65, PT ;  /* 0x000000410200720c */ /* 0x000fe20003f44070 */
[----:B------:R-:W-:Y:S01]  /*24e0*/  IMAD.HI.U32 R8, R6, R113, RZ ;  /* 0x0000007106087227 */ /* 0x000fe200078e00ff */
[C---:B------:R-:W-:Y:S01]  /*24f0*/  ISETP.GT.U32.AND P5, PT, R2.reuse, R61, PT ;  /* 0x0000003d0200720c */ /* 0x040fe20003fa4070 */
[----:B------:R-:W-:Y:S01]  /*2500*/  STL [R1+0x135c], R22 ;  /* 0x00135c1601007387 */ /* 0x000fe20000100800 */
[----:B------:R-:W-:Y:S01]  /*2510*/  @!P0 IADD3 R55, R55, -R2, RZ ;  /* 0x8000000237378210 */ /* 0x000fe20007ffe0ff */
[--C-:B------:R-:W-:Y:S01]  /*2520*/  @!P4 IMAD.IADD R59, R59, 0x1, -R2.reuse ;  /* 0x000000013b3bc824 */ /* 0x100fe200078e0a02 */
[----:B------:R-:W-:Y:S01]  /*2530*/  ISETP.GT.U32.AND P0, PT, R2, R67, PT ;  /* 0x000000430200720c */ /* 0x000fe20003f04070 */
[----:B------:R-:W-:Y:S01]  /*2540*/  @!P3 IMAD.IADD R57, R57, 0x1, -R2 ;  /* 0x000000013939b824 */ /* 0x000fe200078e0a02 */
[----:B------:R-:W-:Y:S01]  /*2550*/  ISETP.GE.AND P4, PT, R90, RZ, PT ;  /* 0x000000ff5a00720c */ /* 0x000fe20003f86270 */
[----:B------:R-:W-:Y:S01]  /*2560*/  IMAD.MOV R8, RZ, RZ, -R8 ;  /* 0x000000ffff087224 */ /* 0x000fe200078e0a08 */
[----:B------:R-:W-:Y:S01]  /*2570*/  ISETP.GE.AND P3, PT, R88, RZ, PT ;  /* 0x000000ff5800720c */ /* 0x000fe20003f66270 */
[--C-:B------:R-:W-:Y:S01]  /*2580*/  @!P1 IMAD.IADD R63, R63, 0x1, -R2.reuse ;  /* 0x000000013f3f9824 */ /* 0x100fe200078e0a02 */
[----:B------:R-:W-:Y:S01]  /*2590*/  ISETP.GE.AND P1, PT, R86, RZ, PT ;  /* 0x000000ff5600720c */ /* 0x000fe20003f26270 */
[----:B------:R-:W-:Y:S01]  /*25a0*/  IMAD R113, R2, R8, R113 ;  /* 0x0000000802717224 */ /* 0x000fe200078e0271 */
[----:B------:R-:W-:Y:S01]  /*25b0*/  @!P2 IADD3 R65, R65, -R2, RZ ;  /* 0x800000024141a210 */ /* 0x000fe20007ffe0ff */
[----:B------:R-:W-:Y:S01]  /*25c0*/  @!P5 IMAD.IADD R61, R61, 0x1, -R2 ;  /* 0x000000013d3dd824 */ /* 0x000fe200078e0a02 */
[----:B------:R-:W-:Y:S01]  /*25d0*/  ISETP.GE.AND P2, PT, R84, RZ, PT ;  /* 0x000000ff5400720c */ /* 0x000fe20003f46270 */
[----:B------:R-:W-:Y:S01]  /*25e0*/  IMAD.HI.U32 R8, R6, R117, RZ ;  /* 0x0000007506087227 */ /* 0x000fe200078e00ff */
[----:B------:R-:W-:-:S02]  /*25f0*/  ISETP.GT.U32.AND P5, PT, R2, R71, PT ;  /* 0x000000470200720c */ /* 0x000fc40003fa4070 */
[----:B------:R-:W-:Y:S01]  /*2600*/  IABS R125, R22 ;  /* 0x00000016007d7213 */ /* 0x000fe20000000000 */
[----:B------:R-:W-:Y:S01]  /*2610*/  @!P0 IMAD.IADD R67, R67, 0x1, -R2 ;  /* 0x0000000143438824 */ /* 0x000fe200078e0a02 */
[----:B------:R-:W-:Y:S01]  /*2620*/  ISETP.GE.AND P0, PT, R20, RZ, PT ;  /* 0x000000ff1400720c */ /* 0x000fe20003f06270 */
[----:B------:R-:W-:Y:S01]  /*2630*/  @!P4 IMAD.MOV R47, RZ, RZ, -R47 ;  /* 0x000000ffff2fc224 */ /* 0x000fe200078e0a2f */
[C---:B------:R-:W-:Y:S01]  /*2640*/  ISETP.GT.U32.AND P4, PT, R2.reuse, R57, PT ;  /* 0x000000390200720c */ /* 0x040fe20003f84070 */
[----:B------:R-:W-:Y:S01]  /*2650*/  @!P1 IMAD.MOV R55, RZ, RZ, -R55 ;  /* 0x000000ffff379224 */ /* 0x000fe200078e0a37 */
[----:B------:R-:W-:Y:S01]  /*2660*/  @!P3 IADD3 R53, -R53, RZ, RZ ;  /* 0x000000ff3535b210 */ /* 0x000fe20007ffe1ff */
[----:B------:R-:W-:Y:S01]  /*2670*/  IMAD.MOV R8, RZ, RZ, -R8 ;  /* 0x000000ffff087224 */ /* 0x000fe200078e0a08 */
[C---:B------:R-:W-:Y:S01]  /*2680*/  ISETP.GT.U32.AND P3, PT, R2.reuse, R63, PT ;  /* 0x0000003f0200720c */ /* 0x040fe20003f64070 */
[----:B------:R-:W-:Y:S01]  /*2690*/  @!P2 IMAD.MOV R59, RZ, RZ, -R59 ;  /* 0x000000ffff3ba224 */ /* 0x000fe200078e0a3b */
[C---:B------:R-:W-:Y:S01]  /*26a0*/  ISETP.GT.U32.AND P1, PT, R2.reuse, R65, PT ;  /* 0x000000410200720c */ /* 0x040fe20003f24070 */
[--C-:B------:R-:W-:Y:S01]  /*26b0*/  @!P5 IMAD.IADD R71, R71, 0x1, -R2.reuse ;  /* 0x000000014747d824 */ /* 0x100fe200078e0a02 */
[C---:B------:R-:W-:Y:S01]  /*26c0*/  ISETP.GT.U32.AND P2, PT, R2.reuse, R67, PT ;  /* 0x000000430200720c */ /* 0x040fe20003f44070 */
[----:B------:R-:W-:Y:S01]  /*26d0*/  IMAD R117, R2, R8, R117 ;  /* 0x0000000802757224 */ /* 0x000fe200078e0275 */
[----:B------:R-:W-:Y:S01]  /*26e0*/  IADD3 R20, R252, 0x3b, RZ ;  /* 0x0000003bfc147810 */ /* 0x000fe20007ffe0ff */
[----:B------:R-:W-:Y:S01]  /*26f0*/  @!P0 IMAD.MOV R61, RZ, RZ, -R61 ;  /* 0x000000ffff3d8224 */ /* 0x000fe200078e0a3d */
[C---:B------:R-:W-:Y:S01]  /*2700*/  ISETP.GT.U32.AND P0, PT, R2.reuse, R69, PT ;  /* 0x000000450200720c */ /* 0x040fe20003f04070 */
[--C-:B------:R-:W-:Y:S01]  /*2710*/  @!P4 IMAD.IADD R57, R57, 0x1, -R2.reuse ;  /* 0x000000013939c824 */ /* 0x100fe200078e0a02 */
[----:B------:R-:W-:Y:S01]  /*2720*/  ISETP.GT.U32.AND P4, PT, R2, R73, PT ;  /* 0x000000490200720c */ /* 0x000fe20003f84070 */
[----:B------:R-:W-:Y:S01]  /*2730*/  IMAD.HI.U32 R8, R6, R119, RZ ;  /* 0x0000007706087227 */ /* 0x000fe200078e00ff */
[C---:B------:R-:W-:Y:S01]  /*2740*/  ISETP.GT.U32.AND P5, PT, R2.reuse, R71, PT ;  /* 0x000000470200720c */ /* 0x040fe20003fa4070 */
[----:B------:R-:W-:Y:S01]  /*2750*/  STL [R1+0x1358], R20 ;  /* 0x0013581401007387 */ /* 0x000fe20000100800 */
[-C--:B------:R-:W-:Y:S01]  /*2760*/  @!P3 IADD3 R63, R63, -R2.reuse, RZ ;  /* 0x800000023f3fb210 */ /* 0x080fe20007ffe0ff */
[--C-:B------:R-:W-:Y:S01]  /*2770*/  @!P1 IMAD.IADD R65, R65, 0x1, -R2.reuse ;  /* 0x0000000141419824 */ /* 0x100fe200078e0a02 */
[C---:B------:R-:W-:Y:S01]  /*2780*/  ISETP.GT.U32.AND P3, PT, R2.reuse, R75, PT ;  /* 0x0000004b0200720c */ /* 0x040fe20003f64070 */
[----:B------:R-:W-:Y:S01]  /*2790*/  @!P2 IMAD.IADD R67, R67, 0x1, -R2 ;  /* 0x000000014343a824 */ /* 0x000fe200078e0a02 */
[----:B------:R-:W-:Y:S01]  /*27a0*/  ISETP.GT.U32.AND P1, PT, R2, R79, PT ;  /* 0x0000004f0200720c */ /* 0x000fe20003f24070 */
[----:B------:R-:W-:Y:S01]  /*27b0*/  IMAD.MOV R8, RZ, RZ, -R8 ;  /* 0x000000ffff087224 */ /* 0x000fe200078e0a08 */
[----:B------:R-:W-:Y:S01]  /*27c0*/  ISETP.GE.AND P2, PT, R82, RZ, PT ;  /* 0x000000ff5200720c */ /* 0x000fe20003f46270 */
[----:B------:R-:W-:Y:S01]  /*27d0*/  @!P0 IMAD.IADD R69, R69, 0x1, -R2 ;  /* 0x0000000145458824 */ /* 0x000fe200078e0a02 */
[----:B------:R-:W-:Y:S01]  /*27e0*/  ISETP.GE.AND P0, PT, R80, RZ, PT ;  /* 0x000000ff5000720c */ /* 0x000fe20003f06270 */
[----:B------:R-:W-:Y:S01]  /*27f0*/  IMAD.HI.U32 R10, R6, R115, RZ ;  /* 0x00000073060a7227 */ /* 0x000fe200078e00ff */
[----:B------:R-:W-:-:S02]  /*2800*/  @!P4 IADD3 R73, R73, -R2, RZ ;  /* 0x800000024949c210 */ /* 0x000fc40007ffe0ff */
[----:B------:R-:W-:Y:S01]  /*2810*/  ISETP.GE.AND P4, PT, R78, RZ, PT ;  /* 0x000000ff4e00720c */ /* 0x000fe20003f86270 */
[--C-:B------:R-:W-:Y:S01]  /*2820*/  @!P5 IMAD.IADD R71, R71, 0x1, -R2.reuse ;  /* 0x000000014747d824 */ /* 0x100fe200078e0a02 */
[----:B------:R-:W-:Y:S01]  /*2830*/  ISETP.GT.U32.AND P5, PT, R2, R81, PT ;  /* 0x000000510200720c */ /* 0x000fe20003fa4070 */
[--C-:B------:R-:W-:Y:S01]  /*2840*/  @!P3 IMAD.IADD R75, R75, 0x1, -R2.reuse ;  /* 0x000000014b4bb824 */ /* 0x100fe200078e0a02 */
[----:B------:R-:W-:Y:S01]  /*2850*/  ISETP.GE.AND P3, PT, R76, RZ, PT ;  /* 0x000000ff4c00720c */ /* 0x000fe20003f66270 */
[----:B------:R-:W-:Y:S01]  /*2860*/  @!P1 IMAD.IADD R79, R79, 0x1, -R2 ;  /* 0x000000014f4f9824 */ /* 0x000fe200078e0a02 */
[----:B------:R-:W-:Y:S01]  /*2870*/  ISETP.GE.AND P1, PT, R18, RZ, PT ;  /* 0x000000ff1200720c */ /* 0x000fe20003f26270 */
[C---:B------:R-:W-:Y:S01]  /*2880*/  IMAD R119, R2.reuse, R8, R119 ;  /* 0x0000000802777224 */ /* 0x040fe200078e0277 */
[----:B------:R-:W-:Y:S01]  /*2890*/  @!P2 IADD3 R57, -R57, RZ, RZ ;  /* 0x000000ff3939a210 */ /* 0x000fe20007ffe1ff */
[----:B------:R-:W-:Y:S01]  /*28a0*/  @!P0 IMAD.MOV R63, RZ, RZ, -R63 ;  /* 0x000000ffff3f8224 */ /* 0x000fe200078e0a3f */
[----:B------:R-:W-:Y:S01]  /*28b0*/  ISETP.GT.U32.AND P2, PT, R2, R69, PT ;  /* 0x000000450200720c */ /* 0x000fe20003f44070 */
[----:B------:R-:W-:Y:S01]  /*28c0*/  IMAD.HI.U32 R8, R6, R121, RZ ;  /* 0x0000007906087227 */ /* 0x000fe200078e00ff */
[----:B------:R-:W-:-:S02]  /*28d0*/  ISETP.GT.U32.AND P0, PT, R2, R73, PT ;  /* 0x000000490200720c */ /* 0x000fc40003f04070 */
[----:B------:R-:W-:Y:S01]  /*28e0*/  IABS R127, R20 ;  /* 0x00000014007f7213 */ /* 0x000fe20000000000 */
[----:B------:R-:W-:Y:S01]  /*28f0*/  @!P4 IMAD.MOV R65, RZ, RZ, -R65 ;  /* 0x000000ffff41c224 */ /* 0x000fe200078e0a41 */
[----:B------:R-:W-:Y:S01]  /*2900*/  ISETP.GT.U32.AND P4, PT, R2, R75, PT ;  /* 0x0000004b0200720c */ /* 0x000fe20003f84070 */
[----:B------:R-:W-:Y:S01]  /*2910*/  @!P5 IMAD.IADD R81, R81, 0x1, -R2 ;  /* 0x000000015151d824 */ /* 0x000fe200078e0a02 */
[----:B------:R-:W-:Y:S01]  /*2920*/  IADD3 R8, -R8, RZ, RZ ;  /* 0x000000ff08087210 */ /* 0x000fe20007ffe1ff */
[----:B------:R-:W-:Y:S01]  /*2930*/  @!P3 IMAD.MOV R67, RZ, RZ, -R67 ;  /* 0x000000ffff43b224 */ /* 0x000fe200078e0a43 */
[C---:B------:R-:W-:Y:S01]  /*2940*/  ISETP.GT.U32.AND P3, PT, R2.reuse, R79, PT ;  /* 0x0000004f0200720c */ /* 0x040fe20003f64070 */
[----:B------:R-:W-:Y:S01]  /*2950*/  @!P1 IMAD.MOV R71, RZ, RZ, -R71 ;  /* 0x000000ffff479224 */ /* 0x000fe200078e0a47 */
[C---:B------:R-:W-:Y:S01]  /*2960*/  ISETP.GT.U32.AND P1, PT, R2.reuse, R77, PT ;  /* 0x0000004d0200720c */ /* 0x040fe20003f24070 */
[----:B------:R-:W-:Y:S01]  /*2970*/  IMAD.MOV R10, RZ, RZ, -R10 ;  /* 0x000000ffff0a7224 */ /* 0x000fe200078e0a0a */
[----:B------:R-:W-:Y:S01]  /*2980*/  @!P2 IADD3 R69, R69, -R2, RZ ;  /* 0x800000024545a210 */ /* 0x000fe20007ffe0ff */
[--C-:B------:R-:W-:Y:S01]  /*2990*/  @!P0 IMAD.IADD R73, R73, 0x1, -R2.reuse ;  /* 0x0000000149498824 */ /* 0x100fe200078e0a02 */
[C---:B------:R-:W-:Y:S01]  /*29a0*/  ISETP.GT.U32.AND P2, PT, R2.reuse, R83, PT ;  /* 0x000000530200720c */ /* 0x040fe20003f44070 */
[C---:B------:R-:W-:Y:S01]  /*29b0*/  IMAD R115, R2.reuse, R10, R115 ;  /* 0x0000000a02737224 */ /* 0x040fe200078e0273 */
[C---:B------:R-:W-:Y:S01]  /*29c0*/  ISETP.GT.U32.AND P0, PT, R2.reuse, R89, PT ;  /* 0x000000590200720c */ /* 0x040fe20003f04070 */
[--C-:B------:R-:W-:Y:S01]  /*29d0*/  @!P4 IMAD.IADD R75, R75, 0x1, -R2.reuse ;  /* 0x000000014b4bc824 */ /* 0x100fe200078e0a02 */
[C---:B------:R-:W-:Y:S01]  /*29e0*/  ISETP.GT.U32.AND P5, PT, R2.reuse, R81, PT ;  /* 0x000000510200720c */ /* 0x040fe20003fa4070 */
[C---:B------:R-:W-:Y:S01]  /*29f0*/  IMAD R121, R2.reuse, R8, R121 ;  /* 0x0000000802797224 */ /* 0x040fe200078e0279 */
[----:B------:R-:W-:Y:S01]  /*2a00*/  ISETP.GT.U32.AND P4, PT, R2, R91, PT ;  /* 0x0000005b0200720c */ /* 0x000fe20003f84070 */
[----:B------:R-:W-:Y:S01]  /*2a10*/  @!P3 IMAD.IADD R79, R79, 0x1, -R2 ;  /* 0x000000014f4fb824 */ /* 0x000fe200078e0a02 */
[----:B------:R-:W-:Y:S01]  /*2a20*/  ISETP.GE.AND P3, PT, R74, RZ, PT ;  /* 0x000000ff4a00720c */ /* 0x000fe20003f66270 */
[----:B------:R-:W-:Y:S01]  /*2a30*/  IMAD.HI.U32 R8, R6, R123, RZ ;  /* 0x0000007b06087227 */ /* 0x000fe200078e00ff */
[----:B------:R-:W-:-:S02]  /*2a40*/  @!P1 IADD3 R77, R77, -R2, RZ ;  /* 0x800000024d4d9210 */ /* 0x000fc40007ffe0ff */
[----:B------:R-:W-:Y:S01]  /*2a50*/  ISETP.GE.AND P1, PT, R72, RZ, PT ;  /* 0x000000ff4800720c */ /* 0x000fe20003f26270 */
[--C-:B------:R-:W-:Y:S01]  /*2a60*/  @!P2 IMAD.IADD R83, R83, 0x1, -R2.reuse ;  /* 0x000000015353a824 */ /* 0x100fe200078e0a02 */
[----:B------:R-:W-:Y:S01]  /*2a70*/  ISETP.GE.AND P2, PT, R70, RZ, PT ;  /* 0x000000ff4600720c */ /* 0x000fe20003f46270 */
[--C-:B------:R-:W-:Y:S01]  /*2a80*/  @!P0 IMAD.IADD R89, R89, 0x1, -R2.reuse ;  /* 0x0000000159598824 */ /* 0x100fe200078e0a02 */
[----:B------:R-:W-:Y:S01]  /*2a90*/  ISETP.GE.AND P0, PT, R68, RZ, PT ;  /* 0x000000ff4400720c */ /* 0x000fe20003f06270 */
[--C-:B------:R-:W-:Y:S01]  /*2aa0*/  @!P5 IMAD.IADD R81, R81, 0x1, -R2.reuse ;  /* 0x000000015151d824 */ /* 0x100fe200078e0a02 */
[----:B------:R-:W-:Y:S01]  /*2ab0*/  ISETP.GT.U32.AND P5, PT, R2, R93, PT ;  /* 0x0000005d0200720c */ /* 0x000fe20003fa4070 */
[----:B------:R-:W-:Y:S01]  /*2ac0*/  @!P4 IMAD.IADD R91, R91, 0x1, -R2 ;  /* 0x000000015b5bc824 */ /* 0x000fe200078e0a02 */
[----:B------:R-:W-:Y:S01]  /*2ad0*/  ISETP.GE.AND P4, PT, R66, RZ, PT ;  /* 0x000000ff4200720c */ /* 0x000fe20003f86270 */
[----:B------:R-:W-:Y:S01]  /*2ae0*/  @!P3 IMAD.MOV R69, RZ, RZ, -R69 ;  /* 0x000000ffff45b224 */ /* 0x000fe200078e0a45 */
[----:B------:R-:W-:Y:S01]  /*2af0*/  ISETP.GT.U32.AND P3, PT, R2, R77, PT ;  /* 0x0000004d0200720c */ /* 0x000fe20003f64070 */
[----:B------:R-:W-:Y:S01]  /*2b00*/  IMAD.MOV R8, RZ, RZ, -R8 ;  /* 0x000000ffff087224 */ /* 0x000fe200078e0a08 */
[----:B------:R-:W-:Y:S01]  /*2b10*/  IADD3 R18, R252, 0x3c, RZ ;  /* 0x0000003cfc127810 */ /* 0x000fe20007ffe0ff */
[----:B------:R-:W-:Y:S01]  /*2b20*/  @!P1 IMAD.MOV R73, RZ, RZ, -R73 ;  /* 0x000000ffff499224 */ /* 0x000fe200078e0a49 */
[C---:B------:R-:W-:Y:S01]  /*2b30*/  ISETP.GT.U32.AND P1, PT, R2.reuse, R83, PT ;  /* 0x000000530200720c */ /* 0x040fe20003f24070 */
[----:B------:R-:W-:Y:S01]  /*2b40*/  @!P2 IMAD.MOV R75, RZ, RZ, -R75 ;  /* 0x000000ffff4ba224 */ /* 0x000fe200078e0a4b */
[C---:B------:R-:W-:Y:S01]  /*2b50*/  ISETP.GT.U32.AND P2, PT, R2.reuse, R89, PT ;  /* 0x000000590200720c */ /* 0x040fe20003f44070 */
[----:B------:R-:W-:Y:S01]  /*2b60*/  @!P0 IMAD.MOV R79, RZ, RZ, -R79 ;  /* 0x000000ffff4f8224 */ /* 0x000fe200078e0a4f */
[C---:B------:R-:W-:Y:S01]  /*2b70*/  ISETP.GT.U32.AND P0, PT, R2.reuse, R91, PT ;  /* 0x0000005b0200720c */ /* 0x040fe20003f04070 */
[----:B------:R-:W-:Y:S01]  /*2b80*/  IMAD R123, R2, R8, R123 ;  /* 0x00000008027b7224 */ /* 0x000fe200078e027b */
        /* <DEDUP_REMOVED lines=8> */
[C---:B------:R-:W-:Y:S01]  /*2c10*/  ISETP.GT.U32.AND P3, PT, R2.reuse, R95, PT ;  /* 0x0000005f0200720c */ /* 0x040fe20003f64070 */
[--C-:B------:R-:W-:Y:S01]  /*2c20*/  @!P2 IMAD.IADD R89, R89, 0x1, -R2.reuse ;  /* 0x000000015959a824 */ /* 0x100fe200078e0a02 */
[C---:B------:R-:W-:Y:S01]  /*2c30*/  ISETP.GT.U32.AND P1, PT, R2.reuse, R97, PT ;  /* 0x000000610200720c */ /* 0x040fe20003f24070 */
[----:B------:R-:W-:Y:S01]  /*2c40*/  @!P0 IMAD.IADD R91, R91, 0x1, -R2 ;  /* 0x000000015b5b8824 */ /* 0x000fe200078e0a02 */
[----:B------:R-:W-:Y:S01]  /*2c50*/  ISETP.GT.U32.AND P2, PT, R2, R99, PT ;  /* 0x000000630200720c */ /* 0x000fe20003f44070 */
[----:B------:R-:W-:Y:S01]  /*2c60*/  IMAD.MOV R8, RZ, RZ, -R8 ;  /* 0x000000ffff087224 */ /* 0x000fe200078e0a08 */
[----:B------:R-:W-:Y:S01]  /*2c70*/  ISETP.GE.AND P0, PT, R64, RZ, PT ;  /* 0x000000ff4000720c */ /* 0x000fe20003f06270 */
[----:B------:R-:W-:Y:S01]  /*2c80*/  IMAD.SHL.U32 R5, R5, 0x40, RZ ;  /* 0x0000004005057824 */ /* 0x000fe200078e00ff */
[----:B------:R-:W-:Y:S01]  /*2c90*/  IABS R129, R18 ;  /* 0x0000001200817213 */ /* 0x000fe20000000000 */
[C---:B------:R-:W-:Y:S01]  /*2ca0*/  IMAD R125, R2.reuse, R8, R125 ;  /* 0x00000008027d7224 */ /* 0x040fe200078e027d */
[----:B------:R-:W-:Y:S01]  /*2cb0*/  @!P5 IADD3 R93, R93, -R2, RZ ;  /* 0x800000025d5dd210 */ /* 0x000fe20007ffe0ff */
[--C-:B------:R-:W-:Y:S01]  /*2cc0*/  @!P4 IMAD.IADD R87, R87, 0x1, -R2.reuse ;  /* 0x000000015757c824 */ /* 0x100fe200078e0a02 */
[----:B------:R-:W-:Y:S01]  /*2cd0*/  ISETP.GT.U32.AND P5, PT, R2, R101, PT ;  /* 0x000000650200720c */ /* 0x000fe20003fa4070 */
[--C-:B------:R-:W-:Y:S01]  /*2ce0*/  @!P3 IMAD.IADD R95, R95, 0x1, -R2.reuse ;  /* 0x000000015f5fb824 */ /* 0x100fe200078e0a02 */
[----:B------:R-:W-:Y:S01]  /*2cf0*/  ISETP.GE.AND P4, PT, R62, RZ, PT ;  /* 0x000000ff3e00720c */ /* 0x000fe20003f86270 */
[--C-:B------:R-:W-:Y:S01]  /*2d00*/  @!P1 IMAD.IADD R97, R97, 0x1, -R2.reuse ;  /* 0x0000000161619824 */ /* 0x100fe200078e0a02 */
[----:B------:R-:W-:Y:S01]  /*2d10*/  ISETP.GE.AND P3, PT, R60, RZ, PT ;  /* 0x000000ff3c00720c */ /* 0x000fe20003f66270 */
[--C-:B------:R-:W-:Y:S01]  /*2d20*/  @!P2 IMAD.IADD R99, R99, 0x1, -R2.reuse ;  /* 0x000000016363a824 */ /* 0x100fe200078e0a02 */
[----:B------:R-:W-:Y:S01]  /*2d30*/  ISETP.GE.AND P1, PT, R58, RZ, PT ;  /* 0x000000ff3a00720c */ /* 0x000fe20003f26270 */
[----:B------:R-:W-:Y:S01]  /*2d40*/  @!P0 IMAD.MOV R77, RZ, RZ, -R77 ;  /* 0x000000ffff4d8224 */ /* 0x000fe200078e0a4d */
[----:B------:R-:W-:Y:S01]  /*2d50*/  ISETP.GE.AND P2, PT, R32, RZ, PT ;  /* 0x000000ff2000720c */ /* 0x000fe20003f46270 */
[----:B------:R-:W-:Y:S01]  /*2d60*/  IMAD.HI.U32 R8, R6, R127, RZ ;  /* 0x0000007f06087227 */ /* 0x000fe200078e00ff */
[----:B------:R-:W-:Y:S01]  /*2d70*/  ISETP.GT.U32.AND P0, PT, R2, R87, PT ;  /* 0x000000570200720c */ /* 0x000fe20003f04070 */
[----:B------:R-:W1:Y:S01]  /*2d80*/  S2R R32, SR_TID.X ;  /* 0x0000000000207919 */ /* 0x000e620000002100 */
[----:B------:R-:W-:Y:S01]  /*2d90*/  IADD3 R12, R252, 0x3e, RZ ;  /* 0x0000003efc0c7810 */ /* 0x000fe20007ffe0ff */
[----:B------:R-:W-:Y:S01]  /*2da0*/  @!P5 IMAD.IADD R101, R101, 0x1, -R2 ;  /* 0x000000016565d824 */ /* 0x000fe200078e0a02 */
[C---:B------:R-:W-:Y:S01]  /*2db0*/  ISETP.GT.U32.AND P5, PT, R2.reuse, R99, PT ;  /* 0x000000630200720c */ /* 0x040fe20003fa4070 */
[----:B------:R-:W-:Y:S01]  /*2dc0*/  @!P4 IMAD.MOV R83, RZ, RZ, -R83 ;  /* 0x000000ffff53c224 */ /* 0x000fe200078e0a53 */
[C---:B------:R-:W-:Y:S01]  /*2dd0*/  ISETP.GT.U32.AND P4, PT, R2.reuse, R95, PT ;  /* 0x0000005f0200720c */ /* 0x040fe20003f84070 */
[----:B------:R-:W-:Y:S01]  /*2de0*/  @!P3 IMAD.MOV R89, RZ, RZ, -R89 ;  /* 0x000000ffff59b224 */ /* 0x000fe200078e0a59 */
[C---:B------:R-:W-:Y:S01]  /*2df0*/  ISETP.GT.U32.AND P3, PT, R2.reuse, R97, PT ;  /* 0x000000610200720c */ /* 0x040fe20003f64070 */
[----:B------:R-:W-:Y:S01]  /*2e00*/  IMAD.MOV R8, RZ, RZ, -R8 ;  /* 0x000000ffff087224 */ /* 0x000fe200078e0a08 */
[----:B------:R-:W-:Y:S01]  /*2e10*/  @!P1 IADD3 R91, -R91, RZ, RZ ;  /* 0x000000ff5b5b9210 */ /* 0x000fe20007ffe1ff */
[----:B------:R-:W-:Y:S01]  /*2e20*/  @!P2 IMAD.MOV R93, RZ, RZ, -R93 ;  /* 0x000000ffff5da224 */ /* 0x000fe200078e0a5d */
[C---:B------:R-:W-:Y:S01]  /*2e30*/  ISETP.GT.U32.AND P1, PT, R2.reuse, R101, PT ;  /* 0x000000650200720c */ /* 0x040fe20003f24070 */
[--C-:B------:R-:W-:Y:S01]  /*2e40*/  @!P0 IMAD.IADD R87, R87, 0x1, -R2.reuse ;  /* 0x0000000157578824 */ /* 0x100fe200078e0a02 */
[C---:B------:R-:W-:Y:S01]  /*2e50*/  ISETP.GT.U32.AND P2, PT, R2.reuse, R103, PT ;  /* 0x000000670200720c */ /* 0x040fe20003f44070 */
[C---:B------:R-:W-:Y:S01]  /*2e60*/  IMAD R127, R2.reuse, R8, R127 ;  /* 0x00000008027f7224 */ /* 0x040fe200078e027f */
[----:B------:R-:W-:Y:S01]  /*2e70*/  ISETP.GT.U32.AND P0, PT, R2, R105, PT ;  /* 0x000000690200720c */ /* 0x000fe20003f04070 */
[----:B------:R-:W-:Y:S01]  /*2e80*/  IMAD.HI.U32 R8, R6, R129, RZ ;  /* 0x0000008106087227 */ /* 0x000fe200078e00ff */
[----:B------:R-:W-:Y:S01]  /*2e90*/  @!P5 IADD3 R99, R99, -R2, RZ ;  /* 0x800000026363d210 */ /* 0x000fe20007ffe0ff */
[----:B------:R-:W-:Y:S01]  /*2ea0*/  STL [R1+0x1350], R14 ;  /* 0x0013500e01007387 */ /* 0x000fe20000100800 */
[C---:B------:R-:W-:Y:S01]  /*2eb0*/  ISETP.GT.U32.AND P5, PT, R2.reuse, R109, PT ;  /* 0x0000006d0200720c */ /* 0x040fe20003fa4070 */
        /* <DEDUP_REMOVED lines=11> */
[----:B------:R-:W-:Y:S01]  /*2f70*/  IABS R133, R12 ;  /* 0x0000000c00857213 */ /* 0x000fe20000000000 */
[----:B------:R2:W-:Y:S01]  /*2f80*/  STL [R1+0x1d48], R252 ;  /* 0x001d48fc01007387 */ /* 0x0005e20000100800 */
[----:B------:R-:W-:Y:S01]  /*2f90*/  @!P5 IADD3 R109, R109, -R2, RZ ;  /* 0x800000026d6dd210 */ /* 0x000fe20007ffe0ff */
[--C-:B------:R-:W-:Y:S01]  /*2fa0*/  @!P4 IMAD.IADD R107, R107, 0x1, -R2.reuse ;  /* 0x000000016b6bc824 */ /* 0x100fe200078e0a02 */
[----:B------:R-:W-:Y:S01]  /*2fb0*/  ISETP.GE.AND P4, PT, R48, RZ, PT ;  /* 0x000000ff3000720c */ /* 0x000fe20003f86270 */
[----:B------:R-:W-:Y:S01]  /*2fc0*/  @!P3 IMAD.MOV R87, RZ, RZ, -R87 ;  /* 0x000000ffff57b224 */ /* 0x000fe200078e0a57 */
[C---:B------:R-:W-:Y:S01]  /*2fd0*/  ISETP.GT.U32.AND P5, PT, R2.reuse, R103, PT ;  /* 0x000000670200720c */ /* 0x040fe20003fa4070 */
[----:B------:R-:W-:Y:S01]  /*2fe0*/  @!P1 IMAD.MOV R95, RZ, RZ, -R95 ;  /* 0x000000ffff5f9224 */ /* 0x000fe200078e0a5f */
[C---:B------:R-:W-:Y:S01]  /*2ff0*/  ISETP.GT.U32.AND P3, PT, R2.reuse, R107, PT ;  /* 0x0000006b0200720c */ /* 0x040fe20003f64070 */
[----:B------:R-:W-:Y:S01]  /*3000*/  @!P2 IMAD.MOV R97, RZ, RZ, -R97 ;  /* 0x000000ffff61a224 */ /* 0x000fe200078e0a61 */
[C---:B------:R-:W-:Y:S01]  /*3010*/  ISETP.GT.U32.AND P1, PT, R2.reuse, R105, PT ;  /* 0x000000690200720c */ /* 0x040fe20003f24070 */
[----:B------:R-:W-:Y:S01]  /*3020*/  IMAD R129, R2, R8, R129 ;  /* 0x0000000802817224 */ /* 0x000fe200078e0281 */
[----:B------:R-:W-:Y:S01]  /*3030*/  @!P0 IADD3 R99, -R99, RZ, RZ ;  /* 0x000000ff63638210 */ /* 0x000fe20007ffe1ff */
[----:B------:R-:W-:Y:S01]  /*3040*/  IMAD.HI.U32 R8, R6, R131, RZ ;  /* 0x0000008306087227 */ /* 0x000fe200078e00ff */
[C---:B------:R-:W-:Y:S01]  /*3050*/  ISETP.GT.U32.AND P2, PT, R2.reuse, R109, PT ;  /* 0x0000006d0200720c */ /* 0x040fe20003f44070 */
[----:B------:R-:W-:Y:S01]  /*3060*/  STL [R1+0x134c], R12 ;  /* 0x00134c0c01007387 */ /* 0x000fe20000100800 */
[----:B------:R-:W-:Y:S01]  /*3070*/  ISETP.GT.U32.AND P0, PT, R2, R111, PT ;  /* 0x0000006f0200720c */ /* 0x000fe20003f04070 */
[----:B------:R-:W-:Y:S01]  /*3080*/  @!P4 IMAD.MOV R101, RZ, RZ, -R101 ;  /* 0x000000ffff65c224 */ /* 0x000fe200078e0a65 */
[----:B------:R-:W-:Y:S01]  /*3090*/  ISETP.GE.AND P4, PT, R46, RZ, PT ;  /* 0x000000ff2e00720c */ /* 0x000fe20003f86270 */
[--C-:B------:R-:W-:Y:S01]  /*30a0*/  @!P5 IMAD.IADD R103, R103, 0x1, -R2.reuse ;  /* 0x000000016767d824 */ /* 0x100fe200078e0a02 */
[C---:B------:R-:W-:Y:S01]  /*30b0*/  ISETP.GT.U32.AND P5, PT, R2.reuse, R113, PT ;  /* 0x000000710200720c */ /* 0x040fe20003fa4070 */
[--C-:B------:R-:W-:Y:S01]  /*30c0*/  @!P3 IMAD.IADD R107, R107, 0x1, -R2.reuse ;  /* 0x000000016b6bb824 */ /* 0x100fe200078e0a02 */
[----:B------:R-:W-:Y:S01]  /*30d0*/  ISETP.GT.U32.AND P3, PT, R2, R115, PT ;  /* 0x000000730200720c */ /* 0x000fe20003f64070 */
[----:B------:R-:W-:Y:S01]  /*30e0*/  @!P1 IMAD.IADD R105, R105, 0x1, -R2 ;  /* 0x0000000169699824 */ /* 0x000fe200078e0a02 */
[----:B------:R-:W-:Y:S01]  /*30f0*/  ISETP.GE.AND P1, PT, R44, RZ, PT ;  /* 0x000000ff2c00720c */ /* 0x000fe20003f26270 */
[----:B------:R-:W-:Y:S01]  /*3100*/  IMAD.HI.U32 R6, R6, R133, RZ ;  /* 0x0000008506067227 */ /* 0x000fe200078e00ff */
[----:B------:R-:W-:-:S02]  /*3110*/  IADD3 R8, -R8, RZ, RZ ;  /* 0x000000ff08087210 */ /* 0x000fc40007ffe1ff */
[----:B------:R-:W-:Y:S01]  /*3120*/  @!P2 IADD3 R109, R109, -R2, RZ ;  /* 0x800000026d6da210 */ /* 0x000fe20007ffe0ff */
[--C-:B------:R-:W-:Y:S01]  /*3130*/  @!P0 IMAD.IADD R111, R111, 0x1, -R2.reuse ;  /* 0x000000016f6f8824 */ /* 0x100fe200078e0a02 */
[----:B------:R-:W-:Y:S01]  /*3140*/  ISETP.GE.AND P2, PT, R42, RZ, PT ;  /* 0x000000ff2a00720c */ /* 0x000fe20003f46270 */
[----:B------:R-:W-:Y:S01]  /*3150*/  @!P4 IMAD.MOV R103, RZ, RZ, -R103 ;  /* 0x000000ffff67c224 */ /* 0x000fe200078e0a67 */
[----:B------:R-:W-:Y:S01]  /*3160*/  ISETP.GE.AND P0, PT, R40, RZ, PT ;  /* 0x000000ff2800720c */ /* 0x000fe20003f06270 */
[----:B------:R-:W-:Y:S01]  /*3170*/  @!P5 IMAD.IADD R113, R113, 0x1, -R2 ;  /* 0x000000017171d824 */ /* 0x000fe200078e0a02 */
[C---:B------:R-:W-:Y:S01]  /*3180*/  ISETP.GT.U32.AND P4, PT, R2.reuse, R111, PT ;  /* 0x0000006f0200720c */ /* 0x040fe20003f84070 */
[C---:B------:R-:W-:Y:S01]  /*3190*/  IMAD R131, R2.reuse, R8, R131 ;  /* 0x0000000802837224 */ /* 0x040fe200078e0283 */
[C---:B------:R-:W-:Y:S01]  /*31a0*/  ISETP.GT.U32.AND P5, PT, R2.reuse, R117, PT ;  /* 0x000000750200720c */ /* 0x040fe20003fa4070 */
[----:B------:R-:W-:Y:S01]  /*31b0*/  @!P1 IMAD.MOV R105, RZ, RZ, -R105 ;  /* 0x000000ffff699224 */ /* 0x000fe200078e0a69 */
[----:B------:R-:W-:Y:S01]  /*31c0*/  @!P3 IADD3 R115, R115, -R2, RZ ;  /* 0x800000027373b210 */ /* 0x000fe20007ffe0ff */
[----:B------:R-:W-:Y:S01]  /*31d0*/  IMAD.MOV R6, RZ, RZ, -R6 ;  /* 0x000000ffff067224 */ /* 0x000fe200078e0a06 */
[----:B------:R-:W-:-:S02]  /*31e0*/  ISETP.GT.U32.AND P1, PT, R2, R113, PT ;  /* 0x000000710200720c */ /* 0x000fc40003f24070 */
[C---:B------:R-:W-:Y:S01]  /*31f0*/  ISETP.GT.U32.AND P3, PT, R2.reuse, R115, PT ;  /* 0x000000730200720c */ /* 0x040fe20003f64070 */
[----:B------:R-:W-:Y:S01]  /*3200*/  @!P2 IMAD.MOV R107, RZ, RZ, -R107 ;  /* 0x000000ffff6ba224 */ /* 0x000fe200078e0a6b */
[C---:B------:R-:W-:Y:S01]  /*3210*/  ISETP.GT.U32.AND P2, PT, R2.reuse, R119, PT ;  /* 0x000000770200720c */ /* 0x040fe20003f44070 */
[----:B------:R-:W-:Y:S01]  /*3220*/  IMAD R133, R2, R6, R133 ;  /* 0x0000000602857224 */ /* 0x000fe200078e0285 */
[----:B------:R-:W-:Y:S01]  /*3230*/  @!P0 IADD3 R109, -R109, RZ, RZ ;  /* 0x000000ff6d6d8210 */ /* 0x000fe20007ffe1ff */
[--C-:B------:R-:W-:Y:S01]  /*3240*/  @!P4 IMAD.IADD R111, R111, 0x1, -R2.reuse ;  /* 0x000000016f6fc824 */ /* 0x100fe200078e0a02 */
[----:B------:R-:W-:Y:S01]  /*3250*/  ISETP.GE.AND P4, PT, R38, RZ, PT ;  /* 0x000000ff2600720c */ /* 0x000fe20003f86270 */
[----:B------:R-:W-:Y:S01]  /*3260*/  @!P5 IMAD.IADD R117, R117, 0x1, -R2 ;  /* 0x000000017575d824 */ /* 0x000fe200078e0a02 */
[----:B------:R-:W-:Y:S02]  /*3270*/  ISETP.GE.AND P0, PT, R36, RZ, PT ;  /* 0x000000ff2400720c */ /* 0x000fe40003f06270 */
[----:B-1----:R-:W-:Y:S01]  /*3280*/  LOP3.LUT R10, R5, 0x1f, R32, 0xf8, !PT ;  /* 0x0000001f050a7812 */ /* 0x002fe200078ef820 */
[--C-:B------:R-:W-:Y:S01]  /*3290*/  @!P1 IMAD.IADD R113, R113, 0x1, -R2.reuse ;  /* 0x0000000171719824 */ /* 0x100fe200078e0a02 */
[C---:B------:R-:W-:Y:S01]  /*32a0*/  ISETP.GT.U32.AND P5, PT, R2.reuse, R117, PT ;  /* 0x000000750200720c */ /* 0x040fe20003fa4070 */
[--C-:B------:R-:W-:Y:S01]  /*32b0*/  @!P3 IMAD.IADD R115, R115, 0x1, -R2.reuse ;  /* 0x000000017373b824 */ /* 0x100fe200078e0a02 */
[C---:B------:R-:W-:Y:S01]  /*32c0*/  ISETP.GT.U32.AND P1, PT, R2.reuse, R121, PT ;  /* 0x000000790200720c */ /* 0x040fe20003f24070 */
[----:B------:R-:W-:Y:S01]  /*32d0*/  @!P2 IMAD.IADD R119, R119, 0x1, -R2 ;  /* 0x000000017777a824 */ /* 0x000fe200078e0a02 */
[----:B------:R-:W-:Y:S01]  /*32e0*/  ISETP.GT.U32.AND P3, PT, R2, R123, PT ;  /* 0x0000007b0200720c */ /* 0x000fe20003f64070 */
[----:B------:R-:W-:Y:S01]  /*32f0*/  STL [R1+0x20], R10 ;  /* 0x0000200a01007387 */ /* 0x000fe20000100800 */
[----:B------:R-:W-:-:S02]  /*3300*/  IABS R8, R10 ;  /* 0x0000000a00087213 */ /* 0x000fc40000000000 */
[----:B------:R-:W-:Y:S01]  /*3310*/  @!P4 IADD3 R111, -R111, RZ, RZ ;  /* 0x000000ff6f6fc210 */ /* 0x000fe20007ffe1ff */
[----:B------:R-:W-:Y:S01]  /*3320*/  @!P0 IMAD.MOV R113, RZ, RZ, -R113 ;  /* 0x000000ffff718224 */ /* 0x000fe200078e0a71 */
[----:B------:R-:W-:Y:S01]  /*3330*/  ISETP.GE.AND P4, PT, R34, RZ, PT ;  /* 0x000000ff2200720c */ /* 0x000fe20003f86270 */
[----:B------:R-:W-:Y:S01]  /*3340*/  IMAD.HI.U32 R6, R4, R8, RZ ;  /* 0x0000000804067227 */ /* 0x000fe200078e00ff */
[----:B------:R-:W-:Y:S02]  /*3350*/  ISETP.GT.U32.AND P2, PT, R2, R119, PT ;  /* 0x000000770200720c */ /* 0x000fe40003f44070 */
[----:B--2---:R-:W-:Y:S01]  /*3360*/  LOP3.LUT R252, R32, 0x1f, RZ, 0xc0, !PT ;  /* 0x0000001f20fc7812 */ /* 0x004fe200078ec0ff */
[--C-:B------:R-:W-:Y:S01]  /*3370*/  @!P5 IMAD.IADD R117, R117, 0x1, -R2.reuse ;  /* 0x000000017575d824 */ /* 0x100fe200078e0a02 */
[----:B------:R-:W-:Y:S01]  /*3380*/  ISETP.GE.AND P5, PT, R30, RZ, PT ;  /* 0x000000ff1e00720c */ /* 0x000fe20003fa6270 */
[--C-:B------:R-:W-:Y:S01]  /*3390*/  @!P1 IMAD.IADD R121, R121, 0x1, -R2.reuse ;  /* 0x0000000179799824 */ /* 0x100fe200078e0a02 */
[----:B------:R-:W-:Y:S01]  /*33a0*/  ISETP.GT.U32.AND P1, PT, R2, R125, PT ;  /* 0x0000007d0200720c */ /* 0x000fe20003f24070 */
[----:B------:R-:W-:Y:S01]  /*33b0*/  @!P3 IMAD.IADD R123, R123, 0x1, -R2 ;  /* 0x000000017b7bb824 */ /* 0x000fe200078e0a02 */
[----:B------:R-:W-:Y:S01]  /*33c0*/  ISETP.GE.AND P3, PT, R28, RZ, PT ;  /* 0x000000ff1c00720c */ /* 0x000fe20003f66270 */
[----:B------:R-:W-:Y:S01]  /*33d0*/  IMAD.MOV R6, RZ, RZ, -R6 ;  /* 0x000000ffff067224 */ /* 0x000fe200078e0a06 */
[----:B------:R-:W-:Y:S01]  /*33e0*/  ISETP.GT.U32.AND P0, PT, R2, R121, PT ;  /* 0x000000790200720c */ /* 0x000fe20003f04070 */
[----:B------:R-:W-:Y:S01]  /*33f0*/  IMAD.SHL.U32 R201, R252, 0x4, RZ ;  /* 0x00000004fcc97824 */ /* 0x000fe200078e00ff */
[----:B------:R-:W-:Y:S01]  /*3400*/  @!P4 IADD3 R115, -R115, RZ, RZ ;  /* 0x000000ff7373c210 */ /* 0x000fe20007ffe1ff */
[----:B------:R-:W-:Y:S01]  /*3410*/  @!P2 IMAD.IADD R119, R119, 0x1, -R2 ;  /* 0x000000017777a824 */ /* 0x000fe200078e0a02 */
[C---:B------:R-:W-:Y:S01]  /*3420*/  ISETP.GT.U32.AND P4, PT, R2.reuse, R123, PT ;  /* 0x0000007b0200720c */ /* 0x040fe20003f84070 */
[----:B------:R-:W-:Y:S01]  /*3430*/  IMAD R6, R3, R6, R8 ;  /* 0x0000000603067224 */ /* 0x000fe200078e0208 */
[C---:B------:R-:W-:Y:S01]  /*3440*/  ISETP.GT.U32.AND P2, PT, R2.reuse, R127, PT ;  /* 0x0000007f0200720c */ /* 0x040fe20003f44070 */
[----:B------:R-:W-:Y:S01]  /*3450*/  @!P5 IMAD.MOV R117, RZ, RZ, -R117 ;  /* 0x000000ffff75d224 */ /* 0x000fe200078e0a75 */
[----:B------:R-:W-:Y:S01]  /*3460*/  ISETP.GT.U32.AND P5, PT, R2, R129, PT ;  /* 0x000000810200720c */ /* 0x000fe20003fa4070 */
[----:B------:R-:W-:Y:S01]  /*3470*/  @!P1 IMAD.IADD R125, R125, 0x1, -R2 ;  /* 0x000000017d7d9824 */ /* 0x000fe200078e0a02 */
[----:B------:R-:W-:-:S02]  /*3480*/  LOP3.LUT R8, R5, 0x20, R252, 0xfe, !PT ;  /* 0x0000002005087812 */ /* 0x000fc400078efefc */
[----:B------:R-:W-:Y:S01]  /*3490*/  @!P3 IADD3 R119, -R119, RZ, RZ ;  /* 0x000000ff7777b210 */ /* 0x000fe20007ffe1ff */
[--C-:B------:R-:W-:Y:S01]  /*34a0*/  @!P0 IMAD.IADD R121, R121, 0x1, -R2.reuse ;  /* 0x0000000179798824 */ /* 0x100fe200078e0a02 */
[C---:B------:R-:W-:Y:S01]  /*34b0*/  ISETP.GT.U32.AND P0, PT, R2.reuse, R131, PT ;  /* 0x000000830200720c */ /* 0x040fe20003f04070 */
[----:B------:R1:W-:Y:S01]  /*34c0*/  STL [R1+0x24], R8 ;  /* 0x0000240801007387 */ /* 0x0003e20000100800 */
[----:B------:R-:W-:Y:S01]  /*34d0*/  ISETP.GT.U32.AND P1, PT, R2, R125, PT ;  /* 0x0000007d0200720c */ /* 0x000fe20003f24070 */
[--C-:B------:R-:W-:Y:S01]  /*34e0*/  @!P4 IMAD.IADD R123, R123, 0x1, -R2.reuse ;  /* 0x000000017b7bc824 */ /* 0x100fe200078e0a02 */
[----:B------:R-:W-:Y:S01]  /*34f0*/  ISETP.GE.AND P4, PT, R24, RZ, PT ;  /* 0x000000ff1800720c */ /* 0x000fe20003f86270 */
[--C-:B------:R-:W-:Y:S01]  /*3500*/  @!P2 IMAD.IADD R127, R127, 0x1, -R2.reuse ;  /* 0x000000017f7fa824 */ /* 0x100fe200078e0a02 */
[----:B------:R-:W-:Y:S01]  /*3510*/  ISETP.GE.AND P3, PT, R26, RZ, PT ;  /* 0x000000ff1a00720c */ /* 0x000fe20003f66270 */
[----:B------:R-:W-:Y:S01]  /*3520*/  @!P5 IMAD.IADD R129, R129, 0x1, -R2 ;  /* 0x000000018181d824 */ /* 0x000fe200078e0a02 */
[----:B------:R-:W-:-:S02]  /*3530*/  IABS R5, R8 ;  /* 0x0000000800057213 */ /* 0x000fc40000000000 */
[----:B------:R-:W-:Y:S02]  /*3540*/  ISETP.GT.U32.AND P5, PT, R2, R127, PT ;  /* 0x0000007f0200720c */ /* 0x000fe40003fa4070 */
[----:B------:R-:W-:Y:S01]  /*3550*/  ISETP.GE.AND P2, PT, R22, RZ, PT ;  /* 0x000000ff1600720c */ /* 0x000fe20003f46270 */
[----:B------:R-:W-:Y:S01]  /*3560*/  IMAD.HI.U32 R4, R4, R5, RZ ;  /* 0x0000000504047227 */ /* 0x000fe200078e00ff */
[C---:B------:R-:W-:Y:S02]  /*3570*/  IADD3 R26, R0.reuse, -0x62, RZ ;  /* 0xffffff9e001a7810 */ /* 0x040fe40007ffe0ff */
[----:B------:R-:W-:Y:S01]  /*3580*/  IADD3 R34, R0, -0x6a, RZ ;  /* 0xffffff9600227810 */ /* 0x000fe20007ffe0ff */
[--C-:B------:R-:W-:Y:S01]  /*3590*/  @!P0 IMAD.IADD R131, R131, 0x1, -R2.reuse ;  /* 0x0000000183838824 */ /* 0x100fe200078e0a02 */
[----:B------:R-:W-:Y:S01]  /*35a0*/  IADD3 R4, -R4, RZ, RZ ;  /* 0x000000ff04047210 */ /* 0x000fe20007ffe1ff */
[--C-:B------:R-:W-:Y:S01]  /*35b0*/  @!P1 IMAD.IADD R125, R125, 0x1, -R2.reuse ;  /* 0x000000017d7d9824 */ /* 0x100fe200078e0a02 */
[C---:B------:R-:W-:Y:S01]  /*35c0*/  ISETP.GT.U32.AND P1, PT, R2.reuse, R133, PT ;  /* 0x000000850200720c */ /* 0x040fe20003f24070 */
[----:B------:R-:W-:Y:S01]  /*35d0*/  @!P4 IMAD.MOV R123, RZ, RZ, -R123 ;  /* 0x000000ffff7bc224 */ /* 0x000fe200078e0a7b */
[----:B------:R-:W-:Y:S01]  /*35e0*/  ISETP.GT.U32.AND P4, PT, R3, R6, PT ;  /* 0x000000060300720c */ /* 0x000fe20003f84070 */
[----:B------:R-:W-:Y:S01]  /*35f0*/  @!P3 IMAD.MOV R121, RZ, RZ, -R121 ;  /* 0x000000ffff79b224 */ /* 0x000fe200078e0a79 */
[----:B------:R-:W-:Y:S01]  /*3600*/  ISETP.GT.U32.AND P3, PT, R2, R131, PT ;  /* 0x000000830200720c */ /* 0x000fe20003f64070 */
[----:B------:R-:W-:Y:S01]  /*3610*/  @!P5 IMAD.IADD R127, R127, 0x1, -R2 ;  /* 0x000000017f7fd824 */ /* 0x000fe200078e0a02 */
[----:B------:R-:W-:Y:S01]  /*3620*/  ISETP.GE.AND P5, PT, R20, RZ, PT ;  /* 0x000000ff1400720c */ /* 0x000fe20003fa6270 */
[----:B------:R-:W-:Y:S01]  /*3630*/  IMAD R4, R3, R4, R5 ;  /* 0x0000000403047224 */ /* 0x000fe200078e0205 */
[----:B------:R-:W-:-:S02]  /*3640*/  @!P2 IADD3 R125, -R125, RZ, RZ ;  /* 0x000000ff7d7da210 */ /* 0x000fc40007ffe1ff */
[----:B------:R-:W-:Y:S02]  /*3650*/  ISETP.GT.U32.AND P0, PT, R2, R129, PT ;  /* 0x000000810200720c */ /* 0x000fe40003f04070 */
[----:B------:R-:W-:Y:S01]  /*3660*/  ISETP.GT.U32.AND P2, PT, R3, R4, PT ;  /* 0x000000040300720c */ /* 0x000fe20003f44070 */
[--C-:B------:R-:W-:Y:S01]  /*3670*/  @!P1 IMAD.IADD R133, R133, 0x1, -R2.reuse ;  /* 0x0000000185859824 */ /* 0x100fe200078e0a02 */
[----:B------:R-:W-:Y:S01]  /*3680*/  ISETP.GE.AND P1, PT, R16, RZ, PT ;  /* 0x000000ff1000720c */ /* 0x000fe20003f26270 */
[----:B------:R-:W-:Y:S01]  /*3690*/  @!P4 IMAD.IADD R6, R6, 0x1, -R3 ;  /* 0x000000010606c824 */ /* 0x000fe200078e0a03 */
[----:B------:R-:W-:Y:S01]  /*36a0*/  IADD3 R5, R0, -0x5, RZ ;  /* 0xfffffffb00057810 */ /* 0x000fe20007ffe0ff */
[----:B------:R-:W-:Y:S01]  /*36b0*/  @!P3 IMAD.IADD R131, R131, 0x1, -R2 ;  /* 0x000000018383b824 */ /* 0x000fe200078e0a02 */
[----:B------:R-:W-:Y:S01]  /*36c0*/  ISETP.GE.AND P3, PT, R14, RZ, PT ;  /* 0x000000ff0e00720c */ /* 0x000fe20003f66270 */
[----:B------:R-:W-:Y:S01]  /*36d0*/  @!P5 IMAD.MOV R127, RZ, RZ, -R127 ;  /* 0x000000ffff7fd224 */ /* 0x000fe200078e0a7f */
[----:B------:R-:W-:-:S02]  /*36e0*/  ISETP.GT.U32.AND P4, PT, R2, R133, PT ;  /* 0x000000850200720c */ /* 0x000fc40003f84070 */
[----:B------:R-:W-:Y:S01]  /*36f0*/  ISETP.GT.U32.AND P5, PT, R3, R6, PT ;  /* 0x000000060300720c */ /* 0x000fe20003fa4070 */
[--C-:B------:R-:W-:Y:S01]  /*3700*/  @!P0 IMAD.IADD R129, R129, 0x1, -R2.reuse ;  /* 0x0000000181818824 */ /* 0x100fe200078e0a02 */
[----:B------:R-:W-:Y:S02]  /*3710*/  ISETP.GE.AND P0, PT, R18, RZ, PT ;  /* 0x000000ff1200720c */ /* 0x000fe40003f06270 */
[----:B------:R-:W-:Y:S02]  /*3720*/  @!P2 IADD3 R4, R4, -R3, RZ ;  /* 0x800000030404a210 */ /* 0x000fe40007ffe0ff */
[----:B------:R-:W-:Y:S02]  /*3730*/  @!P1 IADD3 R85, -R85, RZ, RZ ;  /* 0x000000ff55559210 */ /* 0x000fe40007ffe1ff */
[----:B------:R-:W-:Y:S01]  /*3740*/  ISETP.GT.U32.AND P2, PT, R3, R4, PT ;  /* 0x000000040300720c */ /* 0x000fe20003f44070 */
[----:B------:R-:W-:Y:S01]  /*3750*/  @!P3 IMAD.MOV R131, RZ, RZ, -R131 ;  /* 0x000000ffff83b224 */ /* 0x000fe200078e0a83 */
[----:B------:R-:W-:Y:S01]  /*3760*/  ISETP.GE.AND P3, PT, R12, RZ, PT ;  /* 0x000000ff0c00720c */ /* 0x000fe20003f66270 */
[----:B------:R-:W-:Y:S01]  /*3770*/  @!P4 IMAD.IADD R133, R133, 0x1, -R2 ;  /* 0x000000018585c824 */ /* 0x000fe200078e0a02 */
[----:B------:R-:W-:Y:S01]  /*3780*/  ISETP.GE.AND P4, PT, R10, RZ, PT ;  /* 0x000000ff0a00720c */ /* 0x000fe20003f86270 */
[----:B------:R-:W-:Y:S01]  /*3790*/  @!P5 IMAD.IADD R6, R6, 0x1, -R3 ;  /* 0x000000010606d824 */ /* 0x000fe200078e0a03 */
[----:B------:R-:W-:Y:S01]  /*37a0*/  ISETP.GE.AND P5, PT, R8, RZ, PT ;  /* 0x000000ff0800720c */ /* 0x000fe20003fa6270 */
[----:B------:R-:W-:Y:S01]  /*37b0*/  @!P0 IMAD.MOV R129, RZ, RZ, -R129 ;  /* 0x000000ffff818224 */ /* 0x000fe200078e0a81 */
[----:B------:R-:W-:Y:S01]  /*37c0*/  IADD3 R2, R0, -0xd, RZ ;  /* 0xfffffff300027810 */ /* 0x000fe20007ffe0ff */
[----:B-1----:R-:W-:Y:S01]  /*37d0*/  IMAD.MOV.U32 R8, RZ, RZ, c[0x0][0x18c] ;  /* 0x00006300ff087624 */ /* 0x002fe200078e00ff */
[----:B------:R-:W-:-:S02]  /*37e0*/  ISETP.GE.U32.AND P0, PT, R5, 0x7fffff7c, PT ;  /* 0x7fffff7c0500780c */ /* 0x000fc40003f06070 */
[----:B------:R-:W-:Y:S01]  /*37f0*/  IADD3 R5, R0, -0x9, RZ ;  /* 0xfffffff700057810 */ /* 0x000fe20007ffe0ff */
[----:B------:R-:W-:Y:S01]  /*3800*/  @!P2 IMAD.IADD R4, R4, 0x1, -R3 ;  /* 0x000000010404a824 */ /* 0x000fe200078e0a03 */
[----:B------:R-:W-:Y:S01]  /*3810*/  IADD3 R3, R0, -0x11, RZ ;  /* 0xffffffef00037810 */ /* 0x000fe20007ffe0ff */
[----:B------:R-:W-:Y:S01]  /*3820*/  @!P3 IMAD.MOV R133, RZ, RZ, -R133 ;  /* 0x000000ffff85b224 */ /* 0x000fe200078e0a85 */
[----:B------:R-:W-:Y:S01]  /*3830*/  ISETP.GE.U32.AND P2, PT, R2, 0x7fffff74, PT ;  /* 0x7fffff740200780c */ /* 0x000fe20003f46070 */
[----:B------:R-:W-:Y:S01]  /*3840*/  @!P4 IMAD.MOV R6, RZ, RZ, -R6 ;  /* 0x000000ffff06c224 */ /* 0x000fe200078e0a06 */
[----:B------:R-:W-:Y:S02]  /*3850*/  ISETP.GE.U32.AND P3, PT, R3, 0x7fffff70, PT ;  /* 0x7fffff700300780c */ /* 0x000fe40003f66070 */
[----:B------:R-:W-:Y:S02]  /*3860*/  ISETP.NE.AND P4, PT, RZ, c[0x0][0x178], PT ;  /* 0x00005e00ff007a0c */ /* 0x000fe40003f85270 */
[----:B------:R-:W-:-:S02]  /*3870*/  LOP3.LUT R3, RZ, c[0x0][0x178], RZ, 0x33, !PT ;  /* 0x00005e00ff037a12 */ /* 0x000fc400078e33ff */
[----:B------:R-:W-:Y:S02]  /*3880*/  @!P5 IADD3 R4, -R4, RZ, RZ ;  /* 0x000000ff0404d210 */ /* 0x000fe40007ffe1ff */
[----:B------:R-:W-:Y:S02]  /*3890*/  ISETP.NE.AND P5, PT, RZ, c[0x0][0x17c], PT ;  /* 0x00005f00ff007a0c */ /* 0x000fe40003fa5270 */
[----:B------:R-:W-:Y:S02]  /*38a0*/  LOP3.LUT R2, RZ, c[0x0][0x17c], RZ, 0x33, !PT ;  /* 0x00005f00ff027a12 */ /* 0x000fe400078e33ff */
[C---:B------:R-:W-:Y:S02]  /*38b0*/  SEL R6, R3.reuse, R6, !P4 ;  /* 0x0000000603067207 */ /* 0x040fe40006000000 */
[----:B------:R-:W-:Y:S02]  /*38c0*/  SEL R4, R3, R4, !P4 ;  /* 0x0000000403047207 */ /* 0x000fe40006000000 */
[----:B------:R-:W-:-:S02]  /*38d0*/  SEL R3, R2, R7, !P5 ;  /* 0x0000000702037207 */ /* 0x000fc40006800000 */
[----:B------:R-:W-:Y:S01]  /*38e0*/  SEL R10, R2, R11, !P5 ;  /* 0x0000000b020a7207 */ /* 0x000fe20006800000 */
[----:B------:R-:W-:Y:S01]  /*38f0*/  IMAD R4, R4, c[0x0][0x184], RZ ;  /* 0x0000610004047a24 */ /* 0x000fe200078e02ff */
[C---:B------:R-:W-:Y:S01]  /*3900*/  SEL R7, R2.reuse, R9, !P5 ;  /* 0x0000000902077207 */ /* 0x040fe20006800000 */
[----:B------:R1:W-:Y:S01]  /*3910*/  STL [R1+0x39c], R3 ;  /* 0x00039c0301007387 */ /* 0x0003e20000100800 */
[----:B------:R-:W-:Y:S02]  /*3920*/  SEL R9, R2, R15, !P5 ;  /* 0x0000000f02097207 */ /* 0x000fe40006800000 */
[----:B------:R-:W-:Y:S01]  /*3930*/  ISETP.GE.U32.AND P1, PT, R5, 0x7fffff78, PT ;  /* 0x7fffff780500780c */ /* 0x000fe20003f26070 */
[----:B------:R-:W-:Y:S01]  /*3940*/  STL [R1+0x398], R10 ;  /* 0x0003980a01007387 */ /* 0x000fe20000100800 */
[----:B------:R-:W-:Y:S01]  /*3950*/  IMAD R5, R252, c[0x0][0x18c], RZ ;  /* 0x00006300fc057a24 */ /* 0x000fe200078e02ff */
[C---:B------:R-:W-:Y:S02]  /*3960*/  IADD3 R18, R0.reuse, -0x5a, RZ ;  /* 0xffffffa600127810 */ /* 0x040fe40007ffe0ff */
[----:B------:R2:W-:Y:S01]  /*3970*/  STL [R1+0x2bc], R7 ;  /* 0x0002bc0701007387 */ /* 0x0005e20000100800 */
[----:B------:R-:W-:-:S02]  /*3980*/  IADD3 R42, R0, -0x72, RZ ;  /* 0xffffff8e002a7810 */ /* 0x000fc40007ffe0ff */
[----:B-1----:R-:W-:Y:S02]  /*3990*/  SEL R3, R2, R13, !P5 ;  /* 0x0000000d02037207 */ /* 0x002fe40006800000 */
[C---:B------:R-:W-:Y:S02]  /*39a0*/  IADD3 R50, R0.reuse, -0x7a, RZ ;  /* 0xffffff8600327810 */ /* 0x040fe40007ffe0ff */
[C---:B------:R-:W-:Y:S01]  /*39b0*/  IADD3 R58, R0.reuse, -0x3, RZ ;  /* 0xfffffffd003a7810 */ /* 0x040fe20007ffe0ff */
[----:B------:R1:W-:Y:S01]  /*39c0*/  STL [R1+0x2b8], R3 ;  /* 0x0002b80301007387 */ /* 0x0003e20000100800 */
[----:B------:R-:W-:Y:S02]  /*39d0*/  IADD3 R66, R0, -0xb, RZ ;  /* 0xfffffff500427810 */ /* 0x000fe40007ffe0ff */
[----:B--2---:R-:W-:Y:S01]  /*39e0*/  SEL R7, R2, R19, !P5 ;  /* 0x0000001302077207 */ /* 0x004fe20006800000 */
[----:B------:R2:W-:Y:S01]  /*39f0*/  STL [R1+0x2b4], R9 ;  /* 0x0002b40901007387 */ /* 0x0005e20000100800 */
[----:B------:R-:W-:-:S03]  /*3a00*/  IADD3 R74, R0, -0x13, RZ ;  /* 0xffffffed004a7810 */ /* 0x000fc60007ffe0ff */
[----:B------:R3:W-:Y:S01]  /*3a10*/  STL [R1+0x2b0], R7 ;  /* 0x0002b00701007387 */ /* 0x0007e20000100800 */
[C---:B-1----:R-:W-:Y:S02]  /*3a20*/  SEL R3, R2.reuse, R21, !P5 ;  /* 0x0000001502037207 */ /* 0x042fe40006800000 */
[----:B--2---:R-:W-:-:S03]  /*3a30*/  SEL R9, R2, R17, !P5 ;  /* 0x0000001102097207 */ /* 0x004fc60006800000 */
[----:B------:R1:W-:Y:S01]  /*3a40*/  STL [R1+0x2a4], R3 ;  /* 0x0002a40301007387 */ /* 0x0003e20000100800 */
[----:B---3--:R-:W-:-:S03]  /*3a50*/  SEL R7, R2, R23, !P5 ;  /* 0x0000001702077207 */ /* 0x008fc60006800000 */
[----:B------:R2:W-:Y:S04]  /*3a60*/  STL [R1+0x2a0], R9 ;  /* 0x0002a00901007387 */ /* 0x0005e80000100800 */
        /* <DEDUP_REMOVED lines=103> */
[----:B-1----:R-:W-:Y:S01]  /*40e0*/  IMAD R3, R6, c[0x0][0x184], RZ ;  /* 0x0000610006037a24 */ /* 0x002fe200078e02ff */
[C---:B------:R-:W-:Y:S02]  /*40f0*/  SEL R6, R2.reuse, R133, !P5 ;  /* 0x0000008502067207 */ /* 0x040fe40006800000 */
[----:B--2---:R-:W-:Y:S02]  /*4100*/  SEL R9, R2, R129, !P5 ;  /* 0x0000008102097207 */ /* 0x004fe40006800000 */
[----:B------:R-:W-:-:S02]  /*4110*/  LEA R238, P4, R3, c[0x0][0x160], 0x2 ;  /* 0x0000580003ee7a11 */ /* 0x000fc400078810ff */
[----:B---3--:R-:W-:Y:S01]  /*4120*/  SEL R7, R2, R131, !P5 ;  /* 0x0000008302077207 */ /* 0x008fe20006800000 */
[----:B------:R-:W-:Y:S01]  /*4130*/  STL [R1+0x5bc], R9 ;  /* 0x0005bc0901007387 */ /* 0x000fe20000100800 */
[----:B------:R-:W-:Y:S02]  /*4140*/  LEA.HI.X.SX32 R239, R3, c[0x0][0x164], 0x2, P4 ;  /* 0x0000590003ef7a11 */ /* 0x000fe400020f16ff */
[C---:B------:R-:W-:Y:S01]  /*4150*/  LEA R80, P4, R4.reuse, c[0x0][0x160], 0x2 ;  /* 0x0000580004507a11 */ /* 0x040fe200078810ff */
[----:B------:R1:W-:Y:S03]  /*4160*/  STL [R1+0x5c0], R7 ;  /* 0x0005c00701007387 */ /* 0x0003e60000100800 */
[----:B------:R-:W-:Y:S01]  /*4170*/  LEA.HI.X.SX32 R81, R4, c[0x0][0x164], 0x2, P4 ;  /* 0x0000590004517a11 */ /* 0x000fe200020f16ff */
[----:B------:R2:W-:Y:S04]  /*4180*/  STL [R1+0x5c4], R6 ;  /* 0x0005c40601007387 */ /* 0x0005e80000100800 */
[----:B------:R3:W-:Y:S01]  /*4190*/  LDGSTS.E [R201], [R238.64], !P6 ;  /* 0x00000000eec97fae */ /* 0x0007e2000f121848 */
[----:B-1----:R-:W-:-:S03]  /*41a0*/  MOV R7, c[0x0][0x188] ;  /* 0x0000620000077a02 */ /* 0x002fc60000000f00 */
[----:B------:R1:W-:Y:S01]  /*41b0*/  LDGSTS.E [R201+0x80], [R80.64], !P6 ;  /* 0x0008000050c97fae */ /* 0x0003e2000f121848 */
[----:B--2---:R-:W-:Y:S01]  /*41c0*/  SEL R6, R2, R85, !P5 ;  /* 0x0000005502067207 */ /* 0x004fe20006800000 */
[C---:B------:R-:W-:Y:S01]  /*41d0*/  IMAD R2, R8.reuse, 0x20, R5 ;  /* 0x0000002008027824 */ /* 0x040fe200078e0205 */
[----:B------:R-:W-:Y:S01]  /*41e0*/  LEA R240, P5, R5, c[0x0][0x168], 0x2 ;  /* 0x00005a0005f07a11 */ /* 0x000fe200078a10ff */
[----:B------:R-:W-:Y:S02]  /*41f0*/  IMAD.SHL.U32 R83, R7, 0x4, RZ ;  /* 0x0000000407537824 */ /* 0x000fe400078e00ff */
[----:B------:R-:W-:Y:S01]  /*4200*/  IMAD R3, R8, 0x20, R2 ;  /* 0x0000002008037824 */ /* 0x000fe200078e0202 */
[----:B------:R-:W-:Y:S01]  /*4210*/  LEA.HI.X.SX32 R241, R5, c[0x0][0x16c], 0x2, P5 ;  /* 0x00005b0005f17a11 */ /* 0x000fe200028f16ff */
[----:B------:R-:W-:Y:S01]  /*4220*/  IMAD.WIDE R88, R83, 0x4, R238 ;  /* 0x0000000453587825 */ /* 0x000fe200078e02ee */
[C---:B------:R-:W-:Y:S01]  /*4230*/  LEA R78, P5, R2.reuse, c[0x0][0x168], 0x2 ;  /* 0x00005a00024e7a11 */ /* 0x040fe200078a10ff */
[----:B------:R2:W-:Y:S01]  /*4240*/  STL [R1+0x5c8], R6 ;  /* 0x0005c80601007387 */ /* 0x0005e20000100800 */
[----:B------:R-:W-:Y:S01]  /*4250*/  LEA R242, P4, R3, c[0x0][0x168], 0x2 ;  /* 0x00005a0003f27a11 */ /* 0x000fe200078810ff */
[----:B------:R-:W-:Y:S01]  /*4260*/  IMAD.WIDE R82, R83, 0x4, R80 ;  /* 0x0000000453527825 */ /* 0x000fe200078e0250 */
[----:B------:R-:W-:Y:S01]  /*4270*/  LEA.HI.X.SX32 R79, R2, c[0x0][0x16c], 0x2, P5 ;  /* 0x00005b00024f7a11 */ /* 0x000fe200028f16ff */
[----:B------:R4:W-:Y:S01]  /*4280*/  LDGSTS.E [R201+0x400], [R88.64], !P0 ;  /* 0x0040000058c97fae */ /* 0x0009e2000c121848 */
[----:B------:R-:W-:Y:S01]  /*4290*/  IADD3 R2, R0, -0x1d, RZ ;  /* 0xffffffe300027810 */ /* 0x000fe20007ffe0ff */
[----:B------:R-:W-:Y:S01]  /*42a0*/  IMAD.SHL.U32 R87, R7, 0x8, RZ ;  /* 0x0000000807577824 */ /* 0x000fe200078e00ff */
[----:B------:R-:W-:Y:S01]  /*42b0*/  LEA.HI.X.SX32 R243, R3, c[0x0][0x16c], 0x2, P4 ;  /* 0x00005b0003f37a11 */ /* 0x000fe200020f16ff */
[----:B------:R4:W-:Y:S01]  /*42c0*/  STL.64 [R1+0x1960], R88 ;  /* 0x0019605801007387 */ /* 0x0009e20000100a00 */
[----:B------:R-:W-:Y:S01]  /*42d0*/  ISETP.GE.U32.AND P6, PT, R2, 0x7fffff64, PT ;  /* 0x7fffff640200780c */ /* 0x000fe20003fc6070 */
[C---:B------:R-:W-:Y:S01]  /*42e0*/  IMAD.WIDE R84, R87.reuse, 0x4, R238 ;  /* 0x0000000457547825 */ /* 0x040fe200078e02ee */
[C---:B------:R-:W-:Y:S01]  /*42f0*/  IADD3 R2, R0.reuse, -0x21, RZ ;  /* 0xffffffdf00027810 */ /* 0x040fe20007ffe0ff */
[----:B------:R1:W-:Y:S01]  /*4300*/  LDGSTS.E [R201+0x480], [R82.64], !P0 ;  /* 0x0048000052c97fae */ /* 0x0003e2000c121848 */
[----:B--2---:R-:W-:Y:S01]  /*4310*/  IADD3 R6, R0, -0x15, RZ ;  /* 0xffffffeb00067810 */ /* 0x004fe20007ffe0ff */
[----:B------:R-:W-:Y:S01]  /*4320*/  IMAD.WIDE R86, R87, 0x4, R80 ;  /* 0x0000000457567825 */ /* 0x000fe200078e0250 */
[----:B------:R-:W-:Y:S01]  /*4330*/  ISETP.GE.U32.AND P0, PT, R2, 0x7fffff60, PT ;  /* 0x7fffff600200780c */ /* 0x000fe20003f06070 */
[----:B------:R2:W-:Y:S01]  /*4340*/  LDGSTS.E [R201+0x800], [R84.64], !P1 ;  /* 0x0080000054c97fae */ /* 0x0005e2000c921848 */
[----:B------:R-:W-:Y:S01]  /*4350*/  IADD3 R2, R0, -0x25, RZ ;  /* 0xffffffdb00027810 */ /* 0x000fe20007ffe0ff */
[----:B------:R-:W-:Y:S01]  /*4360*/  IMAD R4, R8, 0x20, R3 ;  /* 0x0000002008047824 */ /* 0x000fe200078e0203 */
[----:B------:R-:W-:Y:S01]  /*4370*/  ISETP.GE.U32.AND P4, PT, R6, 0x7fffff6c, PT ;  /* 0x7fffff6c0600780c */ /* 0x000fe20003f86070 */
[----:B----4-:R-:W-:Y:S01]  /*4380*/  IMAD.MOV.U32 R89, RZ, RZ, c[0x0][0x188] ;  /* 0x00006200ff597624 */ /* 0x010fe200078e00ff */
[----:B------:R4:W-:Y:S01]  /*4390*/  LDGSTS.E [R201+0x880], [R86.64], !P1 ;  /* 0x0088000056c97fae */ /* 0x0009e2000c921848 */
[----:B------:R-:W-:-:S02]  /*43a0*/  ISETP.GE.U32.AND P1, PT, R2, 0x7fffff5c, PT ;  /* 0x7fffff5c0200780c */ /* 0x000fc40003f26070 */
[C---:B------:R-:W-:Y:S01]  /*43b0*/  IMAD R91, R89.reuse, 0xc, RZ ;  /* 0x0000000c595b7824 */ /* 0x040fe200078e02ff */
[C---:B------:R-:W-:Y:S01]  /*43c0*/  SHF.L.U32 R95, R89.reuse, 0x4, RZ ;  /* 0x00000004595f7819 */ /* 0x040fe200000006ff */
[----:B------:R-:W-:Y:S01]  /*43d0*/  IMAD R99, R89, 0x14, RZ ;  /* 0x0000001459637824 */ /* 0x000fe200078e02ff */
[----:B------:R-:W-:Y:S01]  /*43e0*/  LEA R244, P5, R4, c[0x0][0x168], 0x2 ;  /* 0x00005a0004f47a11 */ /* 0x000fe200078a10ff */
[C---:B------:R-:W-:Y:S01]  /*43f0*/  IMAD.WIDE R96, R91.reuse, 0x4, R238 ;  /* 0x000000045b607825 */ /* 0x040fe200078e02ee */
[C---:B------:R-:W-:Y:S01]  /*4400*/  IADD3 R5, R0.reuse, -0x19, RZ ;  /* 0xffffffe700057810 */ /* 0x040fe20007ffe0ff */
[----:B------:R1:W-:Y:S01]  /*4410*/  STL.64 [R1+0x1968], R82 ;  /* 0x0019685201007387 */ /* 0x0003e20000100a00 */
[----:B------:R-:W-:Y:S01]  /*4420*/  IADD3 R2, R0, -0x29, RZ ;  /* 0xffffffd700027810 */ /* 0x000fe20007ffe0ff */
[----:B------:R-:W-:Y:S01]  /*4430*/  IMAD.WIDE R90, R91, 0x4, R80 ;  /* 0x000000045b5a7825 */ /* 0x000fe200078e0250 */
[----:B------:R-:W-:Y:S01]  /*4440*/  LEA.HI.X.SX32 R245, R4, c[0x0][0x16c], 0x2, P5 ;  /* 0x00005b0004f57a11 */ /* 0x000fe200028f16ff */
[----:B------:R2:W-:Y:S01]  /*4450*/  LDGSTS.E [R201+0xc00], [R96.64], !P2 ;  /* 0x00c0000060c97fae */ /* 0x0005e2000d121848 */
[----:B------:R-:W-:Y:S01]  /*4460*/  ISETP.GE.U32.AND P5, PT, R5, 0x7fffff68, PT ;  /* 0x7fffff680500780c */ /* 0x000fe20003fa6070 */
[----:B------:R-:W-:Y:S01]  /*4470*/  IMAD.WIDE R92, R95, 0x4, R238 ;  /* 0x000000045f5c7825 */ /* 0x000fe200078e02ee */
[----:B------:R-:W-:Y:S01]  /*4480*/  LOP3.LUT R88, R201, 0x20, RZ, 0x3c, !PT ;  /* 0x00000020c9587812 */ /* 0x000fe200078e3cff */
[----:B------:R2:W-:Y:S01]  /*4490*/  LDGSTS.E [R201+0xc80], [R90.64], !P2 ;  /* 0x00c800005ac97fae */ /* 0x0005e2000d121848 */
[----:B------:R-:W-:Y:S01]  /*44a0*/  ISETP.GE.U32.AND P2, PT, R2, 0x7fffff58, PT ;  /* 0x7fffff580200780c */ /* 0x000fe20003f46070 */
[----:B------:R-:W-:Y:S01]  /*44b0*/  IMAD.WIDE R94, R95, 0x4, R80 ;  /* 0x000000045f5e7825 */ /* 0x000fe200078e0250 */
[C---:B------:R-:W-:Y:S01]  /*44c0*/  IADD3 R2, R0.reuse, -0x2d, RZ ;  /* 0xffffffd300027810 */ /* 0x040fe20007ffe0ff */
[----:B------:R2:W-:Y:S01]  /*44d0*/  LDGSTS.E [R201+0x1000], [R92.64], !P3 ;  /* 0x010000005cc97fae */ /* 0x0005e2000d921848 */
[----:B------:R-:W-:Y:S01]  /*44e0*/  IADD3 R3, R0, -0x36, RZ ;  /* 0xffffffca00037810 */ /* 0x000fe20007ffe0ff */
[----:B------:R-:W-:Y:S01]  /*44f0*/  IMAD.WIDE R104, R99, 0x4, R238 ;  /* 0x0000000463687825 */ /* 0x000fe200078e02ee */
[----:B-1----:R-:W-:Y:S01]  /*4500*/  LOP3.LUT R82, R201, 0x40, RZ, 0x3c, !PT ;  /* 0x00000040c9527812 */ /* 0x002fe200078e3cff */
[----:B------:R1:W-:Y:S01]  /*4510*/  LDGSTS.E [R201+0x1080], [R94.64], !P3 ;  /* 0x010800005ec97fae */ /* 0x0003e2000d921848 */
[----:B------:R-:W-:Y:S01]  /*4520*/  ISETP.GE.U32.AND P3, PT, R2, 0x7fffff54, PT ;  /* 0x7fffff540200780c */ /* 0x000fe20003f66070 */
[----:B------:R-:W-:Y:S01]  /*4530*/  IMAD.WIDE R98, R99, 0x4, R80 ;  /* 0x0000000463627825 */ /* 0x000fe200078e0250 */
[C---:B------:R-:W-:Y:S01]  /*4540*/  IADD3 R2, R0.reuse, -0x31, RZ ;  /* 0xffffffcf00027810 */ /* 0x040fe20007ffe0ff */
[----:B------:R1:W-:Y:S01]  /*4550*/  LDGSTS.E [R201+0x1400], [R104.64], !P4 ;  /* 0x0140000068c97fae */ /* 0x0003e2000e121848 */
[----:B------:R-:W-:Y:S01]  /*4560*/  IADD3 R83, R0, -0x1b, RZ ;  /* 0xffffffe500537810 */ /* 0x000fe20007ffe0ff */
[----:B------:R-:W-:-:S02]  /*4570*/  IMAD R103, R89, 0x18, RZ ;  /* 0x0000001859677824 */ /* 0x000fc400078e02ff */
[----:B------:R1:W-:Y:S01]  /*4580*/  LDGSTS.E [R201+0x1480], [R98.64], !P4 ;  /* 0x0148000062c97fae */ /* 0x0003e2000e121848 */
[----:B------:R-:W-:Y:S01]  /*4590*/  IMAD R107, R89, 0x1c, RZ ;  /* 0x0000001c596b7824 */ /* 0x000fe200078e02ff */
[----:B------:R-:W-:Y:S01]  /*45a0*/  ISETP.GE.U32.AND P4, PT, R2, 0x7fffff50, PT ;  /* 0x7fffff500200780c */ /* 0x000fe20003f86070 */
[C---:B------:R-:W-:Y:S01]  /*45b0*/  IMAD.WIDE R100, R103.reuse, 0x4, R238 ;  /* 0x0000000467647825 */ /* 0x040fe200078e02ee */
[----:B------:R-:W-:Y:S01]  /*45c0*/  IADD3 R2, R0, -0x35, RZ ;  /* 0xffffffcb00027810 */ /* 0x000fe20007ffe0ff */
[----:B------:R-:W-:Y:S02]  /*45d0*/  STL.64 [R1+0x1970], R84 ;  /* 0x0019705401007387 */ /* 0x000fe40000100a00 */
[----:B------:R-:W-:Y:S02]  /*45e0*/  IMAD.WIDE R102, R103, 0x4, R80 ;  /* 0x0000000467667825 */ /* 0x000fe400078e0250 */
[----:B------:R1:W-:Y:S02]  /*45f0*/  LDGSTS.E [R201+0x1800], [R100.64], !P5 ;  /* 0x0180000064c97fae */ /* 0x0003e4000e921848 */
[----:B------:R-:W-:-:S02]  /*4600*/  IMAD.WIDE R112, R107, 0x4, R238 ;  /* 0x000000046b707825 */ /* 0x000fc400078e02ee */
[----:B------:R1:W-:Y:S01]  /*4610*/  LDGSTS.E [R201+0x1880], [R102.64], !P5 ;  /* 0x0188000066c97fae */ /* 0x0003e2000e921848 */
[----:B------:R-:W-:Y:S01]  /*4620*/  ISETP.GE.U32.AND P5, PT, R2, 0x7fffff4c, PT ;  /* 0x7fffff4c0200780c */ /* 0x000fe20003fa6070 */
[----:B------:R-:W-:Y:S01]  /*4630*/  IMAD.WIDE R106, R107, 0x4, R80 ;  /* 0x000000046b6a7825 */ /* 0x000fe200078e0250 */
[----:B------:R-:W-:Y:S01]  /*4640*/  IADD3 R2, R0, -0x39, RZ ;  /* 0xffffffc700027810 */ /* 0x000fe20007ffe0ff */
[----:B------:R1:W-:Y:S02]  /*4650*/  LDGSTS.E [R201+0x1c00], [R112.64], !P6 ;  /* 0x01c0000070c97fae */ /* 0x0003e4000f121848 */
[C---:B------:R-:W-:Y:S02]  /*4660*/  IMAD.SHL.U32 R111, R89.reuse, 0x20, RZ ;  /* 0x00000020596f7824 */ /* 0x040fe400078e00ff */
[----:B------:R1:W-:Y:S01]  /*4670*/  LDGSTS.E [R201+0x1c80], [R106.64], !P6 ;  /* 0x01c800006ac97fae */ /* 0x0003e2000f121848 */
[----:B------:R-:W-:Y:S01]  /*4680*/  IMAD R115, R89, 0x24, RZ ;  /* 0x0000002459737824 */ /* 0x000fe200078e02ff */
[----:B------:R-:W-:Y:S01]  /*4690*/  ISETP.GE.U32.AND P6, PT, R2, 0x7fffff48, PT ;  /* 0x7fffff480200780c */ /* 0x000fe20003fc6070 */
[C---:B------:R-:W-:Y:S01]  /*46a0*/  IMAD.WIDE R108, R111.reuse, 0x4, R238 ;  /* 0x000000046f6c7825 */ /* 0x040fe200078e02ee */
[----:B------:R-:W-:Y:S01]  /*46b0*/  IADD3 R2, R0, -0x3d, RZ ;  /* 0xffffffc300027810 */ /* 0x000fe20007ffe0ff */
[----:B------:R4:W-:Y:S02]  /*46c0*/  STL.64 [R1+0x1978], R86 ;  /* 0x0019785601007387 */ /* 0x0009e40000100a00 */
[----:B------:R-:W-:-:S02]  /*46d0*/  IMAD.WIDE R110, R111, 0x4, R80 ;  /* 0x000000046f6e7825 */ /* 0x000fc400078e0250 */
[----:B------:R1:W-:Y:S02]  /*46e0*/  LDGSTS.E [R201+0x2000], [R108.64], !P0 ;  /* 0x020000006cc97fae */ /* 0x0003e4000c121848 */
[C---:B------:R-:W-:Y:S02]  /*46f0*/  IMAD.WIDE R120, R115.reuse, 0x4, R238 ;  /* 0x0000000473787825 */ /* 0x040fe400078e02ee */
[----:B------:R1:W-:Y:S01]  /*4700*/  LDGSTS.E [R201+0x2080], [R110.64], !P0 ;  /* 0x020800006ec97fae */ /* 0x0003e2000c121848 */
[----:B------:R-:W-:Y:S01]  /*4710*/  ISETP.GE.U32.AND P0, PT, R2, 0x7fffff44, PT ;  /* 0x7fffff440200780c */ /* 0x000fe20003f06070 */
[----:B------:R-:W-:Y:S01]  /*4720*/  IMAD.WIDE R114, R115, 0x4, R80 ;  /* 0x0000000473727825 */ /* 0x000fe200078e0250 */
[----:B------:R-:W-:Y:S01]  /*4730*/  IADD3 R2, R0, -0x41, RZ ;  /* 0xffffffbf00027810 */ /* 0x000fe20007ffe0ff */
[----:B------:R1:W-:Y:S02]  /*4740*/  LDGSTS.E [R201+0x2400], [R120.64], !P1 ;  /* 0x0240000078c97fae */ /* 0x0003e4000c921848 */
        /* <DEDUP_REMOVED lines=15> */
[C---:B------:R-:W-:Y:S02]  /*4840*/  IMAD R127, R89.reuse, 0x30, RZ ;  /* 0x00000030597f7824 */ /* 0x040fe400078e02ff */
[----:B------:R1:W-:Y:S01]  /*4850*/  LDGSTS.E [R201+0x2c80], [R122.64], !P3 ;  /* 0x02c800007ac97fae */ /* 0x0003e2000d921848 */
[----:B------:R-:W-:Y:S01]  /*4860*/  IMAD R131, R89, 0x34, RZ ;  /* 0x0000003459837824 */ /* 0x000fe200078e02ff */
[----:B------:R-:W-:Y:S01]  /*4870*/  ISETP.GE.U32.AND P3, PT, R2, 0x7fffff38, PT ;  /* 0x7fffff380200780c */ /* 0x000fe20003f66070 */
[C---:B------:R-:W-:Y:S01]  /*4880*/  IMAD.WIDE R124, R127.reuse, 0x4, R238 ;  /* 0x000000047f7c7825 */ /* 0x040fe200078e02ee */
[----:B------:R-:W-:Y:S01]  /*4890*/  IADD3 R2, R0, -0x4d, RZ ;  /* 0xffffffb300027810 */ /* 0x000fe20007ffe0ff */
[----:B------:R-:W-:Y:S02]  /*48a0*/  STL.64 [R1+0x1988], R90 ;  /* 0x0019885a01007387 */ /* 0x000fe40000100a00 */
        /* <DEDUP_REMOVED lines=20> */
[----:B------:R-:W-:Y:S01]  /*49f0*/  IMAD.SHL.U32 R143, R89, 0x40, RZ ;  /* 0x00000040598f7824 */ /* 0x000fe200078e00ff */
[----:B------:R-:W-:Y:S01]  /*4a00*/  IADD3 R2, R0, -0x59, RZ ;  /* 0xffffffa700027810 */ /* 0x000fe20007ffe0ff */
[----:B------:R-:W-:Y:S01]  /*4a10*/  IMAD.WIDE R138, R139, 0x4, R80 ;  /* 0x000000048b8a7825 */ /* 0x000fe200078e0250 */
[----:B------:R1:W-:Y:S03]  /*4a20*/  LDGSTS.E [R201+0x3c00], [R144.64], !P0 ;  /* 0x03c0000090c97fae */ /* 0x0003e6000c121848 */
[----:B------:R-:W-:Y:S01]  /*4a30*/  IMAD.WIDE R140, R143, 0x4, R238 ;  /* 0x000000048f8c7825 */ /* 0x000fe200078e02ee */
[----:B------:R1:W-:Y:S01]  /*4a40*/  LDGSTS.E [R201+0x3c80], [R138.64], !P0 ;  /* 0x03c800008ac97fae */ /* 0x0003e2000c121848 */
[----:B------:R-:W-:-:S02]  /*4a50*/  ISETP.GE.U32.AND P0, PT, R2, 0x7fffff28, PT ;  /* 0x7fffff280200780c */ /* 0x000fc40003f06070 */
        /* <DEDUP_REMOVED lines=82> */
[----:B------:R-:W-:Y:S01]  /*4f80*/  IMAD.WIDE R208, R202, 0x4, R238 ;  /* 0x00000004cad07825 */ /* 0x000fe200078e02ee */
        /* <DEDUP_REMOVED lines=11> */
[----:B------:R-:W-:Y:S01]  /*5040*/  STL.64 [R1+0x19c8], R106 ;  /* 0x0019c86a01007387 */ /* 0x000fe20000100a00 */
[----:B------:R-:W-:Y:S02]  /*5050*/  IMAD R214, R89, 0x78, RZ ;  /* 0x0000007859d67824 */ /* 0x000fe400078e02ff */
[----:B------:R-:W-:Y:S01]  /*5060*/  IMAD.WIDE R216, R210, 0x4, R238 ;  /* 0x00000004d2d87825 */ /* 0x000fe200078e02ee */
[----:B------:R1:W-:Y:S01]  /*5070*/  LDGSTS.E [R201+0x7080], [R206.64], !P6 ;  /* 0x07080000cec97fae */ /* 0x0003e2000f121848 */
[----:B------:R-:W-:-:S02]  /*5080*/  ISETP.GE.U32.AND P6, PT, R2, 0x7fffff73, PT ;  /* 0x7fffff730200780c */ /* 0x000fc40003fc6070 */
[----:B------:R-:W-:Y:S01]  /*5090*/  IMAD.WIDE R210, R210, 0x4, R80 ;  /* 0x00000004d2d27825 */ /* 0x000fe200078e0250 */
[----:B------:R-:W-:Y:S01]  /*50a0*/  STL.64 [R1+0x19d0], R108 ;  /* 0x0019d06c01007387 */ /* 0x000fe20000100a00 */
[----:B------:R-:W-:Y:S02]  /*50b0*/  IADD3 R2, R0, -0x12, RZ ;  /* 0xffffffee00027810 */ /* 0x000fe40007ffe0ff */
[C---:B------:R-:W-:Y:S01]  /*50c0*/  IMAD.WIDE R212, R214.reuse, 0x4, R238 ;  /* 0x00000004d6d47825 */ /* 0x040fe200078e02ee */
[----:B------:R-:W-:Y:S03]  /*50d0*/  STL.64 [R1+0x19d8], R110 ;  /* 0x0019d86e01007387 */ /* 0x000fe60000100a00 */
[----:B------:R-:W-:Y:S01]  /*50e0*/  IMAD.WIDE R214, R214, 0x4, R80 ;  /* 0x00000004d6d67825 */ /* 0x000fe200078e0250 */
[----:B------:R-:W-:Y:S03]  /*50f0*/  STL.64 [R1+0x19e0], R120 ;  /* 0x0019e07801007387 */ /* 0x000fe60000100a00 */
[C---:B------:R-:W-:Y:S01]  /*5100*/  IMAD R218, R89.reuse, 0x7c, RZ ;  /* 0x0000007c59da7824 */ /* 0x040fe200078e02ff */
[----:B------:R-:W-:Y:S01]  /*5110*/  STL.64 [R1+0x19e8], R114 ;  /* 0x0019e87201007387 */ /* 0x000fe20000100a00 */
[----:B------:R-:W-:-:S03]  /*5120*/  IMAD.WIDE R220, R89, 0x4, R238 ;  /* 0x0000000459dc7825 */ /* 0x000fc600078e02ee */
[----:B------:R1:W-:Y:S01]  /*5130*/  LDGSTS.E [R201+0x7400], [R216.64], !P0 ;  /* 0x07400000d8c97fae */ /* 0x0003e2000c121848 */
[----:B------:R-:W-:-:S03]  /*5140*/  IMAD.WIDE R224, R218, 0x4, R238 ;  /* 0x00000004dae07825 */ /* 0x000fc600078e02ee */
[----:B------:R-:W-:Y:S01]  /*5150*/  STL.64 [R1+0x19f0], R116 ;  /* 0x0019f07401007387 */ /* 0x000fe20000100a00 */
[----:B------:R-:W-:-:S03]  /*5160*/  IMAD.WIDE R218, R218, 0x4, R80 ;  /* 0x00000004dada7825 */ /* 0x000fc600078e0250 */
[----:B------:R1:W-:Y:S01]  /*5170*/  LDGSTS.E [R201+0x7480], [R210.64], !P0 ;  /* 0x07480000d2c97fae */ /* 0x0003e2000c121848 */
[----:B------:R-:W-:Y:S01]  /*5180*/  ISETP.GE.U32.AND P0, PT, R2, 0x7fffff6f, PT ;  /* 0x7fffff6f0200780c */ /* 0x000fe20003f06070 */
[C---:B------:R-:W-:Y:S01]  /*5190*/  IMAD.WIDE R222, R89.reuse, 0x4, R80 ;  /* 0x0000000459de7825 */ /* 0x040fe200078e0250 */
[----:B------:R-:W-:Y:S01]  /*51a0*/  IADD3 R2, R0, -0x16, RZ ;  /* 0xffffffea00027810 */ /* 0x000fe20007ffe0ff */
[----:B------:R-:W-:Y:S02]  /*51b0*/  STL.64 [R1+0x19f8], R118 ;  /* 0x0019f87601007387 */ /* 0x000fe40000100a00 */
[C---:B------:R-:W-:Y:S02]  /*51c0*/  IMAD R226, R89.reuse, 0x5, RZ ;  /* 0x0000000559e27824 */ /* 0x040fe400078e02ff */
[----:B------:R-:W-:Y:S01]  /*51d0*/  STL.64 [R1+0x1a00], R128 ;  /* 0x001a008001007387 */ /* 0x000fe20000100a00 */
[C---:B------:R-:W-:Y:S02]  /*51e0*/  IMAD R230, R89.reuse, 0x9, RZ ;  /* 0x0000000959e67824 */ /* 0x040fe400078e02ff */
[C---:B------:R-:W-:Y:S01]  /*51f0*/  IMAD.WIDE R232, R226.reuse, 0x4, R238 ;  /* 0x00000004e2e87825 */ /* 0x040fe200078e02ee */
[----:B------:R-:W-:Y:S03]  /*5200*/  STL.64 [R1+0x1a08], R122 ;  /* 0x001a087a01007387 */ /* 0x000fe60000100a00 */
[----:B------:R-:W-:Y:S01]  /*5210*/  IMAD.WIDE R226, R226, 0x4, R80 ;  /* 0x00000004e2e27825 */ /* 0x000fe200078e0250 */
[----:B------:R-:W-:Y:S03]  /*5220*/  STL.64 [R1+0x1a10], R124 ;  /* 0x001a107c01007387 */ /* 0x000fe60000100a00 */
[C---:B------:R-:W-:Y:S01]  /*5230*/  IMAD.WIDE R228, R230.reuse, 0x4, R238 ;  /* 0x00000004e6e47825 */ /* 0x040fe200078e02ee */
[----:B------:R1:W-:Y:S03]  /*5240*/  LDGSTS.E [R201+0x7800], [R212.64], !P1 ;  /* 0x07800000d4c97fae */ /* 0x0003e6000c921848 */
[----:B------:R-:W-:Y:S01]  /*5250*/  IMAD.WIDE R230, R230, 0x4, R80 ;  /* 0x00000004e6e67825 */ /* 0x000fe200078e0250 */
[----:B------:R-:W-:Y:S03]  /*5260*/  STL.64 [R1+0x1a18], R126 ;  /* 0x001a187e01007387 */ /* 0x000fe60000100a00 */
[C---:B------:R-:W-:Y:S01]  /*5270*/  IMAD R234, R89.reuse, 0xd, RZ ;  /* 0x0000000d59ea7824 */ /* 0x040fe200078e02ff */
[----:B------:R1:W-:Y:S01]  /*5280*/  LDGSTS.E [R201+0x7880], [R214.64], !P1 ;  /* 0x07880000d6c97fae */ /* 0x0003e2000c921848 */
[----:B------:R-:W-:Y:S01]  /*5290*/  ISETP.GE.U32.AND P1, PT, R2, 0x7fffff6b, PT ;  /* 0x7fffff6b0200780c */ /* 0x000fe20003f26070 */
[----:B------:R-:W-:Y:S01]  /*52a0*/  IMAD R184, R89, 0x11, RZ ;  /* 0x0000001159b87824 */ /* 0x000fe200078e02ff */
[----:B------:R-:W-:Y:S01]  /*52b0*/  IADD3 R2, R0, -0x1a, RZ ;  /* 0xffffffe600027810 */ /* 0x000fe20007ffe0ff */
[----:B------:R-:W-:Y:S01]  /*52c0*/  STL.64 [R1+0x1a20], R136 ;  /* 0x001a208801007387 */ /* 0x000fe20000100a00 */
[----:B------:R-:W-:-:S03]  /*52d0*/  IMAD.WIDE R236, R234, 0x4, R238 ;  /* 0x00000004eaec7825 */ /* 0x000fc600078e02ee */
[----:B------:R-:W-:Y:S01]  /*52e0*/  STL.64 [R1+0x1a28], R130 ;  /* 0x001a288201007387 */ /* 0x000fe20000100a00 */
[----:B------:R-:W-:-:S03]  /*52f0*/  IMAD.WIDE R234, R234, 0x4, R80 ;  /* 0x00000004eaea7825 */ /* 0x000fc600078e0250 */
[----:B------:R-:W-:Y:S01]  /*5300*/  STL.64 [R1+0x1a30], R132 ;  /* 0x001a308401007387 */ /* 0x000fe20000100a00 */
[----:B------:R-:W-:-:S03]  /*5310*/  IMAD.WIDE R186, R184, 0x4, R238 ;  /* 0x00000004b8ba7825 */ /* 0x000fc600078e02ee */
[----:B------:R-:W-:Y:S01]  /*5320*/  STL.64 [R1+0x1a38], R134 ;  /* 0x001a388601007387 */ /* 0x000fe20000100a00 */
[----:B------:R-:W-:-:S03]  /*5330*/  IMAD.WIDE R184, R184, 0x4, R80 ;  /* 0x00000004b8b87825 */ /* 0x000fc600078e0250 */
[----:B------:R1:W-:Y:S01]  /*5340*/  LDGSTS.E [R201+0x7c00], [R224.64], !P2 ;  /* 0x07c00000e0c97fae */ /* 0x0003e2000d121848 */
[C---:B------:R-:W-:Y:S02]  /*5350*/  IMAD R168, R89.reuse, 0x15, RZ ;  /* 0x0000001559a87824 */ /* 0x040fe400078e02ff */
[----:B------:R-:W-:Y:S01]  /*5360*/  IMAD R160, R89, 0x19, RZ ;  /* 0x0000001959a07824 */ /* 0x000fe200078e02ff */
[----:B------:R-:W-:Y:S01]  /*5370*/  STL.64 [R1+0x1a40], R144 ;  /* 0x001a409001007387 */ /* 0x000fe20000100a00 */
[----:B------:R-:W-:-:S03]  /*5380*/  IMAD.WIDE R170, R168, 0x4, R238 ;  /* 0x00000004a8aa7825 */ /* 0x000fc600078e02ee */
[----:B------:R1:W-:Y:S01]  /*5390*/  LDGSTS.E [R201+0x7c80], [R218.64], !P2 ;  /* 0x07c80000dac97fae */ /* 0x0003e2000d121848 */
[----:B------:R-:W-:Y:S01]  /*53a0*/  ISETP.GE.U32.AND P2, PT, R2, 0x7fffff67, PT ;  /* 0x7fffff670200780c */ /* 0x000fe20003f46070 */
[----:B------:R-:W-:Y:S01]  /*53b0*/  IMAD.WIDE R168, R168, 0x4, R80 ;  /* 0x00000004a8a87825 */ /* 0x000fe200078e0250 */
[----:B------:R-:W-:Y:S01]  /*53c0*/  IADD3 R2, R0, -0x1e, RZ ;  /* 0xffffffe200027810 */ /* 0x000fe20007ffe0ff */
[----:B------:R-:W-:Y:S02]  /*53d0*/  STL.64 [R1+0x1a48], R138 ;  /* 0x001a488a01007387 */ /* 0x000fe40000100a00 */
[C---:B------:R-:W-:Y:S02]  /*53e0*/  IMAD.WIDE R162, R160.reuse, 0x4, R238 ;  /* 0x00000004a0a27825 */ /* 0x040fe400078e02ee */
[----:B------:R-:W-:Y:S02]  /*53f0*/  STL.64 [R1+0x1a50], R140 ;  /* 0x001a508c01007387 */ /* 0x000fe40000100a00 */
[----:B------:R-:W-:-:S02]  /*5400*/  IMAD.WIDE R160, R160, 0x4, R80 ;  /* 0x00000004a0a07825 */ /* 0x000fc400078e0250 */
[----:B------:R-:W-:Y:S02]  /*5410*/  STL.64 [R1+0x1a58], R142 ;  /* 0x001a588e01007387 */ /* 0x000fe40000100a00 */
[C---:B------:R-:W-:Y:S02]  /*5420*/  IMAD R250, R89.reuse, 0x2d, RZ ;  /* 0x0000002d59fa7824 */ /* 0x040fe400078e02ff */
[----:B------:R-:W-:Y:S01]  /*5430*/  STL.64 [R1+0x1a60], R154 ;  /* 0x001a609a01007387 */ /* 0x000fe20000100a00 */
[C---:B------:R-:W-:Y:S02]  /*5440*/  IMAD R246, R89.reuse, 0x31, RZ ;  /* 0x0000003159f67824 */ /* 0x040fe400078e02ff */
[----:B------:R-:W-:Y:S01]  /*5450*/  IMAD R12, R89, 0x3d, RZ ;  /* 0x0000003d590c7824 */ /* 0x000fe200078e02ff */
[----:B------:R1:W-:Y:S01]  /*5460*/  LDGSTS.E [R88+0x100], [R220.64], !P3 ;  /* 0x00100000dc587fae */ /* 0x0003e2000d921848 */
[----:B------:R-:W-:-:S03]  /*5470*/  IMAD.WIDE R248, R246, 0x4, R238 ;  /* 0x00000004f6f87825 */ /* 0x000fc600078e02ee */
[----:B------:R-:W-:Y:S01]  /*5480*/  STL.64 [R1+0x1a68], R146 ;  /* 0x001a689201007387 */ /* 0x000fe20000100a00 */
[----:B------:R-:W-:-:S03]  /*5490*/  IMAD.WIDE R246, R246, 0x4, R80 ;  /* 0x00000004f6f67825 */ /* 0x000fc600078e0250 */
[----:B------:R1:W-:Y:S01]  /*54a0*/  LDGSTS.E [R88+0x180], [R222.64], !P3 ;  /* 0x00180000de587fae */ /* 0x0003e2000d921848 */
[----:B------:R-:W-:Y:S01]  /*54b0*/  ISETP.GE.U32.AND P3, PT, R2, 0x7fffff63, PT ;  /* 0x7fffff630200780c */ /* 0x000fe20003f66070 */
[C---:B------:R-:W-:Y:S01]  /*54c0*/  IMAD R16, R89.reuse, 0x41, RZ ;  /* 0x0000004159107824 */ /* 0x040fe200078e02ff */
[----:B------:R-:W-:Y:S01]  /*54d0*/  IADD3 R2, R0, -0x22, RZ ;  /* 0xffffffde00027810 */ /* 0x000fe20007ffe0ff */
[----:B------:R-:W-:Y:S01]  /*54e0*/  STL.64 [R1+0x1a70], R148 ;  /* 0x001a709401007387 */ /* 0x000fe20000100a00 */
[C---:B------:R-:W-:Y:S02]  /*54f0*/  IMAD R20, R89.reuse, 0x45, RZ ;  /* 0x0000004559147824 */ /* 0x040fe400078e02ff */
[C---:B------:R-:W-:Y:S01]  /*5500*/  IMAD.WIDE R14, R16.reuse, 0x4, R238 ;  /* 0x00000004100e7825 */ /* 0x040fe200078e02ee */
[----:B------:R-:W-:Y:S03]  /*5510*/  STL.64 [R1+0x1a78], R152 ;  /* 0x001a789801007387 */ /* 0x000fe60000100a00 */
[----:B------:R-:W-:Y:S01]  /*5520*/  IMAD.WIDE R16, R16, 0x4, R80 ;  /* 0x0000000410107825 */ /* 0x000fe200078e0250 */
[----:B------:R-:W-:Y:S03]  /*5530*/  STL.64 [R1+0x1a80], R166 ;  /* 0x001a80a601007387 */ /* 0x000fe60000100a00 */
[C---:B------:R-:W-:Y:S01]  /*5540*/  IMAD R24, R89.reuse, 0x49, RZ ;  /* 0x0000004959187824 */ /* 0x040fe200078e02ff */
[----:B------:R-:W-:Y:S01]  /*5550*/  STL.64 [R1+0x1a88], R156 ;  /* 0x001a889c01007387 */ /* 0x000fe20000100a00 */
[----:B------:R-:W-:-:S02]  /*5560*/  IMAD R28, R89, 0x4d, RZ ;  /* 0x0000004d591c7824 */ /* 0x000fc400078e02ff */
        /* <DEDUP_REMOVED lines=14> */
[C---:B------:R-:W-:Y:S02]  /*5650*/  IMAD R40, R89.reuse, 0x59, RZ ;  /* 0x0000005959287824 */ /* 0x040fe400078e02ff */
[----:B------:R-:W-:Y:S01]  /*5660*/  IMAD R44, R89, 0x5d, RZ ;  /* 0x0000005d592c7824 */ /* 0x000fe200078e02ff */
[----:B------:R-:W-:Y:S01]  /*5670*/  STL.64 [R1+0x1ab0], R174 ;  /* 0x001ab0ae01007387 */ /* 0x000fe20000100a00 */
[----:B------:R-:W-:-:S03]  /*5680*/  IMAD.WIDE R38, R40, 0x4, R238 ;  /* 0x0000000428267825 */ /* 0x000fc600078e02ee */
[----:B------:R1:W-:Y:S01]  /*5690*/  LDGSTS.E [R88+0x900], [R228.64], !P5 ;  /* 0x00900000e4587fae */ /* 0x0003e2000e921848 */
[----:B------:R-:W-:-:S03]  /*56a0*/  IMAD.WIDE R40, R40, 0x4, R80 ;  /* 0x0000000428287825 */ /* 0x000fc600078e0250 */
[----:B------:R-:W-:Y:S01]  /*56b0*/  STL.64 [R1+0x1ab8], R176 ;  /* 0x001ab8b001007387 */ /* 0x000fe20000100a00 */
[C---:B------:R-:W-:Y:S02]  /*56c0*/  IMAD R48, R89.reuse, 0x61, RZ ;  /* 0x0000006159307824 */ /* 0x040fe400078e02ff */
[----:B------:R-:W-:Y:S01]  /*56d0*/  IMAD R52, R89, 0x65, RZ ;  /* 0x0000006559347824 */ /* 0x000fe200078e02ff */
[----:B------:R1:W-:Y:S01]  /*56e0*/  LDGSTS.E [R88+0x980], [R230.64], !P5 ;  /* 0x00980000e6587fae */ /* 0x0003e2000e921848 */
[----:B------:R-:W-:Y:S01]  /*56f0*/  ISETP.GE.U32.AND P5, PT, R2, 0x7fffff5b, PT ;  /* 0x7fffff5b0200780c */ /* 0x000fe20003fa6070 */
[----:B------:R-:W-:Y:S01]  /*5700*/  IMAD.WIDE R46, R48, 0x4, R238 ;  /* 0x00000004302e7825 */ /* 0x000fe200078e02ee */
[----:B------:R-:W-:Y:S01]  /*5710*/  IADD3 R2, R0, -0x2a, RZ ;  /* 0xffffffd600027810 */ /* 0x000fe20007ffe0ff */
[----:B------:R-:W-:Y:S02]  /*5720*/  STL.64 [R1+0x1ac0], R190 ;  /* 0x001ac0be01007387 */ /* 0x000fe40000100a00 */
[----:B------:R-:W-:-:S02]  /*5730*/  IMAD.WIDE R48, R48, 0x4, R80 ;  /* 0x0000000430307825 */ /* 0x000fc400078e0250 */
[----:B------:R-:W-:Y:S02]  /*5740*/  STL.64 [R1+0x1ac8], R180 ;  /* 0x001ac8b401007387 */ /* 0x000fe40000100a00 */
[C---:B------:R-:W-:Y:S02]  /*5750*/  IMAD R56, R89.reuse, 0x69, RZ ;  /* 0x0000006959387824 */ /* 0x040fe400078e02ff */
[----:B------:R-:W-:Y:S01]  /*5760*/  STL.64 [R1+0x1ad0], R182 ;  /* 0x001ad0b601007387 */ /* 0x000fe20000100a00 */
[C---:B------:R-:W-:Y:S02]  /*5770*/  IMAD R60, R89.reuse, 0x6d, RZ ;  /* 0x0000006d593c7824 */ /* 0x040fe400078e02ff */
[C---:B------:R-:W-:Y:S01]  /*5780*/  IMAD.WIDE R54, R56.reuse, 0x4, R238 ;  /* 0x0000000438367825 */ /* 0x040fe200078e02ee */
[----:B------:R-:W-:Y:S03]  /*5790*/  STL.64 [R1+0x1ad8], R188 ;  /* 0x001ad8bc01007387 */ /* 0x000fe60000100a00 */
[----:B------:R-:W-:Y:S01]  /*57a0*/  IMAD.WIDE R56, R56, 0x4, R80 ;  /* 0x0000000438387825 */ /* 0x000fe200078e0250 */
[----:B------:R1:W-:Y:S03]  /*57b0*/  LDGSTS.E [R88+0xd00], [R236.64], !P6 ;  /* 0x00d00000ec587fae */ /* 0x0003e6000f121848 */
[C---:B------:R-:W-:Y:S01]  /*57c0*/  IMAD R64, R89.reuse, 0x71, RZ ;  /* 0x0000007159407824 */ /* 0x040fe200078e02ff */
[----:B------:R-:W-:Y:S01]  /*57d0*/  STL.64 [R1+0x1ae0], R198 ;  /* 0x001ae0c601007387 */ /* 0x000fe20000100a00 */
[----:B------:R-:W-:-:S02]  /*57e0*/  IMAD R68, R89, 0x75, RZ ;  /* 0x0000007559447824 */ /* 0x000fc400078e02ff */
[----:B------:R-:W-:Y:S01]  /*57f0*/  IMAD.WIDE R62, R64, 0x4, R238 ;  /* 0x00000004403e7825 */ /* 0x000fe200078e02ee */
[----:B------:R1:W-:Y:S01]  /*5800*/  LDGSTS.E [R88+0xd80], [R234.64], !P6 ;  /* 0x00d80000ea587fae */ /* 0x0003e2000f121848 */
[----:B------:R-:W-:Y:S02]  /*5810*/  ISETP.GE.U32.AND P6, PT, R2, 0x7fffff57, PT ;  /* 0x7fffff570200780c */ /* 0x000fe40003fc6070 */
[----:B------:R-:W-:Y:S01]  /*5820*/  IADD3 R2, R0, -0x2e, RZ ;  /* 0xffffffd200027810 */ /* 0x000fe20007ffe0ff */
[----:B------:R-:W-:Y:S01]  /*5830*/  STL.64 [R1+0x1ae8], R192 ;  /* 0x001ae8c001007387 */ /* 0x000fe20000100a00 */
[----:B------:R-:W-:-:S03]  /*5840*/  IMAD.WIDE R64, R64, 0x4, R80 ;  /* 0x0000000440407825 */ /* 0x000fc600078e0250 */
[----:B------:R-:W-:Y:S01]  /*5850*/  STL.64 [R1+0x1af0], R194 ;  /* 0x001af0c201007387 */ /* 0x000fe20000100a00 */
[C---:B------:R-:W-:Y:S02]  /*5860*/  IMAD R72, R89.reuse, 0x79, RZ ;  /* 0x0000007959487824 */ /* 0x040fe400078e02ff */
[----:B------:R-:W-:Y:S01]  /*5870*/  IMAD R76, R89, 0x7d, RZ ;  /* 0x0000007d594c7824 */ /* 0x000fe200078e02ff */
[----:B------:R-:W-:Y:S01]  /*5880*/  STL.64 [R1+0x1af8], R196 ;  /* 0x001af8c401007387 */ /* 0x000fe20000100a00 */
[----:B------:R-:W-:-:S03]  /*5890*/  IMAD.WIDE R70, R72, 0x4, R238 ;  /* 0x0000000448467825 */ /* 0x000fc600078e02ee */
[----:B------:R-:W-:Y:S01]  /*58a0*/  STL.64 [R1+0x1b00], R208 ;  /* 0x001b00d001007387 */ /* 0x000fe20000100a00 */
[----:B------:R-:W-:-:S03]  /*58b0*/  IMAD.WIDE R72, R72, 0x4, R80 ;  /* 0x0000000448487825 */ /* 0x000fc600078e0250 */
[----:B------:R1:W-:Y:S01]  /*58c0*/  LDGSTS.E [R88+0x1100], [R186.64], !P0 ;  /* 0x01100000ba587fae */ /* 0x0003e2000c121848 */
[----:B------:R-:W-:-:S03]  /*58d0*/  IMAD.SHL.U32 R200, R89, 0x2, RZ ;  /* 0x0000000259c87824 */ /* 0x000fc600078e00ff */
[----:B------:R-:W-:Y:S01]  /*58e0*/  STL.64 [R1+0x1b08], R202 ;  /* 0x001b08ca01007387 */ /* 0x000fe20000100a00 */
[----:B----4-:R-:W-:-:S03]  /*58f0*/  IMAD.WIDE R86, R200, 0x4, R238 ;  /* 0x00000004c8567825 */ /* 0x010fc600078e02ee */
[----:B------:R4:W-:Y:S01]  /*5900*/  LDGSTS.E [R88+0x1180], [R184.64], !P0 ;  /* 0x01180000b8587fae */ /* 0x0009e2000c121848 */
[----:B------:R-:W-:Y:S01]  /*5910*/  ISETP.GE.U32.AND P0, PT, R2, 0x7fffff53, PT ;  /* 0x7fffff530200780c */ /* 0x000fe20003f06070 */
[----:B--2---:R-:W-:Y:S01]  /*5920*/  IMAD.WIDE R84, R200, 0x4, R80 ;  /* 0x00000004c8547825 */ /* 0x004fe200078e0250 */
[----:B------:R-:W-:Y:S01]  /*5930*/  IADD3 R2, R0, -0x32, RZ ;  /* 0xffffffce00027810 */ /* 0x000fe20007ffe0ff */
[----:B------:R-:W-:Y:S02]  /*5940*/  STL.64 [R1+0x1b10], R204 ;  /* 0x001b10cc01007387 */ /* 0x000fe40000100a00 */
[C---:B------:R-:W-:Y:S02]  /*5950*/  IMAD R200, R89.reuse, 0x6, RZ ;  /* 0x0000000659c87824 */ /* 0x040fe400078e02ff */
[----:B------:R-:W-:Y:S04]  /*5960*/  STL.64 [R1+0x1b18], R206 ;  /* 0x001b18ce01007387 */ /* 0x000fe80000100a00 */
[----:B------:R-:W-:Y:S04]  /*5970*/  STL.64 [R1+0x1b20], R216 ;  /* 0x001b20d801007387 */ /* 0x000fe80000100a00 */
[----:B------:R-:W-:Y:S04]  /*5980*/  STL.64 [R1+0x1b28], R210 ;  /* 0x001b28d201007387 */ /* 0x000fe80000100a00 */
[----:B------:R4:W-:Y:S04]  /*5990*/  LDGSTS.E [R88+0x1500], [R170.64], !P1 ;  /* 0x01500000aa587fae */ /* 0x0009e8000c921848 */
[----:B------:R-:W-:Y:S04]  /*59a0*/  STL.64 [R1+0x1b30], R212 ;  /* 0x001b30d401007387 */ /* 0x000fe80000100a00 */
[----:B------:R4:W-:Y:S01]  /*59b0*/  LDGSTS.E [R88+0x1580], [R168.64], !P1 ;  /* 0x01580000a8587fae */ /* 0x0009e2000c921848 */
[----:B------:R-:W-:Y:S01]  /*59c0*/  ISETP.GE.U32.AND P1, PT, R2, 0x7fffff4f, PT ;  /* 0x7fffff4f0200780c */ /* 0x000fe20003f26070 */
[----:B------:R-:W-:-:S02]  /*59d0*/  IMAD R2, R89, 0x1d, RZ ;  /* 0x0000001d59027824 */ /* 0x000fc400078e02ff */
[----:B------:R-:W-:Y:S02]  /*59e0*/  STL.64 [R1+0x1b38], R214 ;  /* 0x001b38d601007387 */ /* 0x000fe40000100a00 */
[C---:B------:R-:W-:Y:S02]  /*59f0*/  IMAD.WIDE R150, R2.reuse, 0x4, R238 ;  /* 0x0000000402967825 */ /* 0x040fe400078e02ee */
[----:B------:R-:W-:Y:S02]  /*5a00*/  STL.64 [R1+0x1b40], R224 ;  /* 0x001b40e001007387 */ /* 0x000fe40000100a00 */
[----:B------:R-:W-:Y:S01]  /*5a10*/  IMAD.WIDE R8, R2, 0x4, R80 ;  /* 0x0000000402087825 */ /* 0x000fe200078e0250 */
[----:B------:R-:W-:Y:S01]  /*5a20*/  IADD3 R2, R0, -0x3a, RZ ;  /* 0xffffffc600027810 */ /* 0x000fe20007ffe0ff */
        /* <DEDUP_REMOVED lines=10> */
[----:B------:R-:W-:Y:S04]  /*5ad0*/  STL.64 [R1+0x1b60], R232 ;  /* 0x001b60e801007387 */ /* 0x000fe80000100a00 */
[----:B------:R-:W-:Y:S04]  /*5ae0*/  STL.64 [R1+0x1b68], R226 ;  /* 0x001b68e201007387 */ /* 0x000fe80000100a00 */
[----:B------:R-:W-:Y:S04]  /*5af0*/  STL.64 [R1+0x1b70], R228 ;  /* 0x001b70e401007387 */ /* 0x000fe80000100a00 */
        /* <DEDUP_REMOVED lines=9> */
[----:B------:R-:W-:Y:S02]  /*5b90*/  IMAD.WIDE R10, R2, 0x4, R238 ;  /* 0x00000004020a7825 */ /* 0x000fe400078e02ee */
[----:B------:R-:W-:Y:S04]  /*5ba0*/  STL.64 [R1+0x1ba0], R170 ;  /* 0x001ba0aa01007387 */ /* 0x000fe80000100a00 */
[----:B------:R1:W-:Y:S04]  /*5bb0*/  LDGSTS.E [R88+0x2100], [R6.64], !P4 ;  /* 0x0210000006587fae */ /* 0x0003e8000e121848 */
[----:B------:R-:W-:Y:S04]  /*5bc0*/  STL.64 [R1+0x1ba8], R168 ;  /* 0x001ba8a801007387 */ /* 0x000fe80000100a00 */
[----:B------:R1:W-:Y:S01]  /*5bd0*/  LDGSTS.E [R88+0x2180], [R4.64], !P4 ;  /* 0x0218000004587fae */ /* 0x0003e2000e121848 */
[----:B------:R-:W-:Y:S01]  /*5be0*/  ISETP.GE.U32.AND P4, PT, R3, 0x7fffff43, PT ;  /* 0x7fffff430300780c */ /* 0x000fe20003f86070 */
[----:B------:R-:W-:-:S02]  /*5bf0*/  IMAD R3, R89, 0x29, RZ ;  /* 0x0000002959037824 */ /* 0x000fc400078e02ff */
[----:B------:R-:W-:Y:S04]  /*5c00*/  STL.64 [R1+0x1bb0], R162 ;  /* 0x001bb0a201007387 */ /* 0x000fe80000100a00 */
[----:B------:R-:W-:Y:S04]  /*5c10*/  STL.64 [R1+0x1bb8], R160 ;  /* 0x001bb8a001007387 */ /* 0x000fe80000100a00 */
[----:B------:R2:W-:Y:S04]  /*5c20*/  STL.64 [R1+0x70], R8 ;  /* 0x0000700801007387 */ /* 0x0005e80000100a00 */
[----:B------:R-:W-:Y:S04]  /*5c30*/  STL.64 [R1+0x1bc0], R150 ;  /* 0x001bc09601007387 */ /* 0x000fe80000100a00 */
[----:B------:R1:W-:Y:S01]  /*5c40*/  STL.64 [R1+0x60], R6 ;  /* 0x0000600601007387 */ /* 0x0003e20000100a00 */
[----:B--2---:R-:W-:-:S03]  /*5c50*/  IMAD.WIDE R8, R2, 0x4, R80 ;  /* 0x0000000402087825 */ /* 0x004fc600078e0250 */
[----:B------:R2:W-:Y:S01]  /*5c60*/  STL.64 [R1+0x50], R4 ;  /* 0x0000500401007387 */ /* 0x0005e20000100a00 */
[----:B------:R-:W-:-:S03]  /*5c70*/  IADD3 R2, R0, -0x42, RZ ;  /* 0xffffffbe00027810 */ /* 0x000fc60007ffe0ff */
[----:B------:R3:W-:Y:S01]  /*5c80*/  LDGSTS.E [R88+0x2500], [R10.64], !P5 ;  /* 0x025000000a587fae */ /* 0x0007e2000e921848 */
[----:B-1----:R-:W-:-:S03]  /*5c90*/  IMAD.WIDE R6, R3, 0x4, R238 ;  /* 0x0000000403067825 */ /* 0x002fc600078e02ee */
[----:B------:R3:W-:Y:S01]  /*5ca0*/  STL.64 [R1+0x48], R10 ;  /* 0x0000480a01007387 */ /* 0x0007e20000100a00 */
[----:B--2---:R-:W-:-:S03]  /*5cb0*/  IMAD.WIDE R4, R3, 0x4, R80 ;  /* 0x0000000403047825 */ /* 0x004fc600078e0250 */
[----:B------:R1:W-:Y:S01]  /*5cc0*/  LDGSTS.E [R88+0x2580], [R8.64], !P5 ;  /* 0x0258000008587fae */ /* 0x0003e2000e921848 */
[----:B------:R-:W-:Y:S02]  /*5cd0*/  ISETP.GE.U32.AND P5, PT, R2, 0x7fffff3f, PT ;  /* 0x7fffff3f0200780c */ /* 0x000fe40003fa6070 */
[C---:B------:R-:W-:Y:S01]  /*5ce0*/  IADD3 R2, R0.reuse, -0x46, RZ ;  /* 0xffffffba00027810 */ /* 0x040fe20007ffe0ff */
[----:B------:R1:W-:Y:S01]  /*5cf0*/  STL.64 [R1+0x18], R8 ;  /* 0x0000180801007387 */ /* 0x0003e20000100a00 */
[----:B---3--:R-:W-:-:S03]  /*5d00*/  IADD3 R10, R0, -0x52, RZ ;  /* 0xffffffae000a7810 */ /* 0x008fc60007ffe0ff */
[----:B------:R2:W-:Y:S04]  /*5d10*/  STL.64 [R1+0x10], R6 ;  /* 0x0000100601007387 */ /* 0x0005e80000100a00 */
[----:B------:R2:W-:Y:S04]  /*5d20*/  LDGSTS.E [R88+0x2900], [R6.64], !P6 ;  /* 0x0290000006587fae */ /* 0x0005e8000f121848 */
[----:B------:R3:W-:Y:S01]  /*5d30*/  STL.64 [R1+0x8], R4 ;  /* 0x0000080401007387 */ /* 0x0007e20000100a00 */
[----:B-1----:R-:W-:-:S03]  /*5d40*/  IMAD R8, R89, 0x39, RZ ;  /* 0x0000003959087824 */ /* 0x002fc600078e02ff */
[----:B------:R3:W-:Y:S01]  /*5d50*/  LDGSTS.E [R88+0x2980], [R4.64], !P6 ;  /* 0x0298000004587fae */ /* 0x0007e2000f121848 */
[----:B------:R-:W-:Y:S02]  /*5d60*/  ISETP.GE.U32.AND P6, PT, R2, 0x7fffff3b, PT ;  /* 0x7fffff3b0200780c */ /* 0x000fe40003fc6070 */
[----:B------:R-:W-:Y:S01]  /*5d70*/  IADD3 R2, R0, -0x4a, RZ ;  /* 0xffffffb600027810 */ /* 0x000fe20007ffe0ff */
[----:B--2---:R-:W-:-:S04]  /*5d80*/  IMAD.WIDE R6, R8, 0x4, R238 ;  /* 0x0000000408067825 */ /* 0x004fc800078e02ee */
[----:B------:R-:W-:-:S04]  /*5d90*/  IMAD.WIDE R8, R8, 0x4, R80 ;  /* 0x0000000408087825 */ /* 0x000fc800078e0250 */
[----:B---3--:R-:W-:-:S04]  /*5da0*/  IMAD.WIDE R4, R250, 0x4, R238 ;  /* 0x00000004fa047825 */ /* 0x008fc800078e02ee */
[----:B------:R-:W-:Y:S01]  /*5db0*/  IMAD.WIDE R250, R250, 0x4, R80 ;  /* 0x00000004fafa7825 */ /* 0x000fe200078e0250 */
[----:B------:R1:W-:Y:S04]  /*5dc0*/  LDGSTS.E [R88+0x2d00], [R4.64], !P0 ;  /* 0x02d0000004587fae */ /* 0x0003e8000c121848 */
[----:B------:R4:W-:Y:S01]  /*5dd0*/  LDGSTS.E [R88+0x2d80], [R250.64], !P0 ;  /* 0x02d80000fa587fae */ /* 0x0009e2000c121848 */
[----:B------:R-:W-:Y:S02]  /*5de0*/  ISETP.GE.U32.AND P0, PT, R2, 0x7fffff37, PT ;  /* 0x7fffff370200780c */ /* 0x000fe40003f06070 */
[----:B------:R-:W-:Y:S01]  /*5df0*/  IADD3 R2, R0, -0x4e, RZ ;  /* 0xffffffb200027810 */ /* 0x000fe20007ffe0ff */
[----:B------:R1:W-:Y:S04]  /*5e00*/  STL.64 [R1], R4 ;  /* 0x0000000401007387 */ /* 0x0003e80000100a00 */
[----:B------:R4:W-:Y:S04]  /*5e10*/  LDGSTS.E [R88+0x3100], [R248.64], !P1 ;  /* 0x03100000f8587fae */ /* 0x0009e8000c921848 */
[----:B------:R4:W-:Y:S01]  /*5e20*/  LDGSTS.E [R88+0x3180], [R246.64], !P1 ;  /* 0x03180000f6587fae */ /* 0x0009e2000c921848 */
[----:B------:R-:W-:Y:S01]  /*5e30*/  ISETP.GE.U32.AND P1, PT, R2, 0x7fffff33, PT ;  /* 0x7fffff330200780c */ /* 0x000fe20003f26070 */
[----:B-1----:R-:W-:-:S02]  /*5e40*/  IMAD R4, R89, 0x35, RZ ;  /* 0x0000003559047824 */ /* 0x002fc400078e02ff */
[----:B------:R-:W-:Y:S02]  /*5e50*/  STL.64 [R1+0x1bc8], R250 ;  /* 0x001bc8fa01007387 */ /* 0x000fe40000100a00 */
[C---:B------:R-:W-:Y:S02]  /*5e60*/  IMAD.WIDE R2, R4.reuse, 0x4, R238 ;  /* 0x0000000404027825 */ /* 0x040fe400078e02ee */
[----:B------:R-:W-:Y:S02]  /*5e70*/  STL.64 [R1+0x1bd0], R248 ;  /* 0x001bd0f801007387 */ /* 0x000fe40000100a00 */
[----:B------:R-:W-:Y:S02]  /*5e80*/  IMAD.WIDE R4, R4, 0x4, R80 ;  /* 0x0000000404047825 */ /* 0x000fe400078e0250 */
[----:B------:R1:W-:Y:S04]  /*5e90*/  LDGSTS.E [R88+0x3500], [R2.64], !P2 ;  /* 0x0350000002587fae */ /* 0x0003e8000d121848 */
[----:B------:R2:W-:Y:S01]  /*5ea0*/  LDGSTS.E [R88+0x3580], [R4.64], !P2 ;  /* 0x0358000004587fae */ /* 0x0005e2000d121848 */
[----:B------:R-:W-:-:S02]  /*5eb0*/  ISETP.GE.U32.AND P2, PT, R10, 0x7fffff2f, PT ;  /* 0x7fffff2f0a00780c */ /* 0x000fc40003f46070 */
[----:B------:R-:W-:Y:S01]  /*5ec0*/  IADD3 R10, R0, -0x56, RZ ;  /* 0xffffffaa000a7810 */ /* 0x000fe20007ffe0ff */
[----:B------:R3:W-:Y:S04]  /*5ed0*/  LDGSTS.E [R88+0x3900], [R6.64], !P3 ;  /* 0x0390000006587fae */ /* 0x0007e8000d921848 */
[----:B------:R1:W-:Y:S01]  /*5ee0*/  LDGSTS.E [R88+0x3980], [R8.64], !P3 ;  /* 0x0398000008587fae */ /* 0x0003e2000d921848 */
[----:B------:R-:W-:Y:S01]  /*5ef0*/  ISETP.GE.U32.AND P3, PT, R10, 0x7fffff2b, PT ;  /* 0x7fffff2b0a00780c */ /* 0x000fe20003f66070 */
[C---:B------:R-:W-:Y:S02]  /*5f00*/  IMAD.WIDE R10, R12.reuse, 0x4, R238 ;  /* 0x000000040c0a7825 */ /* 0x040fe400078e02ee */
[----:B------:R-:W-:Y:S02]  /*5f10*/  STL.64 [R1+0x1bd8], R246 ;  /* 0x001bd8f601007387 */ /* 0x000fe40000100a00 */
[----:B------:R-:W-:-:S02]  /*5f20*/  IMAD.WIDE R12, R12, 0x4, R80 ;  /* 0x000000040c0c7825 */ /* 0x000fc400078e0250 */
[----:B------:R1:W-:Y:S04]  /*5f30*/  LDGSTS.E [R88+0x3d00], [R10.64], !P4 ;  /* 0x03d000000a587fae */ /* 0x0003e8000e121848 */
[----:B------:R1:W-:Y:S01]  /*5f40*/  LDGSTS.E [R88+0x3d80], [R12.64], !P4 ;  /* 0x03d800000c587fae */ /* 0x0003e2000e121848 */
[----:B------:R-:W-:Y:S02]  /*5f50*/  ISETP.GE.U32.AND P4, PT, R18, 0x7fffff27, PT ;  /* 0x7fffff271200780c */ /* 0x000fe40003f86070 */
[----:B------:R-:W-:Y:S01]  /*5f60*/  IADD3 R18, R0, -0x5e, RZ ;  /* 0xffffffa200127810 */ /* 0x000fe20007ffe0ff */
[----:B------:R1:W-:Y:S04]  /*5f70*/  LDGSTS.E [R88+0x4100], [R14.64], !P5 ;  /* 0x041000000e587fae */ /* 0x0003e8000e921848 */
[----:B------:R4:W-:Y:S01]  /*5f80*/  LDGSTS.E [R88+0x4180], [R16.64], !P5 ;  /* 0x0418000010587fae */ /* 0x0009e2000e921848 */
[----:B------:R-:W-:Y:S01]  /*5f90*/  ISETP.GE.U32.AND P5, PT, R18, 0x7fffff23, PT ;  /* 0x7fffff231200780c */ /* 0x000fe20003fa6070 */
[----:B------:R-:W-:-:S02]  /*5fa0*/  IMAD.WIDE R18, R20, 0x4, R238 ;  /* 0x0000000414127825 */ /* 0x000fc400078e02ee */
[----:B------:R1:W-:Y:S02]  /*5fb0*/  STL.64 [R1+0x1be0], R2 ;  /* 0x001be00201007387 */ /* 0x0003e40000100a00 */
[----:B------:R-:W-:Y:S02]  /*5fc0*/  IMAD.WIDE R20, R20, 0x4, R80 ;  /* 0x0000000414147825 */ /* 0x000fe400078e0250 */
[----:B------:R4:W-:Y:S04]  /*5fd0*/  LDGSTS.E [R88+0x4500], [R18.64], !P6 ;  /* 0x0450000012587fae */ /* 0x0009e8000f121848 */
[----:B------:R4:W-:Y:S01]  /*5fe0*/  LDGSTS.E [R88+0x4580], [R20.64], !P6 ;  /* 0x0458000014587fae */ /* 0x0009e2000f121848 */
[----:B------:R-:W-:Y:S02]  /*5ff0*/  ISETP.GE.U32.AND P6, PT, R26, 0x7fffff1f, PT ;  /* 0x7fffff1f1a00780c */ /* 0x000fe40003fc6070 */
[C---:B------:R-:W-:Y:S01]  /*6000*/  IADD3 R26, R0.reuse, -0x66, RZ ;  /* 0xffffff9a001a7810 */ /* 0x040fe20007ffe0ff */
[----:B------:R4:W-:Y:S01]  /*6010*/  LDGSTS.E [R88+0x4900], [R22.64], !P0 ;  /* 0x0490000016587fae */ /* 0x0009e2000c121848 */
[----:B-1----:R-:W-:-:S03]  /*6020*/  IADD3 R2, R0, -0x1f, RZ ;  /* 0xffffffe100027810 */ /* 0x002fc60007ffe0ff */
[----:B------:R4:W-:Y:S01]  /*6030*/  LDGSTS.E [R88+0x4980], [R24.64], !P0 ;  /* 0x0498000018587fae */ /* 0x0009e2000c121848 */
[----:B------:R-:W-:Y:S01]  /*6040*/  ISETP.GE.U32.AND P0, PT, R26, 0x7fffff1b, PT ;  /* 0x7fffff1b1a00780c */ /* 0x000fe20003f06070 */
[C---:B------:R-:W-:Y:S02]  /*6050*/  IMAD.WIDE R26, R28.reuse, 0x4, R238 ;  /* 0x000000041c1a7825 */ /* 0x040fe400078e02ee */
[----:B------:R2:W-:Y:S02]  /*6060*/  STL.64 [R1+0x1be8], R4 ;  /* 0x001be80401007387 */ /* 0x0005e40000100a00 */
[----:B------:R-:W-:Y:S02]  /*6070*/  IMAD.WIDE R28, R28, 0x4, R80 ;  /* 0x000000041c1c7825 */ /* 0x000fe400078e0250 */
[----:B------:R4:W-:Y:S04]  /*6080*/  LDGSTS.E [R88+0x4d00], [R26.64], !P1 ;  /* 0x04d000001a587fae */ /* 0x0009e8000c921848 */
[----:B------:R4:W-:Y:S01]  /*6090*/  LDGSTS.E [R88+0x4d80], [R28.64], !P1 ;  /* 0x04d800001c587fae */ /* 0x0009e2000c921848 */
[----:B------:R-:W-:-:S02]  /*60a0*/  ISETP.GE.U32.AND P1, PT, R34, 0x7fffff17, PT ;  /* 0x7fffff172200780c */ /* 0x000fc40003f26070 */
[----:B------:R-:W-:Y:S01]  /*60b0*/  IADD3 R34, R0, -0x6e, RZ ;  /* 0xffffff9200227810 */ /* 0x000fe20007ffe0ff */
[----:B------:R4:W-:Y:S01]  /*60c0*/  LDGSTS.E [R88+0x5100], [R30.64], !P2 ;  /* 0x051000001e587fae */ /* 0x0009e2000d121848 */
[----:B--2---:R-:W-:-:S03]  /*60d0*/  IMAD R4, R89, 0xa, RZ ;  /* 0x0000000a59047824 */ /* 0x004fc600078e02ff */
        /* <DEDUP_REMOVED lines=10> */
[----:B---3--:R-:W-:-:S03]  /*6180*/  IMAD.WIDE R6, R4, 0x4, R238 ;  /* 0x0000000404067825 */ /* 0x008fc600078e02ee */
[----:B------:R4:W-:Y:S01]  /*6190*/  LDGSTS.E [R88+0x5980], [R40.64], !P4 ;  /* 0x0598000028587fae */ /* 0x0009e2000e121848 */
[----:B------:R-:W-:Y:S01]  /*61a0*/  ISETP.GE.U32.AND P4, PT, R42, 0x7fffff0b, PT ;  /* 0x7fffff0b2a00780c */ /* 0x000fe20003f86070 */
[C---:B------:R-:W-:Y:S02]  /*61b0*/  IMAD.WIDE R42, R44.reuse, 0x4, R238 ;  /* 0x000000042c2a7825 */ /* 0x040fe400078e02ee */
[----:B------:R1:W-:Y:S02]  /*61c0*/  STL.64 [R1+0x1bf8], R8 ;  /* 0x001bf80801007387 */ /* 0x0003e40000100a00 */
[--C-:B------:R-:W-:Y:S02]  /*61d0*/  IMAD.WIDE R44, R44, 0x4, R80.reuse ;  /* 0x000000042c2c7825 */ /* 0x100fe400078e0250 */
[----:B------:R4:W-:Y:S02]  /*61e0*/  LDGSTS.E [R88+0x5d00], [R42.64], !P5 ;  /* 0x05d000002a587fae */ /* 0x0009e4000e921848 */
[----:B------:R-:W-:-:S02]  /*61f0*/  IMAD.WIDE R4, R4, 0x4, R80 ;  /* 0x0000000404047825 */ /* 0x000fc400078e0250 */
[----:B------:R4:W-:Y:S01]  /*6200*/  LDGSTS.E [R88+0x5d80], [R44.64], !P5 ;  /* 0x05d800002c587fae */ /* 0x0009e2000e921848 */
[----:B------:R-:W-:Y:S02]  /*6210*/  ISETP.GE.U32.AND P5, PT, R50, 0x7fffff07, PT ;  /* 0x7fffff073200780c */ /* 0x000fe40003fa6070 */
[----:B------:R-:W-:Y:S01]  /*6220*/  IADD3 R50, R0, -0x7e, RZ ;  /* 0xffffff8200327810 */ /* 0x000fe20007ffe0ff */
[----:B------:R4:W-:Y:S01]  /*6230*/  LDGSTS.E [R88+0x6100], [R46.64], !P6 ;  /* 0x061000002e587fae */ /* 0x0009e2000f121848 */
[----:B-1----:R-:W-:-:S03]  /*6240*/  IMAD.WIDE R8, R200, 0x4, R238 ;  /* 0x00000004c8087825 */ /* 0x002fc600078e02ee */
[----:B------:R4:W-:Y:S01]  /*6250*/  LDGSTS.E [R88+0x6180], [R48.64], !P6 ;  /* 0x0618000030587fae */ /* 0x0009e2000f121848 */
[----:B------:R-:W-:Y:S01]  /*6260*/  ISETP.GE.U32.AND P6, PT, R50, 0x7fffff03, PT ;  /* 0x7fffff033200780c */ /* 0x000fe20003fc6070 */
        /* <DEDUP_REMOVED lines=25> */
[----:B------:R-:W-:-:S02]  /*6400*/  IMAD.WIDE R66, R68, 0x4, R238 ;  /* 0x0000000444427825 */ /* 0x000fc400078e02ee */
[----:B------:R-:W-:Y:S02]  /*6410*/  STL.64 [R1+0x1c38], R24 ;  /* 0x001c381801007387 */ /* 0x000fe40000100a00 */
[----:B------:R-:W-:Y:S02]  /*6420*/  IMAD.WIDE R68, R68, 0x4, R80 ;  /* 0x0000000444447825 */ /* 0x000fe400078e0250 */
        /* <DEDUP_REMOVED lines=9> */
[----:B------:R-:W-:-:S02]  /*64c0*/  ISETP.GE.U32.AND P4, PT, R74, 0x7fffff6e, PT ;  /* 0x7fffff6e4a00780c */ /* 0x000fc40003f86070 */
        /* <DEDUP_REMOVED lines=21> */
[----:B------:R-:W-:-:S03]  /*6620*/  ISETP.GE.U32.AND P6, PT, R83, 0x7fffff66, PT ;  /* 0x7fffff665300780c */ /* 0x000fc60003fc6070 */
[----:B------:R-:W-:Y:S04]  /*6630*/  STL.64 [R1+0x1ce0], R66 ;  /* 0x001ce04201007387 */ /* 0x000fe80000100a00 */
[----:B------:R3:W-:Y:S04]  /*6640*/  LDGSTS.E [R82+0x200], [R86.64], !P0 ;  /* 0x0020000056527fae */ /* 0x0007e8000c121848 */
[----:B------:R-:W-:Y:S04]  /*6650*/  STL.64 [R1+0x1ce8], R68 ;  /* 0x001ce84401007387 */ /* 0x000fe80000100a00 */
[----:B------:R1:W-:Y:S01]  /*6660*/  LDGSTS.E [R82+0x280], [R84.64], !P0 ;  /* 0x0028000054527fae */ /* 0x0003e2000c121848 */
[----:B------:R-:W-:Y:S01]  /*6670*/  ISETP.GE.U32.AND P0, PT, R2, 0x7fffff62, PT ;  /* 0x7fffff620200780c */ /* 0x000fe20003f06070 */
        /* <DEDUP_REMOVED lines=9> */
[----:B------:R1:W-:Y:S04]  /*6710*/  STL.64 [R1+0x90], R8 ;  /* 0x0000900801007387 */ /* 0x0003e80000100a00 */
[----:B------:R2:W-:Y:S01]  /*6720*/  LDGSTS.E [R82+0x680], [R2.64], !P1 ;  /* 0x0068000002527fae */ /* 0x0005e2000c921848 */
[----:B------:R-:W-:Y:S01]  /*6730*/  ISETP.GE.U32.AND P1, PT, R200, 0x7fffff5e, PT ;  /* 0x7fffff5ec800780c */ /* 0x000fe20003f26070 */
[----:B------:R-:W-:-:S02]  /*6740*/  IMAD R200, R89, 0xe, RZ ;  /* 0x0000000e59c87824 */ /* 0x000fc400078e02ff */
[----:B------:R2:W-:Y:S04]  /*6750*/  STL.64 [R1+0x98], R2 ;  /* 0x0000980201007387 */ /* 0x0005e80000100a00 */
[----:B------:R3:W-:Y:S01]  /*6760*/  LDGSTS.E [R82+0xa00], [R6.64], !P2 ;  /* 0x00a0000006527fae */ /* 0x0007e2000d121848 */
[----:B-1----:R-:W-:-:S03]  /*6770*/  IMAD.WIDE R8, R200, 0x4, R238 ;  /* 0x00000004c8087825 */ /* 0x002fc600078e02ee */
[----:B------:R-:W-:Y:S01]  /*6780*/  STL.64 [R1+0xa0], R6 ;  /* 0x0000a00601007387 */ /* 0x000fe20000100a00 */
[----:B--2---:R-:W-:-:S03]  /*6790*/  IADD3 R2, R0, -0x27, RZ ;  /* 0xffffffd900027810 */ /* 0x004fc60007ffe0ff */
[----:B------:R1:W-:Y:S01]  /*67a0*/  LDGSTS.E [R82+0xa80], [R4.64], !P2 ;  /* 0x00a8000004527fae */ /* 0x0003e2000d121848 */
[----:B------:R-:W-:-:S03]  /*67b0*/  ISETP.GE.U32.AND P2, PT, R2, 0x7fffff5a, PT ;  /* 0x7fffff5a0200780c */ /* 0x000fc60003f46070 */
[----:B------:R1:W-:Y:S01]  /*67c0*/  STL.64 [R1+0xa8], R4 ;  /* 0x0000a80401007387 */ /* 0x0003e20000100a00 */
[----:B------:R-:W-:Y:S01]  /*67d0*/  IMAD.WIDE R2, R200, 0x4, R80 ;  /* 0x00000004c8027825 */ /* 0x000fe200078e0250 */
[----:B------:R-:W-:Y:S02]  /*67e0*/  IADD3 R200, R0, -0x2b, RZ ;  /* 0xffffffd500c87810 */ /* 0x000fe40007ffe0ff */
[----:B------:R2:W-:Y:S04]  /*67f0*/  LDGSTS.E [R82+0xe00], [R8.64], !P3 ;  /* 0x00e0000008527fae */ /* 0x0005e8000d921848 */
[----:B------:R2:W-:Y:S01]  /*6800*/  STL.64 [R1+0xb0], R8 ;  /* 0x0000b00801007387 */ /* 0x0005e20000100a00 */
[----:B-1----:R-:W-:-:S03]  /*6810*/  IMAD R4, R89, 0x12, RZ ;  /* 0x0000001259047824 */ /* 0x002fc600078e02ff */
[----:B------:R1:W-:Y:S01]  /*6820*/  LDGSTS.E [R82+0xe80], [R2.64], !P3 ;  /* 0x00e8000002527fae */ /* 0x0003e2000d921848 */
[----:B------:R-:W-:Y:S01]  /*6830*/  ISETP.GE.U32.AND P3, PT, R200, 0x7fffff56, PT ;  /* 0x7fffff56c800780c */ /* 0x000fe20003f66070 */
[----:B------:R-:W-:Y:S02]  /*6840*/  IMAD R200, R89, 0x16, RZ ;  /* 0x0000001659c87824 */ /* 0x000fe400078e02ff */
[C---:B---3--:R-:W-:Y:S01]  /*6850*/  IMAD.WIDE R6, R4.reuse, 0x4, R238 ;  /* 0x0000000404067825 */ /* 0x048fe200078e02ee */
[----:B------:R1:W-:Y:S03]  /*6860*/  STL.64 [R1+0xb8], R2 ;  /* 0x0000b80201007387 */ /* 0x0003e60000100a00 */
[----:B------:R-:W-:Y:S01]  /*6870*/  IMAD.WIDE R4, R4, 0x4, R80 ;  /* 0x0000000404047825 */ /* 0x000fe200078e0250 */
[----:B------:R3:W-:Y:S03]  /*6880*/  LDGSTS.E [R82+0x1200], [R6.64], !P4 ;  /* 0x0120000006527fae */ /* 0x0007e6000e121848 */
[----:B--2---:R-:W-:Y:S01]  /*6890*/  IMAD.WIDE R8, R200, 0x4, R238 ;  /* 0x00000004c8087825 */ /* 0x004fe200078e02ee */
[----:B------:R-:W-:Y:S01]  /*68a0*/  STL.64 [R1+0xc0], R6 ;  /* 0x0000c00601007387 */ /* 0x000fe20000100a00 */
[----:B-1----:R-:W-:-:S03]  /*68b0*/  IADD3 R2, R0, -0x2f, RZ ;  /* 0xffffffd100027810 */ /* 0x002fc60007ffe0ff */
        /* <DEDUP_REMOVED lines=214> */
[----:B------:R2:W-:Y:S01]  /*7620*/  LDGSTS.E [R82+0x7280], [R4.64], !P0 ;  /* 0x0728000004527fae */ /* 0x0005e2000c121848 */
[----:B-1----:R-:W-:-:S03]  /*7630*/  IADD3 R2, R0, -0x10, RZ ;  /* 0xfffffff000027810 */ /* 0x002fc60007ffe0ff */
[----:B------:R-:W-:Y:S01]  /*7640*/  STL.64 [R1+0x178], R6 ;  /* 0x0001780601007387 */ /* 0x000fe20000100a00 */
[----:B------:R-:W-:-:S03]  /*7650*/  ISETP.GE.U32.AND P0, PT, R2, 0x7fffff71, PT ;  /* 0x7fffff710200780c */ /* 0x000fc60003f06070 */
[----:B------:R2:W-:Y:S01]  /*7660*/  STL.64 [R1+0x170], R4 ;  /* 0x0001700401007387 */ /* 0x0005e20000100a00 */
[----:B------:R-:W-:Y:S01]  /*7670*/  IMAD.WIDE R2, R200, 0x4, R80 ;  /* 0x00000004c8027825 */ /* 0x000fe200078e0250 */
[----:B------:R-:W-:Y:S02]  /*7680*/  IADD3 R200, R0, -0x14, RZ ;  /* 0xffffffec00c87810 */ /* 0x000fe40007ffe0ff */
[----:B------:R1:W-:Y:S04]  /*7690*/  LDGSTS.E [R82+0x7600], [R8.64], !P1 ;  /* 0x0760000008527fae */ /* 0x0003e8000c921848 */
[----:B------:R1:W-:Y:S01]  /*76a0*/  LDGSTS.E [R82+0x7680], [R2.64], !P1 ;  /* 0x0768000002527fae */ /* 0x0003e2000c921848 */
[----:B------:R-:W-:Y:S01]  /*76b0*/  ISETP.GE.U32.AND P1, PT, R200, 0x7fffff6d, PT ;  /* 0x7fffff6dc800780c */ /* 0x000fe20003f26070 */
[----:B------:R-:W-:-:S02]  /*76c0*/  IMAD R200, R89, 0x7e, RZ ;  /* 0x0000007e59c87824 */ /* 0x000fc400078e02ff */
[----:B--2---:R-:W-:Y:S01]  /*76d0*/  IMAD R4, R89, 0x7a, RZ ;  /* 0x0000007a59047824 */ /* 0x004fe200078e02ff */
[----:B------:R1:W-:Y:S01]  /*76e0*/  STL.64 [R1+0x168], R8 ;  /* 0x0001680801007387 */ /* 0x0003e20000100a00 */
[----:B------:R-:W-:-:S03]  /*76f0*/  IMAD.WIDE R10, R200, 0x4, R238 ;  /* 0x00000004c80a7825 */ /* 0x000fc600078e02ee */
[----:B------:R2:W-:Y:S01]  /*7700*/  STL.64 [R1+0x160], R2 ;  /* 0x0001600201007387 */ /* 0x0005e20000100a00 */
[----:B---3--:R-:W-:-:S04]  /*7710*/  IMAD.WIDE R6, R4, 0x4, R238 ;  /* 0x0000000404067825 */ /* 0x008fc800078e02ee */
[--C-:B------:R-:W-:Y:S01]  /*7720*/  IMAD.WIDE R4, R4, 0x4, R80.reuse ;  /* 0x0000000404047825 */ /* 0x100fe200078e0250 */
[----:B------:R-:W-:Y:S03]  /*7730*/  STL.64 [R1+0x158], R6 ;  /* 0x0001580601007387 */ /* 0x000fe60000100a00 */
[----:B-1----:R-:W-:Y:S01]  /*7740*/  IMAD.WIDE R8, R200, 0x4, R80 ;  /* 0x00000004c8087825 */ /* 0x002fe200078e0250 */
[----:B------:R1:W-:Y:S01]  /*7750*/  LDGSTS.E [R82+0x7a00], [R6.64], !P2 ;  /* 0x07a0000006527fae */ /* 0x0003e2000d121848 */
[----:B--2---:R-:W-:Y:S02]  /*7760*/  IADD3 R2, R0, -0x18, RZ ;  /* 0xffffffe800027810 */ /* 0x004fe40007ffe0ff */
[----:B------:R-:W-:Y:S01]  /*7770*/  IMAD R200, R89, 0x7, RZ ;  /* 0x0000000759c87824 */ /* 0x000fe200078e02ff */
[----:B------:R2:W-:Y:S01]  /*7780*/  STL.64 [R1+0x150], R4 ;  /* 0x0001500401007387 */ /* 0x0005e20000100a00 */
[----:B------:R-:W-:-:S03]  /*7790*/  LOP3.LUT R3, R201, 0x60, RZ, 0x3c, !PT ;  /* 0x00000060c9037812 */ /* 0x000fc600078e3cff */
[----:B------:R2:W-:Y:S01]  /*77a0*/  LDGSTS.E [R82+0x7a80], [R4.64], !P2 ;  /* 0x07a8000004527fae */ /* 0x0005e2000d121848 */
[----:B------:R-:W-:Y:S02]  /*77b0*/  ISETP.GE.U32.AND P2, PT, R2, 0x7fffff69, PT ;  /* 0x7fffff690200780c */ /* 0x000fe40003f46070 */
[----:B------:R-:W-:Y:S01]  /*77c0*/  IADD3 R2, R0, -0x1c, RZ ;  /* 0xffffffe400027810 */ /* 0x000fe20007ffe0ff */
[----:B------:R3:W-:Y:S04]  /*77d0*/  LDGSTS.E [R82+0x7e00], [R10.64], !P3 ;  /* 0x07e000000a527fae */ /* 0x0007e8000d921848 */
[----:B------:R3:W-:Y:S01]  /*77e0*/  LDGSTS.E [R82+0x7e80], [R8.64], !P3 ;  /* 0x07e8000008527fae */ /* 0x0007e2000d921848 */
[----:B------:R-:W-:Y:S02]  /*77f0*/  ISETP.GE.U32.AND P3, PT, R2, 0x7fffff65, PT ;  /* 0x7fffff650200780c */ /* 0x000fe40003f66070 */
[----:B------:R-:W-:Y:S01]  /*7800*/  IADD3 R2, R0, -0x20, RZ ;  /* 0xffffffe000027810 */ /* 0x000fe20007ffe0ff */
[----:B--2---:R-:W-:Y:S01]  /*7810*/  IMAD R4, R89, 0x3, RZ ;  /* 0x0000000359047824 */ /* 0x004fe200078e02ff */
[----:B------:R3:W-:Y:S03]  /*7820*/  STL.64 [R1+0x148], R10 ;  /* 0x0001480a01007387 */ /* 0x0007e60000100a00 */
[C---:B-1----:R-:W-:Y:S01]  /*7830*/  IMAD.WIDE R6, R4.reuse, 0x4, R238 ;  /* 0x0000000404067825 */ /* 0x042fe200078e02ee */
[----:B------:R1:W-:Y:S03]  /*7840*/  STL.64 [R1+0x140], R8 ;  /* 0x0001400801007387 */ /* 0x0003e60000100a00 */
[----:B------:R-:W-:Y:S01]  /*7850*/  IMAD.WIDE R4, R4, 0x4, R80 ;  /* 0x0000000404047825 */ /* 0x000fe200078e0250 */
[----:B------:R2:W-:Y:S04]  /*7860*/  LDGSTS.E [R3+0x300], [R6.64], !P4 ;  /* 0x0030000006037fae */ /* 0x0005e8000e121848 */
[----:B------:R2:W-:Y:S01]  /*7870*/  LDGSTS.E [R3+0x380], [R4.64], !P4 ;  /* 0x0038000004037fae */ /* 0x0005e2000e121848 */
[----:B------:R-:W-:Y:S01]  /*7880*/  ISETP.GE.U32.AND P4, PT, R2, 0x7fffff61, PT ;  /* 0x7fffff610200780c */ /* 0x000fe20003f86070 */
[----:B---3--:R-:W-:-:S02]  /*7890*/  IMAD.WIDE R10, R200, 0x4, R238 ;  /* 0x00000004c80a7825 */ /* 0x008fc400078e02ee */
[----:B------:R2:W-:Y:S02]  /*78a0*/  STL.64 [R1+0x280], R6 ;  /* 0x0002800601007387 */ /* 0x0005e40000100a00 */
[----:B------:R-:W-:Y:S02]  /*78b0*/  IMAD R2, R89, 0xb, RZ ;  /* 0x0000000b59027824 */ /* 0x000fe400078e02ff */
[----:B-1----:R-:W-:Y:S01]  /*78c0*/  IMAD.WIDE R8, R200, 0x4, R80 ;  /* 0x00000004c8087825 */ /* 0x002fe200078e0250 */
[----:B------:R-:W-:Y:S01]  /*78d0*/  IADD3 R200, R0, -0x24, RZ ;  /* 0xffffffdc00c87810 */ /* 0x000fe20007ffe0ff */
[----:B------:R1:W-:Y:S04]  /*78e0*/  STL.64 [R1+0x288], R4 ;  /* 0x0002880401007387 */ /* 0x0003e80000100a00 */
[----:B------:R3:W-:Y:S01]  /*78f0*/  LDGSTS.E [R3+0x700], [R10.64], !P5 ;  /* 0x007000000a037fae */ /* 0x0007e2000e921848 */
[----:B--2---:R-:W-:-:S03]  /*7900*/  IMAD.WIDE R6, R2, 0x4, R238 ;  /* 0x0000000402067825 */ /* 0x004fc600078e02ee */
[----:B------:R2:W-:Y:S01]  /*7910*/  LDGSTS.E [R3+0x780], [R8.64], !P5 ;  /* 0x0078000008037fae */ /* 0x0005e2000e921848 */
[----:B------:R-:W-:Y:S01]  /*7920*/  ISETP.GE.U32.AND P5, PT, R200, 0x7fffff5d, PT ;  /* 0x7fffff5dc800780c */ /* 0x000fe20003fa6070 */
[C---:B------:R-:W-:Y:S02]  /*7930*/  IMAD R200, R89.reuse, 0xf, RZ ;  /* 0x0000000f59c87824 */ /* 0x040fe400078e02ff */
[----:B-1----:R-:W-:Y:S01]  /*7940*/  IMAD.WIDE R4, R2, 0x4, R80 ;  /* 0x0000000402047825 */ /* 0x002fe200078e0250 */
[----:B------:R-:W-:Y:S01]  /*7950*/  IADD3 R2, R0, -0x28, RZ ;  /* 0xffffffd800027810 */ /* 0x000fe20007ffe0ff */
[----:B------:R1:W-:Y:S04]  /*7960*/  LDGSTS.E [R3+0xb00], [R6.64], !P6 ;  /* 0x00b0000006037fae */ /* 0x0003e8000f121848 */
[----:B------:R3:W-:Y:S04]  /*7970*/  STL.64 [R1+0x290], R10 ;  /* 0x0002900a01007387 */ /* 0x0007e80000100a00 */
[----:B------:R1:W-:Y:S01]  /*7980*/  LDGSTS.E [R3+0xb80], [R4.64], !P6 ;  /* 0x00b8000004037fae */ /* 0x0003e2000f121848 */
[----:B------:R-:W-:Y:S01]  /*7990*/  ISETP.GE.U32.AND P6, PT, R2, 0x7fffff59, PT ;  /* 0x7fffff590200780c */ /* 0x000fe20003fc6070 */
[----:B------:R-:W-:-:S02]  /*79a0*/  IMAD R2, R89, 0x13, RZ ;  /* 0x0000001359027824 */ /* 0x000fc400078e02ff */
[----:B------:R2:W-:Y:S01]  /*79b0*/  STL.64 [R1+0x2a8], R8 ;  /* 0x0002a80801007387 */ /* 0x0005e20000100a00 */
[----:B---3--:R-:W-:-:S03]  /*79c0*/  IMAD.WIDE R10, R200, 0x4, R238 ;  /* 0x00000004c80a7825 */ /* 0x008fc600078e02ee */
[----:B------:R1:W-:Y:S04]  /*79d0*/  STL.64 [R1+0x2c0], R6 ;  /* 0x0002c00601007387 */ /* 0x0003e80000100a00 */
[----:B------:R3:W-:Y:S01]  /*79e0*/  STL.64 [R1+0x2c8], R4 ;  /* 0x0002c80401007387 */ /* 0x0007e20000100a00 */
[----:B--2---:R-:W-:Y:S01]  /*79f0*/  IMAD.WIDE R8, R200, 0x4, R80 ;  /* 0x00000004c8087825 */ /* 0x004fe200078e0250 */
[----:B------:R-:W-:Y:S02]  /*7a00*/  IADD3 R200, R0, -0x2c, RZ ;  /* 0xffffffd400c87810 */ /* 0x000fe40007ffe0ff */
[----:B------:R2:W-:Y:S01]  /*7a10*/  LDGSTS.E [R3+0xf00], [R10.64], !P0 ;  /* 0x00f000000a037fae */ /* 0x0005e2000c121848 */
[----:B-1----:R-:W-:-:S03]  /*7a20*/  IMAD.WIDE R6, R2, 0x4, R238 ;  /* 0x0000000402067825 */ /* 0x002fc600078e02ee */
[----:B------:R1:W-:Y:S01]  /*7a30*/  LDGSTS.E [R3+0xf80], [R8.64], !P0 ;  /* 0x00f8000008037fae */ /* 0x0003e2000c121848 */
[----:B------:R-:W-:Y:S01]  /*7a40*/  ISETP.GE.U32.AND P0, PT, R200, 0x7fffff55, PT ;  /* 0x7fffff55c800780c */ /* 0x000fe20003f06070 */
[----:B---3--:R-:W-:Y:S01]  /*7a50*/  IMAD.WIDE R4, R2, 0x4, R80 ;  /* 0x0000000402047825 */ /* 0x008fe200078e0250 */
[----:B------:R-:W-:Y:S01]  /*7a60*/  IADD3 R2, R0, -0x30, RZ ;  /* 0xffffffd000027810 */ /* 0x000fe20007ffe0ff */
[----:B------:R3:W-:Y:S02]  /*7a70*/  LDGSTS.E [R3+0x1300], [R6.64], !P1 ;  /* 0x0130000006037fae */ /* 0x0007e4000c921848 */
[C---:B------:R-:W-:Y:S02]  /*7a80*/  IMAD R200, R89.reuse, 0x17, RZ ;  /* 0x0000001759c87824 */ /* 0x040fe400078e02ff */
[----:B------:R2:W-:Y:S04]  /*7a90*/  STL.64 [R1+0x2d0], R10 ;  /* 0x0002d00a01007387 */ /* 0x0005e80000100a00 */
[----:B------:R1:W-:Y:S01]  /*7aa0*/  LDGSTS.E [R3+0x1380], [R4.64], !P1 ;  /* 0x0138000004037fae */ /* 0x0003e2000c921848 */
[----:B------:R-:W-:Y:S01]  /*7ab0*/  ISETP.GE.U32.AND P1, PT, R2, 0x7fffff51, PT ;  /* 0x7fffff510200780c */ /* 0x000fe20003f26070 */
[----:B------:R-:W-:-:S02]  /*7ac0*/  IMAD R2, R89, 0x1b, RZ ;  /* 0x0000001b59027824 */ /* 0x000fc400078e02ff */
[----:B------:R1:W-:Y:S01]  /*7ad0*/  STL.64 [R1+0x2d8], R8 ;  /* 0x0002d80801007387 */ /* 0x0003e20000100a00 */
[----:B--2---:R-:W-:-:S03]  /*7ae0*/  IMAD.WIDE R10, R200, 0x4, R238 ;  /* 0x00000004c80a7825 */ /* 0x004fc600078e02ee */
[----:B------:R3:W-:Y:S04]  /*7af0*/  STL.64 [R1+0x2e0], R6 ;  /* 0x0002e00601007387 */ /* 0x0007e80000100a00 */
[----:B------:R2:W-:Y:S01]  /*7b00*/  STL.64 [R1+0x2e8], R4 ;  /* 0x0002e80401007387 */ /* 0x0005e20000100a00 */
[----:B-1----:R-:W-:Y:S01]  /*7b10*/  IMAD.WIDE R8, R200, 0x4, R80 ;  /* 0x00000004c8087825 */ /* 0x002fe200078e0250 */
[----:B------:R-:W-:Y:S02]  /*7b20*/  IADD3 R200, R0, -0x34, RZ ;  /* 0xffffffcc00c87810 */ /* 0x000fe40007ffe0ff */
[----:B------:R1:W-:Y:S01]  /*7b30*/  LDGSTS.E [R3+0x1700], [R10.64], !P2 ;  /* 0x017000000a037fae */ /* 0x0003e2000d121848 */
[----:B---3--:R-:W-:-:S03]  /*7b40*/  IMAD.WIDE R6, R2, 0x4, R238 ;  /* 0x0000000402067825 */ /* 0x008fc600078e02ee */
[----:B------:R3:W-:Y:S01]  /*7b50*/  LDGSTS.E [R3+0x1780], [R8.64], !P2 ;  /* 0x0178000008037fae */ /* 0x0007e2000d121848 */
[----:B------:R-:W-:Y:S01]  /*7b60*/  ISETP.GE.U32.AND P2, PT, R200, 0x7fffff4d, PT ;  /* 0x7fffff4dc800780c */ /* 0x000fe20003f46070 */
[----:B--2---:R-:W-:Y:S01]  /*7b70*/  IMAD.WIDE R4, R2, 0x4, R80 ;  /* 0x0000000402047825 */ /* 0x004fe200078e0250 */
        /* <DEDUP_REMOVED lines=8> */
[----:B-1----:R-:W-:-:S03]  /*7c00*/  IMAD.WIDE R10, R200, 0x4, R238 ;  /* 0x00000004c80a7825 */ /* 0x002fc600078e02ee */
[----:B------:R2:W-:Y:S04]  /*7c10*/  STL.64 [R1+0x300], R6 ;  /* 0x0003000601007387 */ /* 0x0005e80000100a00 */
[----:B------:R1:W-:Y:S01]  /*7c20*/  STL.64 [R1+0x308], R4 ;  /* 0x0003080401007387 */ /* 0x0003e20000100a00 */
[----:B---3--:R-:W-:Y:S01]  /*7c30*/  IMAD.WIDE R8, R200, 0x4, R80 ;  /* 0x00000004c8087825 */ /* 0x008fe200078e0250 */
[----:B------:R-:W-:Y:S02]  /*7c40*/  IADD3 R200, R0, -0x3c, RZ ;  /* 0xffffffc400c87810 */ /* 0x000fe40007ffe0ff */
[----:B------:R3:W-:Y:S01]  /*7c50*/  LDGSTS.E [R3+0x1f00], [R10.64], !P4 ;  /* 0x01f000000a037fae */ /* 0x0007e2000e121848 */
[----:B--2---:R-:W-:-:S03]  /*7c60*/  IMAD.WIDE R6, R2, 0x4, R238 ;  /* 0x0000000402067825 */ /* 0x004fc600078e02ee */
[----:B------:R2:W-:Y:S01]  /*7c70*/  LDGSTS.E [R3+0x1f80], [R8.64], !P4 ;  /* 0x01f8000008037fae */ /* 0x0005e2000e121848 */
[----:B------:R-:W-:Y:S01]  /*7c80*/  ISETP.GE.U32.AND P4, PT, R200, 0x7fffff45, PT ;  /* 0x7fffff45c800780c */ /* 0x000fe20003f86070 */
[----:B-1----:R-:W-:Y:S01]  /*7c90*/  IMAD.WIDE R4, R2, 0x4, R80 ;  /* 0x0000000402047825 */ /* 0x002fe200078e0250 */
        /* <DEDUP_REMOVED lines=146> */
[----:B------:R-:W-:Y:S02]  /*85c0*/  IMAD.MOV.U32 R2, RZ, RZ, 0x7f ;  /* 0x0000007fff027424 */ /* 0x000fe400078e00ff */
[----:B------:R1:W-:Y:S04]  /*85d0*/  STL.64 [R1+0x408], R10 ;  /* 0x0004080a01007387 */ /* 0x0003e80000100a00 */
[----:B------:R2:W-:Y:S01]  /*85e0*/  LDGSTS.E [R3+0x6380], [R4.64], !P0 ;  /* 0x0638000004037fae */ /* 0x0005e2000c121848 */
[----:B------:R-:W-:Y:S01]  /*85f0*/  ISETP.GE.U32.AND P0, PT, R200, 0x7fffff00, PT ;  /* 0x7fffff00c800780c */ /* 0x000fe20003f06070 */
[----:B------:R-:W-:-:S02]  /*8600*/  IMAD R200, R89, 0x67, RZ ;  /* 0x0000006759c87824 */ /* 0x000fc400078e02ff */
[----:B------:R3:W-:Y:S02]  /*8610*/  STL.64 [R1+0x400], R8 ;  /* 0x0004000801007387 */ /* 0x0007e40000100a00 */
[C---:B------:R-:W-:Y:S02]  /*8620*/  IMAD.WIDE R12, R200.reuse, 0x4, R238 ;  /* 0x00000004c80c7825 */ /* 0x040fe400078e02ee */
[----:B------:R-:W-:Y:S02]  /*8630*/  STL.64 [R1+0x3f8], R6 ;  /* 0x0003f80601007387 */ /* 0x000fe40000100a00 */
[----:B-1----:R-:W-:Y:S01]  /*8640*/  IMAD.WIDE R10, R200, 0x4, R80 ;  /* 0x00000004c80a7825 */ /* 0x002fe200078e0250 */
[----:B------:R-:W-:Y:S01]  /*8650*/  IADD3 R200, R0, -0x85, RZ ;  /* 0xffffff7b00c87810 */ /* 0x000fe20007ffe0ff */
[----:B------:R2:W-:Y:S01]  /*8660*/  STL.64 [R1+0x3f0], R4 ;  /* 0x0003f00401007387 */ /* 0x0005e20000100a00 */
[----:B---3--:R-:W-:Y:S01]  /*8670*/  IADD3 R8, R2, c[0x0][0x180], RZ ;  /* 0x0000600002087a10 */ /* 0x008fe20007ffe0ff */
[----:B------:R-:W-:-:S02]  /*8680*/  IMAD R2, R89, 0x6f, RZ ;  /* 0x0000006f59027824 */ /* 0x000fc400078e02ff */
[----:B------:R-:W-:Y:S04]  /*8690*/  STL.64 [R1+0x3e8], R12 ;  /* 0x0003e80c01007387 */ /* 0x000fe80000100a00 */
[----:B------:R1:W-:Y:S01]  /*86a0*/  LDGSTS.E [R3+0x6700], [R12.64], !P1 ;  /* 0x067000000c037fae */ /* 0x0003e2000c921848 */
[----:B--2---:R-:W-:-:S03]  /*86b0*/  IMAD R4, R89, 0x6b, RZ ;  /* 0x0000006b59047824 */ /* 0x004fc600078e02ff */
[----:B------:R-:W-:Y:S01]  /*86c0*/  STL.64 [R1+0x3e0], R10 ;  /* 0x0003e00a01007387 */ /* 0x000fe20000100a00 */
[----:B------:R-:W-:-:S03]  /*86d0*/  IMAD.WIDE R6, R4, 0x4, R238 ;  /* 0x0000000404067825 */ /* 0x000fc600078e02ee */
[----:B------:R2:W-:Y:S01]  /*86e0*/  LDGSTS.E [R3+0x6780], [R10.64], !P1 ;  /* 0x067800000a037fae */ /* 0x0005e2000c921848 */
[----:B------:R-:W-:Y:S01]  /*86f0*/  ISETP.GT.AND P1, PT, R8, 0x7f, PT ;  /* 0x0000007f0800780c */ /* 0x000fe20003f24270 */
[----:B------:R-:W-:Y:S02]  /*8700*/  IMAD.WIDE R4, R4, 0x4, R80 ;  /* 0x0000000404047825 */ /* 0x000fe400078e0250 */
[----:B------:R3:W-:Y:S02]  /*8710*/  STL.64 [R1+0x3d8], R6 ;  /* 0x0003d80601007387 */ /* 0x0007e40000100a00 */
[----:B------:R-:W-:Y:S02]  /*8720*/  IMAD.WIDE R8, R2, 0x4, R238 ;  /* 0x0000000402087825 */ /* 0x000fe400078e02ee */
[----:B------:R3:W-:Y:S04]  /*8730*/  LDGSTS.E [R3+0x6b00], [R6.64], !P2 ;  /* 0x06b0000006037fae */ /* 0x0007e8000d121848 */
[----:B------:R1:W-:Y:S04]  /*8740*/  STL.64 [R1+0x3d0], R4 ;  /* 0x0003d00401007387 */ /* 0x0003e80000100a00 */
[----:B------:R1:W-:Y:S01]  /*8750*/  LDGSTS.E [R3+0x6b80], [R4.64], !P2 ;  /* 0x06b8000004037fae */ /* 0x0003e2000d121848 */
[----:B------:R-:W-:-:S02]  /*8760*/  ISETP.GE.U32.AND P2, PT, R200, 0x7ffffefc, PT ;  /* 0x7ffffefcc800780c */ /* 0x000fc40003f46070 */
[----:B------:R-:W-:Y:S01]  /*8770*/  SEL R200, RZ, 0x4, !P1 ;  /* 0x00000004ffc87807 */ /* 0x000fe20004800000 */
[----:B---3--:R-:W-:Y:S01]  /*8780*/  IMAD.WIDE R6, R2, 0x4, R80 ;  /* 0x0000000402067825 */ /* 0x008fe200078e0250 */
[----:B------:R3:W-:Y:S01]  /*8790*/  STL.64 [R1+0x3c8], R8 ;  /* 0x0003c80801007387 */ /* 0x0007e20000100a00 */
[----:B------:R-:W-:Y:S02]  /*87a0*/  ISETP.GE.AND P1, PT, R252, c[0x0][0x180], PT ;  /* 0x00006000fc007a0c */ /* 0x000fe40003f26270 */
[----:B------:R-:W-:Y:S01]  /*87b0*/  IMAD R2, R89, 0x73, RZ ;  /* 0x0000007359027824 */ /* 0x000fe200078e02ff */
[----:B------:R3:W-:Y:S03]  /*87c0*/  LDGSTS.E [R3+0x6f00], [R8.64], !P3 ;  /* 0x06f0000008037fae */ /* 0x0007e6000d921848 */
[----:B--2---:R-:W-:Y:S01]  /*87d0*/  IMAD.WIDE R10, R2, 0x4, R238 ;  /* 0x00000004020a7825 */ /* 0x004fe200078e02ee */
[----:B------:R2:W-:Y:S01]  /*87e0*/  STL.64 [R1+0x3c0], R6 ;  /* 0x0003c00601007387 */ /* 0x0005e20000100a00 */
[----:B-1----:R-:W-:-:S02]  /*87f0*/  SEL R4, R200, RZ, !P1 ;  /* 0x000000ffc8047207 */ /* 0x002fc40004800000 */
[----:B------:R-:W-:Y:S01]  /*8800*/  IADD3 R5, R0, -0x89, RZ ;  /* 0xffffff7700057810 */ /* 0x000fe20007ffe0ff */
[----:B------:R1:W-:Y:S01]  /*8810*/  STL.64 [R1+0x4f8], R10 ;  /* 0x0004f80a01007387 */ /* 0x0003e20000100a00 */
[----:B------:R-:W-:Y:S01]  /*8820*/  ISETP.NE.U32.AND P1, PT, R4, RZ, PT ;  /* 0x000000ff0400720c */ /* 0x000fe20003f25070 */
[----:B------:R-:W-:Y:S02]  /*8830*/  IMAD R4, R89, 0x77, RZ ;  /* 0x0000007759047824 */ /* 0x000fe400078e02ff */
[----:B---3--:R-:W-:Y:S01]  /*8840*/  IMAD.WIDE R8, R2, 0x4, R80 ;  /* 0x0000000402087825 */ /* 0x008fe200078e0250 */
[----:B------:R2:W-:Y:S01]  /*8850*/  LDGSTS.E [R3+0x6f80], [R6.64], !P3 ;  /* 0x06f8000006037fae */ /* 0x0005e2000d921848 */
[----:B------:R-:W-:Y:S02]  /*8860*/  ISETP.GE.U32.AND P3, PT, R5, 0x7ffffef8, PT ;  /* 0x7ffffef80500780c */ /* 0x000fe40003f66070 */
[----:B------:R-:W-:Y:S01]  /*8870*/  IMAD.WIDE R14, R4, 0x4, R238 ;  /* 0x00000004040e7825 */ /* 0x000fe200078e02ee */
[----:B------:R3:W-:Y:S01]  /*8880*/  STL.64 [R1+0x4f0], R8 ;  /* 0x0004f00801007387 */ /* 0x0007e20000100a00 */
[----:B------:R-:W-:-:S02]  /*8890*/  IADD3 R5, R0, -0x80, RZ ;  /* 0xffffff8000057810 */ /* 0x000fc40007ffe0ff */
[----:B------:R-:W-:Y:S01]  /*88a0*/  IMAD.WIDE R12, R4, 0x4, R80 ;  /* 0x00000004040c7825 */ /* 0x000fe200078e0250 */
[----:B------:R-:W4:Y:S03]  /*88b0*/  LDL.LU R85, [R1+0x39c] ;  /* 0x00039c0001557983 */ /* 0x000f260000300800 */
[C---:B------:R-:W-:Y:S01]  /*88c0*/  IMAD R2, R89.reuse, 0x7f, RZ ;  /* 0x0000007f59027824 */ /* 0x040fe200078e02ff */
[----:B------:R-:W-:Y:S01]  /*88d0*/  STL.64 [R1+0x538], R14 ;  /* 0x0005380e01007387 */ /* 0x000fe20000100a00 */
[----:B--2---:R-:W-:-:S03]  /*88e0*/  IMAD R6, R89, 0x7b, RZ ;  /* 0x0000007b59067824 */ /* 0x004fc600078e02ff */
[----:B------:R-:W2:Y:S04]  /*88f0*/  LDL.LU R82, [R1+0x398] ;  /* 0x0003980001527983 */ /* 0x000ea80000300800 */
[----:B------:R-:W-:Y:S04]  /*8900*/  STL.64 [R1+0x520], R12 ;  /* 0x0005200c01007387 */ /* 0x000fe80000100a00 */
[----:B------:R-:W4:Y:S04]  /*8910*/  LDL.LU R83, [R1+0x2bc] ;  /* 0x0002bc0001537983 */ /* 0x000f280000300800 */
[----:B------:R1:W-:Y:S04]  /*8920*/  LDGSTS.E [R3+0x7300], [R10.64], !P4 ;  /* 0x073000000a037fae */ /* 0x0003e8000e121848 */
[----:B------:R3:W-:Y:S01]  /*8930*/  LDGSTS.E [R3+0x7380], [R8.64], !P4 ;  /* 0x0738000008037fae */ /* 0x0007e2000e121848 */
[----:B------:R-:W-:-:S02]  /*8940*/  ISETP.GE.U32.AND P4, PT, R5, 0x7fffff01, PT ;  /* 0x7fffff010500780c */ /* 0x000fc40003f86070 */
[C---:B------:R-:W-:Y:S01]  /*8950*/  LOP3.LUT R5, R252.reuse, 0x40, RZ, 0xfc, !PT ;  /* 0x00000040fc057812 */ /* 0x040fe200078efcff */
[----:B------:R2:W-:Y:S01]  /*8960*/  LDGSTS.E [R3+0x7700], [R14.64], !P5 ;  /* 0x077000000e037fae */ /* 0x0005e2000e921848 */
[----:B-1----:R-:W-:-:S03]  /*8970*/  LOP3.LUT R10, R252, 0x20, RZ, 0xfc, !PT ;  /* 0x00000020fc0a7812 */ /* 0x002fc600078efcff */
[----:B------:R1:W-:Y:S01]  /*8980*/  LDGSTS.E [R3+0x7780], [R12.64], !P5 ;  /* 0x077800000c037fae */ /* 0x0003e2000e921848 */
[----:B---3--:R-:W-:Y:S01]  /*8990*/  IMAD.WIDE R8, R6, 0x4, R238 ;  /* 0x0000000406087825 */ /* 0x008fe200078e02ee */
[----:B------:R-:W-:-:S03]  /*89a0*/  ISETP.GE.AND P5, PT, R10, c[0x0][0x180], PT ;  /* 0x000060000a007a0c */ /* 0x000fc60003fa6270 */
[----:B------:R-:W-:Y:S01]  /*89b0*/  IMAD.WIDE R6, R6, 0x4, R80 ;  /* 0x0000000406067825 */ /* 0x000fe200078e0250 */
[----:B------:R-:W-:Y:S01]  /*89c0*/  LOP3.LUT R4, R252, 0x60, RZ, 0xfc, !PT ;  /* 0x00000060fc047812 */ /* 0x000fe200078efcff */
[----:B------:R3:W-:Y:S04]  /*89d0*/  STL.64 [R1+0x518], R8 ;  /* 0x0005180801007387 */ /* 0x0007e80000100a00 */
[----:B------:R3:W-:Y:S04]  /*89e0*/  LDGSTS.E [R3+0x7b00], [R8.64], !P6 ;  /* 0x07b0000008037fae */ /* 0x0007e8000f121848 */
[----:B------:R1:W-:Y:S04]  /*89f0*/  STL.64 [R1+0x510], R6 ;  /* 0x0005100601007387 */ /* 0x0003e80000100a00 */
[----:B------:R1:W-:Y:S01]  /*8a00*/  LDGSTS.E [R3+0x7b80], [R6.64], !P6 ;  /* 0x07b8000006037fae */ /* 0x0003e2000f121848 */
[----:B------:R-:W-:-:S02]  /*8a10*/  ISETP.GE.AND P6, PT, R5, c[0x0][0x180], PT ;  /* 0x0000600005007a0c */ /* 0x000fc40003fc6270 */
[----:B---3--:R-:W-:Y:S02]  /*8a20*/  SEL R8, R200, RZ, !P5 ;  /* 0x000000ffc8087207 */ /* 0x008fe40006800000 */
[----:B------:R-:W-:Y:S01]  /*8a30*/  ISETP.GE.AND P5, PT, R4, c[0x0][0x180], PT ;  /* 0x0000600004007a0c */ /* 0x000fe20003fa6270 */
[C---:B------:R-:W-:Y:S01]  /*8a40*/  IMAD.WIDE R4, R2.reuse, 0x4, R80 ;  /* 0x0000000402047825 */ /* 0x040fe200078e0250 */
[----:B------:R-:W-:Y:S03]  /*8a50*/  STL.64 [R1+0x1d10], R238 ;  /* 0x001d10ee01007387 */ /* 0x000fe60000100a00 */
[----:B-1----:R-:W-:Y:S01]  /*8a60*/  IMAD.WIDE R6, R2, 0x4, R238 ;  /* 0x0000000402067825 */ /* 0x002fe200078e02ee */
[----:B------:R-:W-:Y:S04]  /*8a70*/  STL.64 [R1+0x1d18], R80 ;  /* 0x001d185001007387 */ /* 0x000fe80000100a00 */
[----:B------:R-:W-:Y:S04]  /*8a80*/  STL.64 [R1+0x508], R6 ;  /* 0x0005080601007387 */ /* 0x000fe80000100a00 */
[----:B------:R1:W-:Y:S04]  /*8a90*/  STL.64 [R1+0x500], R4 ;  /* 0x0005000401007387 */ /* 0x0003e80000100a00 */
[----:B------:R-:W3:Y:S04]  /*8aa0*/  LDL.LU R110, [R1+0x2b8] ;  /* 0x0002b800016e7983 */ /* 0x000ee80000300800 */
        /* <DEDUP_REMOVED lines=9> */
[----:B------:R-:W1:Y:S04]  /*8b40*/  LDL.LU R103, [R1+0x68] ;  /* 0x0000680001677983 */ /* 0x000e680000300800 */
        /* <DEDUP_REMOVED lines=10> */
[----:B------:R-:W3:Y:S01]  /*8bf0*/  LDL.LU R91, [R1+0x42c] ;  /* 0x00042c00015b7983 */ /* 0x000ee20000300800 */
[----:B------:R-:W-:-:S03]  /*8c00*/  SEL R2, R200, RZ, !P6 ;  /* 0x000000ffc8027207 */ /* 0x000fc60007000000 */
[----:B------:R-:W3:Y:S04]  /*8c10*/  LDL.LU R96, [R1+0x438] ;  /* 0x0004380001607983 */ /* 0x000ee80000300800 */
[----:B------:R-:W3:Y:S04]  /*8c20*/  LDL.LU R97, [R1+0x43c] ;  /* 0x00043c0001617983 */ /* 0x000ee80000300800 */
[----:B------:R-:W3:Y:S04]  /*8c30*/  LDL.LU R86, [R1+0x478] ;  /* 0x0004780001567983 */ /* 0x000ee80000300800 */
[----:B------:R1:W-:Y:S04]  /*8c40*/  LDGSTS.E [R3+0x7f00], [R6.64], !P4 ;  /* 0x07f0000006037fae */ /* 0x0003e8000e121848 */
[----:B------:R1:W-:Y:S01]  /*8c50*/  LDGSTS.E [R3+0x7f80], [R4.64], !P4 ;  /* 0x07f8000004037fae */ /* 0x0003e2000e121848 */
[----:B------:R-:W-:-:S02]  /*8c60*/  ISETP.NE.U32.AND P4, PT, R2, RZ, PT ;  /* 0x000000ff0200720c */ /* 0x000fc40003f85070 */
[----:B------:R-:W-:Y:S01]  /*8c70*/  LOP3.LUT R2, R201, 0x10, RZ, 0x3c, !PT ;  /* 0x00000010c9027812 */ /* 0x000fe200078e3cff */
[----:B------:R-:W3:Y:S04]  /*8c80*/  LDL.LU R87, [R1+0x47c] ;  /* 0x00047c0001577983 */ /* 0x000ee80000300800 */
[----:B------:R-:W3:Y:S01]  /*8c90*/  LDL.LU R84, [R1+0x488] ;  /* 0x0004880001547983 */ /* 0x000ee20000300800 */
[----:B--2---:R-:W-:Y:S02]  /*8ca0*/  IMAD R70, R82, c[0x0][0x190], RZ ;  /* 0x0000640052467a24 */ /* 0x004fe400078e02ff */
[----:B----4-:R-:W-:Y:S01]  /*8cb0*/  IMAD R54, R83, c[0x0][0x190], RZ ;  /* 0x0000640053367a24 */ /* 0x010fe200078e02ff */
[----:B------:R-:W-:Y:S01]  /*8cc0*/  IADD3 R88, R0, -0x91, RZ ;  /* 0xffffff6f00587810 */ /* 0x000fe20007ffe0ff */
[----:B------:R-:W-:Y:S01]  /*8cd0*/  IMAD R2, R85, c[0x0][0x190], RZ ;  /* 0x0000640055027a24 */ /* 0x000fe200078e02ff */
[----:B------:R-:W-:Y:S01]  /*8ce0*/  LOP3.LUT R89, R201, 0x70, RZ, 0x3c, !PT ;  /* 0x00000070c9597812 */ /* 0x000fe200078e3cff */
[----:B------:R-:W2:Y:S04]  /*8cf0*/  LDL.LU R85, [R1+0x48c] ;  /* 0x00048c0001557983 */ /* 0x000ea80000300800 */
[----:B------:R-:W4:Y:S04]  /*8d00*/  LDL.LU R82, [R1+0x4e8] ;  /* 0x0004e80001527983 */ /* 0x000f280000300800 */
[----:B------:R-:W4:Y:S04]  /*8d10*/  LDL.LU R83, [R1+0x528] ;  /* 0x0005280001537983 */ /* 0x000f280000300800 */
[----:B------:R-:W-:Y:S04]  /*8d20*/  STL.64 [R1+0x1d20], R88 ;  /* 0x001d205801007387 */ /* 0x000fe80000100a00 */
[----:B------:R-:W4:Y:S04]  /*8d30*/  LDL.LU R129, [R1+0x530] ;  /* 0x0005300001817983 */ /* 0x000f280000300800 */
[----:B------:R-:W4:Y:S04]  /*8d40*/  LDL.LU R118, [R1+0x544] ;  /* 0x0005440001767983 */ /* 0x000f280000300800 */
[----:B------:R-:W4:Y:S04]  /*8d50*/  LDL.LU R119, [R1+0x54c] ;  /* 0x00054c0001777983 */ /* 0x000f280000300800 */
[----:B------:R-:W4:Y:S04]  /*8d60*/  LDL.LU R116, [R1+0x554] ;  /* 0x0005540001747983 */ /* 0x000f280000300800 */
[----:B------:R-:W4:Y:S01]  /*8d70*/  LDL.LU R117, [R1+0x55c] ;  /* 0x00055c0001757983 */ /* 0x000f220000300800 */
[----:B---3--:R-:W-:-:S02]  /*8d80*/  IMAD R22, R111, c[0x0][0x190], RZ ;  /* 0x000064006f167a24 */ /* 0x008fc400078e02ff */
[----:B------:R-:W-:Y:S02]  /*8d90*/  IMAD R38, R110, c[0x0][0x190], RZ ;  /* 0x000064006e267a24 */ /* 0x000fe400078e02ff */
[----:B------:R-:W-:Y:S02]  /*8da0*/  IMAD R131, R106, c[0x0][0x190], RZ ;  /* 0x000064006a837a24 */ /* 0x000fe400078e02ff */
[----:B------:R-:W-:Y:S02]  /*8db0*/  IMAD R69, R107, c[0x0][0x190], RZ ;  /* 0x000064006b457a24 */ /* 0x000fe400078e02ff */
[----:B------:R-:W-:Y:S02]  /*8dc0*/  IMAD R21, R102, c[0x0][0x190], RZ ;  /* 0x0000640066157a24 */ /* 0x000fe400078e02ff */
[----:B------:R-:W-:Y:S01]  /*8dd0*/  IMAD R53, R112, c[0x0][0x190], RZ ;  /* 0x0000640070357a24 */ /* 0x000fe200078e02ff */
[----:B------:R-:W3:Y:S01]  /*8de0*/  LDL.LU R102, [R1+0x564] ;  /* 0x0005640001667983 */ /* 0x000ee20000300800 */
[----:B-1----:R-:W-:-:S02]  /*8df0*/  IMAD R5, R103, c[0x0][0x190], RZ ;  /* 0x0000640067057a24 */ /* 0x002fc400078e02ff */
[----:B------:R-:W-:Y:S02]  /*8e00*/  IMAD R110, R109, c[0x0][0x190], RZ ;  /* 0x000064006d6e7a24 */ /* 0x000fe400078e02ff */
[----:B------:R-:W-:Y:S02]  /*8e10*/  IMAD R37, R113, c[0x0][0x190], RZ ;  /* 0x0000640071257a24 */ /* 0x000fe400078e02ff */
[----:B------:R-:W-:Y:S02]  /*8e20*/  IMAD R130, R101, c[0x0][0x190], RZ ;  /* 0x0000640065827a24 */ /* 0x000fe400078e02ff */
[----:B------:R-:W-:Y:S02]  /*8e30*/  IMAD R68, R98, c[0x0][0x190], RZ ;  /* 0x0000640062447a24 */ /* 0x000fe400078e02ff */
[----:B------:R-:W-:Y:S02]  /*8e40*/  IMAD R52, R99, c[0x0][0x190], RZ ;  /* 0x0000640063347a24 */ /* 0x000fe400078e02ff */
[----:B------:R-:W-:-:S02]  /*8e50*/  IMAD R36, R104, c[0x0][0x190], RZ ;  /* 0x0000640068247a24 */ /* 0x000fc400078e02ff */
[----:B------:R-:W-:Y:S02]  /*8e60*/  IMAD R20, R105, c[0x0][0x190], RZ ;  /* 0x0000640069147a24 */ /* 0x000fe400078e02ff */
[----:B------:R-:W-:Y:S01]  /*8e70*/  IMAD R125, R91, c[0x0][0x190], RZ ;  /* 0x000064005b7d7a24 */ /* 0x000fe200078e02ff */
[----:B------:R-:W-:Y:S01]  /*8e80*/  ISETP.NE.U32.AND P6, PT, R8, RZ, PT ;  /* 0x000000ff0800720c */ /* 0x000fe20003fc5070 */
[----:B------:R-:W-:Y:S02]  /*8e90*/  IMAD R31, R86, c[0x0][0x190], RZ ;  /* 0x00006400561f7a24 */ /* 0x000fe400078e02ff */
[----:B------:R-:W-:Y:S01]  /*8ea0*/  IMAD R94, R94, c[0x0][0x190], RZ ;  /* 0x000064005e5e7a24 */ /* 0x000fe200078e02ff */
        /* <DEDUP_REMOVED lines=8> */
[----:B------:R-:W-:-:S02]  /*8f30*/  IMAD R109, R100, c[0x0][0x190], RZ ;  /* 0x00006400646d7a24 */ /* 0x000fc400078e02ff */
[----:B------:R-:W-:Y:S02]  /*8f40*/  IMAD R123, R84, c[0x0][0x190], RZ ;  /* 0x00006400547b7a24 */ /* 0x000fe400078e02ff */
[----:B------:R-:W-:Y:S01]  /*8f50*/  IMAD R93, R93, c[0x0][0x190], RZ ;  /* 0x000064005d5d7a24 */ /* 0x000fe200078e02ff */
[----:B------:R-:W-:Y:S01]  /*8f60*/  SEL R200, R200, RZ, !P5 ;  /* 0x000000ffc8c87207 */ /* 0x000fe20006800000 */
[----:B------:R-:W-:Y:S01]  /*8f70*/  IMAD R4, R95, c[0x0][0x190], RZ ;  /* 0x000064005f047a24 */ /* 0x000fe200078e02ff */
[----:B------:R-:W0:Y:S01]  /*8f80*/  LDGDEPBAR ;  /* 0x00000000000079af */ /* 0x000e220000000000 */
[----:B------:R-:W-:Y:S02]  /*8f90*/  IMAD R6, R108, c[0x0][0x190], RZ ;  /* 0x000064006c067a24 */ /* 0x000fe400078e02ff */
[----:B------:R-:W-:Y:S02]  /*8fa0*/  IMAD R108, R92, c[0x0][0x190], RZ ;  /* 0x000064005c6c7a24 */ /* 0x000fe400078e02ff */
[----:B------:R-:W-:-:S02]  /*8fb0*/  IMAD R92, R90, c[0x0][0x190], RZ ;  /* 0x000064005a5c7a24 */ /* 0x000fc400078e02ff */
[----:B------:R-:W-:Y:S02]  /*8fc0*/  IMAD R63, R96, c[0x0][0x190], RZ ;  /* 0x00006400603f7a24 */ /* 0x000fe400078e02ff */
[----:B------:R-:W-:Y:S02]  /*8fd0*/  IMAD R47, R97, c[0x0][0x190], RZ ;  /* 0x00006400612f7a24 */ /* 0x000fe400078e02ff */
[----:B--2---:R-:W-:Y:S02]  /*8fe0*/  IMAD R103, R85, c[0x0][0x190], RZ ;  /* 0x0000640055677a24 */ /* 0x004fe400078e02ff */
[----:B------:R-:W2:Y:S04]  /*8ff0*/  LDL.LU R85, [R1+0x588] ;  /* 0x0005880001557983 */ /* 0x000ea80000300800 */
        /* <DEDUP_REMOVED lines=13> */
[----:B------:R-:W2:Y:S01]  /*90d0*/  LDL.LU R97, [R1+0x5c0] ;  /* 0x0005c00001617983 */ /* 0x000ea20000300800 */
[----:B------:R-:W-:-:S02]  /*90e0*/  IMAD R15, R87, c[0x0][0x190], RZ ;  /* 0x00006400570f7a24 */ /* 0x000fc400078e02ff */
[----:B----4-:R-:W-:Y:S02]  /*90f0*/  IMAD R87, R82, c[0x0][0x190], RZ ;  /* 0x0000640052577a24 */ /* 0x010fe400078e02ff */
[----:B------:R-:W4:Y:S01]  /*9100*/  LDL.LU R82, [R1+0x5c4] ;  /* 0x0005c40001527983 */ /* 0x000f220000300800 */
[----:B------:R-:W-:-:S03]  /*9110*/  IMAD R124, R83, c[0x0][0x190], RZ ;  /* 0x00006400537c7a24 */ /* 0x000fc600078e02ff */
[----:B------:R-:W4:Y:S01]  /*9120*/  LDL.LU R83, [R1+0x5c8] ;  /* 0x0005c80001537983 */ /* 0x000f220000300800 */
[----:B------:R-:W-:-:S04]  /*9130*/  IMAD.WIDE R10, R2, 0x4, R240 ;  /* 0x00000004020a7825 */ /* 0x000fc800078e02f0 */
[C---:B------:R-:W-:Y:S01]  /*9140*/  IMAD.WIDE R8, R2.reuse, 0x4, R78 ;  /* 0x0000000402087825 */ /* 0x040fe200078e024e */
[----:B------:R1:W-:Y:S03]  /*9150*/  STL.64 [R1+0x8b8], R10 ;  /* 0x0008b80a01007387 */ /* 0x0003e60000100a00 */
[C---:B------:R-:W-:Y:S01]  /*9160*/  IMAD.WIDE R16, R2.reuse, 0x4, R242 ;  /* 0x0000000402107825 */ /* 0x040fe200078e02f2 */
[----:B------:R1:W-:Y:S04]  /*9170*/  STL.64 [R1+0x8c0], R8 ;  /* 0x0008c00801007387 */ /* 0x0003e80000100a00 */
[----:B------:R-:W-:Y:S01]  /*9180*/  STL.64 [R1+0x8d0], R16 ;  /* 0x0008d01001007387 */ /* 0x000fe20000100a00 */
[----:B-1----:R-:W-:-:S04]  /*9190*/  IMAD.WIDE R10, R2, 0x4, R244 ;  /* 0x00000004020a7825 */ /* 0x002fc800078e02f4 */
[--C-:B------:R-:W-:Y:S01]  /*91a0*/  IMAD.WIDE R8, R131, 0x4, R240.reuse ;  /* 0x0000000483087825 */ /* 0x100fe200078e02f0 */
[----:B------:R1:W-:Y:S03]  /*91b0*/  STL.64 [R1+0x8c8], R10 ;  /* 0x0008c80a01007387 */ /* 0x0003e60000100a00 */
[--C-:B------:R-:W-:Y:S01]  /*91c0*/  IMAD.WIDE R2, R130, 0x4, R240.reuse ;  /* 0x0000000482027825 */ /* 0x100fe200078e02f0 */
[----:B------:R1:W-:Y:S04]  /*91d0*/  STL.64 [R1+0x9c0], R8 ;  /* 0x0009c00801007387 */ /* 0x0003e80000100a00 */
[----:B------:R3:W-:Y:S01]  /*91e0*/  STL.64 [R1+0xab8], R2 ;  /* 0x000ab80201007387 */ /* 0x0007e20000100a00 */
[----:B-1----:R-:W-:-:S04]  /*91f0*/  IMAD.WIDE R10, R125, 0x4, R240 ;  /* 0x000000047d0a7825 */ /* 0x002fc800078e02f0 */
[----:B------:R-:W-:Y:S01]  /*9200*/  IMAD.WIDE R8, R124, 0x4, R240 ;  /* 0x000000047c087825 */ /* 0x000fe200078e02f0 */
[----:B------:R-:W-:Y:S04]  /*9210*/  STL.64 [R1+0xbb8], R10 ;  /* 0x000bb80a01007387 */ /* 0x000fe80000100a00 */
[----:B------:R-:W-:Y:S01]  /*9220*/  STL.64 [R1+0xcc8], R8 ;  /* 0x000cc80801007387 */ /* 0x000fe20000100a00 */
[----:B------:R-:W-:Y:S02]  /*9230*/  IMAD R62, R129, c[0x0][0x190], RZ ;  /* 0x00006400813e7a24 */ /* 0x000fe400078e02ff */
[----:B------:R-:W-:Y:S02]  /*9240*/  IMAD R46, R118, c[0x0][0x190], RZ ;  /* 0x00006400762e7a24 */ /* 0x000fe400078e02ff */
[----:B---3--:R-:W-:-:S04]  /*9250*/  IMAD R77, R114, c[0x0][0x190], RZ ;  /* 0x00006400724d7a24 */ /* 0x008fc800078e02ff */
[----:B------:R-:W-:-:S05]  /*9260*/  IMAD.WIDE R2, R77, 0x4, R240 ;  /* 0x000000044d027825 */ /* 0x000fca00078e02f0 */
[----:B------:R1:W-:Y:S01]  /*9270*/  STL.64 [R1+0xdc8], R2 ;  /* 0x000dc80201007387 */ /* 0x0003e20000100a00 */
[----:B------:R-:W-:Y:S02]  /*9280*/  IMAD R61, R115, c[0x0][0x190], RZ ;  /* 0x00006400733d7a24 */ /* 0x000fe400078e02ff */
[----:B-1----:R-:W-:-:S04]  /*9290*/  IMAD.WIDE R2, R70, 0x4, R240 ;  /* 0x0000000446027825 */ /* 0x002fc800078e02f0 */
[----:B------:R-:W-:Y:S02]  /*92a0*/  IMAD R45, R120, c[0x0][0x190], RZ ;  /* 0x00006400782d7a24 */ /* 0x000fe400078e02ff */
[----:B------:R-:W-:Y:S02]  /*92b0*/  IMAD R30, R119, c[0x0][0x190], RZ ;  /* 0x00006400771e7a24 */ /* 0x000fe400078e02ff */
[----:B------:R-:W-:Y:S02]  /*92c0*/  IMAD R29, R121, c[0x0][0x190], RZ ;  /* 0x00006400791d7a24 */ /* 0x000fe400078e02ff */
[----:B------:R-:W-:-:S04]  /*92d0*/  IMAD.WIDE R88, R21, 0x4, R240 ;  /* 0x0000000415587825 */ /* 0x000fc800078e02f0 */
[----:B------:R-:W-:Y:S02]  /*92e0*/  IMAD R14, R116, c[0x0][0x190], RZ ;  /* 0x00006400740e7a24 */ /* 0x000fe400078e02ff */
[----:B------:R-:W-:-:S04]  /*92f0*/  IMAD.WIDE R74, R20, 0x4, R240 ;  /* 0x00000004144a7825 */ /* 0x000fc800078e02f0 */
[----:B------:R-:W-:Y:S02]  /*9300*/  IMAD R13, R111, c[0x0][0x190], RZ ;  /* 0x000064006f0d7a24 */ /* 0x000fe400078e02ff */
[----:B------:R-:W-:-:S04]  /*9310*/  IMAD.WIDE R66, R15, 0x4, R240 ;  /* 0x000000040f427825 */ /* 0x000fc800078e02f0 */
[----:B------:R-:W-:-:S04]  /*9320*/  IMAD.WIDE R58, R14, 0x4, R240 ;  /* 0x000000040e3a7825 */ /* 0x000fc800078e02f0 */
[----:B------:R-:W-:-:S04]  /*9330*/  IMAD.WIDE R50, R13, 0x4, R240 ;  /* 0x000000040d327825 */ /* 0x000fc800078e02f0 */
[----:B------:R-:W-:-:S04]  /*9340*/  IMAD.WIDE R26, R6, 0x4, R240 ;  /* 0x00000004061a7825 */ /* 0x000fc800078e02f0 */
[----:B------:R-:W-:-:S04]  /*9350*/  IMAD.WIDE R18, R5, 0x4, R240 ;  /* 0x0000000405127825 */ /* 0x000fc800078e02f0 */
[----:B------:R-:W-:Y:S02]  /*9360*/  IMAD R122, R117, c[0x0][0x190], RZ ;  /* 0x00006400757a7a24 */ /* 0x000fe400078e02ff */
[----:B------:R-:W-:Y:S02]  /*9370*/  IMAD R117, R106, c[0x0][0x190], RZ ;  /* 0x000064006a757a24 */ /* 0x000fe400078e02ff */
[----:B------:R-:W-:-:S04]  /*9380*/  IMAD.WIDE R150, R122, 0x4, R240 ;  /* 0x000000047a967825 */ /* 0x000fc800078e02f0 */
[----:B--2---:R-:W-:-:S04]  /*9390*/  IMAD R76, R107, c[0x0][0x190], RZ ;  /* 0x000064006b4c7a24 */ /* 0x004fc800078e02ff */
[----:B------:R-:W-:-:S05]  /*93a0*/  IMAD.WIDE R10, R76, 0x4, R240 ;  /* 0x000000044c0a7825 */ /* 0x000fca00078e02f0 */
[----:B------:R1:W-:Y:S01]  /*93b0*/  STL.64 [R1+0xec8], R10 ;  /* 0x000ec80a01007387 */ /* 0x0003e20000100a00 */
[----:B------:R-:W-:Y:S02]  /*93c0*/  IMAD R60, R112, c[0x0][0x190], RZ ;  /* 0x00006400703c7a24 */ /* 0x000fe400078e02ff */
[----:B-1----:R-:W-:-:S04]  /*93d0*/  IMAD.WIDE R10, R69, 0x4, R240 ;  /* 0x00000004450a7825 */ /* 0x002fc800078e02f0 */
[----:B------:R-:W-:-:S04]  /*93e0*/  IMAD R71, R105, c[0x0][0x190], RZ ;  /* 0x0000640069477a24 */ /* 0x000fc800078e02ff */
[----:B------:R-:W-:-:S05]  /*93f0*/  IMAD.WIDE R8, R71, 0x4, R240 ;  /* 0x0000000447087825 */ /* 0x000fca00078e02f0 */
[----:B------:R1:W-:Y:S04]  /*9400*/  STL.64 [R1+0x1248], R8 ;  /* 0x0012480801007387 */ /* 0x0003e80000100a00 */
[----:B------:R2:W-:Y:S01]  /*9410*/  STL.64 [R1+0x8e0], R2 ;  /* 0x0008e00201007387 */ /* 0x0005e20000100a00 */
[----:B------:R-:W-:-:S03]  /*9420*/  IMAD R55, R95, c[0x0][0x190], RZ ;  /* 0x000064005f377a24 */ /* 0x000fc600078e02ff */
[----:B------:R3:W-:Y:S01]  /*9430*/  STL.64 [R1+0x9d0], R10 ;  /* 0x0009d00a01007387 */ /* 0x0007e20000100a00 */
[----:B-1----:R-:W-:-:S04]  /*9440*/  IMAD.WIDE R8, R68, 0x4, R240 ;  /* 0x0000000444087825 */ /* 0x002fc800078e02f0 */
[--C-:B--2---:R-:W-:Y:S01]  /*9450*/  IMAD.WIDE R2, R63, 0x4, R240.reuse ;  /* 0x000000043f027825 */ /* 0x104fe200078e02f0 */
[----:B------:R1:W-:Y:S03]  /*9460*/  STL.64 [R1+0xac8], R8 ;  /* 0x000ac80801007387 */ /* 0x0003e60000100a00 */
[--C-:B---3--:R-:W-:Y:S01]  /*9470*/  IMAD.WIDE R10, R62, 0x4, R240.reuse ;  /* 0x000000043e0a7825 */ /* 0x108fe200078e02f0 */
[----:B------:R2:W-:Y:S04]  /*9480*/  STL.64 [R1+0xbd8], R2 ;  /* 0x000bd80201007387 */ /* 0x0005e80000100a00 */
        /* <DEDUP_REMOVED lines=10> */
[----:B---3--:R-:W-:Y:S01]  /*9530*/  IMAD.WIDE R10, R52, 0x4, R240 ;  /* 0x00000004340a7825 */ /* 0x008fe200078e02f0 */
[----:B------:R2:W-:Y:S03]  /*9540*/  STL.64 [R1+0x9e0], R2 ;  /* 0x0009e00201007387 */ /* 0x0005e60000100a00 */
[----:B------:R-:W-:Y:S01]  /*9550*/  IMAD R44, R113, c[0x0][0x190], RZ ;  /* 0x00006400712c7a24 */ /* 0x000fe200078e02ff */
[----:B------:R3:W-:Y:S01]  /*9560*/  STL.64 [R1+0xad8], R10 ;  /* 0x000ad80a01007387 */ /* 0x0007e20000100a00 */
[----:B------:R-:W-:-:S02]  /*9570*/  IMAD R39, R90, c[0x0][0x190], RZ ;  /* 0x000064005a277a24 */ /* 0x000fc400078e02ff */
        /* <DEDUP_REMOVED lines=17> */
[----:B------:R-:W-:Y:S02]  /*9690*/  IMAD R28, R100, c[0x0][0x190], RZ ;  /* 0x00006400641c7a24 */ /* 0x000fe400078e02ff */
[----:B------:R-:W-:-:S02]  /*96a0*/  IMAD R23, R91, c[0x0][0x190], RZ ;  /* 0x000064005b177a24 */ /* 0x000fc400078e02ff */
[--C-:B-1----:R-:W-:Y:S01]  /*96b0*/  IMAD.WIDE R8, R30, 0x4, R240.reuse ;  /* 0x000000041e087825 */ /* 0x102fe200078e02f0 */
[----:B------:R1:W-:Y:S03]  /*96c0*/  STL.64 [R1+0xc18], R10 ;  /* 0x000c180a01007387 */ /* 0x0003e60000100a00 */
[--C-:B--2---:R-:W-:Y:S01]  /*96d0*/  IMAD.WIDE R2, R29, 0x4, R240.reuse ;  /* 0x000000041d027825 */ /* 0x104fe200078e02f0 */
[----:B------:R2:W-:Y:S04]  /*96e0*/  STL.64 [R1+0xd28], R8 ;  /* 0x000d280801007387 */ /* 0x0005e80000100a00 */
[----:B------:R3:W-:Y:S01]  /*96f0*/  STL.64 [R1+0xe28], R2 ;  /* 0x000e280201007387 */ /* 0x0007e20000100a00 */
[----:B-1----:R-:W-:-:S04]  /*9700*/  IMAD.WIDE R10, R28, 0x4, R240 ;  /* 0x000000041c0a7825 */ /* 0x002fc800078e02f0 */
[--C-:B--2---:R-:W-:Y:S01]  /*9710*/  IMAD.WIDE R8, R23, 0x4, R240.reuse ;  /* 0x0000000417087825 */ /* 0x104fe200078e02f0 */
[----:B------:R1:W-:Y:S03]  /*9720*/  STL.64 [R1+0xf28], R10 ;  /* 0x000f280a01007387 */ /* 0x0003e60000100a00 */
[----:B---3--:R-:W-:Y:S01]  /*9730*/  IMAD.WIDE R2, R22, 0x4, R240 ;  /* 0x0000000416027825 */ /* 0x008fe200078e02f0 */
[----:B------:R-:W-:Y:S04]  /*9740*/  STL.64 [R1+0x12a8], R8 ;  /* 0x0012a80801007387 */ /* 0x000fe80000100a00 */
[----:B------:R2:W-:Y:S01]  /*9750*/  STL.64 [R1+0x940], R2 ;  /* 0x0009400201007387 */ /* 0x0005e20000100a00 */
[----:B------:R-:W-:-:S03]  /*9760*/  IMAD R12, R98, c[0x0][0x190], RZ ;  /* 0x00006400620c7a24 */ /* 0x000fc600078e02ff */
[----:B------:R-:W-:Y:S01]  /*9770*/  STL.64 [R1+0xa38], R88 ;  /* 0x000a385801007387 */ /* 0x000fe20000100a00 */
[----:B------:R-:W-:-:S03]  /*9780*/  IMAD R7, R96, c[0x0][0x190], RZ ;  /* 0x0000640060077a24 */ /* 0x000fc600078e02ff */
[----:B------:R-:W-:Y:S01]  /*9790*/  STL.64 [R1+0x1d28], R88 ;  /* 0x001d285801007387 */ /* 0x000fe20000100a00 */
[----:B------:R-:W-:-:S03]  /*97a0*/  IMAD.WIDE R42, R12, 0x4, R240 ;  /* 0x000000040c2a7825 */ /* 0x000fc600078e02f0 */
[----:B------:R-:W-:Y:S04]  /*97b0*/  STL.64 [R1+0xb38], R74 ;  /* 0x000b384a01007387 */ /* 0x000fe80000100a00 */
[----:B------:R-:W-:Y:S01]  /*97c0*/  STL.64 [R1+0x1d30], R74 ;  /* 0x001d304a01007387 */ /* 0x000fe20000100a00 */
[----:B------:R-:W-:-:S03]  /*97d0*/  IMAD.WIDE R34, R7, 0x4, R240 ;  /* 0x0000000407227825 */ /* 0x000fc600078e02f0 */
[----:B------:R-:W-:Y:S04]  /*97e0*/  STL.64 [R1+0xc38], R66 ;  /* 0x000c384201007387 */ /* 0x000fe80000100a00 */
[----:B------:R-:W-:Y:S04]  /*97f0*/  STL.64 [R1+0x1d38], R66 ;  /* 0x001d384201007387 */ /* 0x000fe80000100a00 */
[----:B------:R-:W-:Y:S04]  /*9800*/  STL.64 [R1+0xd48], R58 ;  /* 0x000d483a01007387 */ /* 0x000fe80000100a00 */
[----:B------:R-:W-:Y:S04]  /*9810*/  STL.64 [R1+0x1d40], R58 ;  /* 0x001d403a01007387 */ /* 0x000fe80000100a00 */
[----:B------:R-:W-:Y:S04]  /*9820*/  STL.64 [R1+0xe48], R50 ;  /* 0x000e483201007387 */ /* 0x000fe80000100a00 */
[----:B------:R-:W-:Y:S01]  /*9830*/  STL.64 [R1+0x1d50], R50 ;  /* 0x001d503201007387 */ /* 0x000fe20000100a00 */
[----:B-1----:R-:W-:-:S03]  /*9840*/  IMAD.WIDE R10, R4, 0x4, R240 ;  /* 0x00000004040a7825 */ /* 0x002fc600078e02f0 */
[----:B------:R-:W-:Y:S04]  /*9850*/  STL.64 [R1+0x11c8], R42 ;  /* 0x0011c82a01007387 */ /* 0x000fe80000100a00 */
[----:B------:R-:W-:Y:S01]  /*9860*/  STL.64 [R1+0x1d58], R42 ;  /* 0x001d582a01007387 */ /* 0x000fe20000100a00 */
[----:B--2---:R-:W-:-:S03]  /*9870*/  IMAD.WIDE R2, R123, 0x4, R240 ;  /* 0x000000047b027825 */ /* 0x004fc600078e02f0 */
[----:B------:R-:W-:Y:S04]  /*9880*/  STL.64 [R1+0x12c8], R34 ;  /* 0x0012c82201007387 */ /* 0x000fe80000100a00 */
[----:B------:R-:W-:Y:S01]  /*9890*/  STL.64 [R1+0x1d60], R34 ;  /* 0x001d602201007387 */ /* 0x000fe20000100a00 */
[----:B------:R-:W-:-:S03]  /*98a0*/  IMAD R116, R99, c[0x0][0x190], RZ ;  /* 0x0000640063747a24 */ /* 0x000fc600078e02ff */
[----:B------:R-:W-:Y:S04]  /*98b0*/  STL.64 [R1+0x960], R26 ;  /* 0x0009601a01007387 */ /* 0x000fe80000100a00 */
[----:B------:R-:W-:Y:S01]  /*98c0*/  STL.64 [R1+0x1d68], R26 ;  /* 0x001d681a01007387 */ /* 0x000fe20000100a00 */
[----:B------:R-:W-:-:S03]  /*98d0*/  IMAD R111, R97, c[0x0][0x190], RZ ;  /* 0x00006400616f7a24 */ /* 0x000fc600078e02ff */
[----:B------:R-:W-:Y:S01]  /*98e0*/  STL.64 [R1+0xa58], R18 ;  /* 0x000a581201007387 */ /* 0x000fe20000100a00 */
[----:B------:R-:W-:-:S03]  /*98f0*/  IMAD.WIDE R170, R117, 0x4, R240 ;  /* 0x0000000475aa7825 */ /* 0x000fc600078e02f0 */
[----:B------:R-:W-:Y:S01]  /*9900*/  STL.64 [R1+0x1d70], R18 ;  /* 0x001d701201007387 */ /* 0x000fe20000100a00 */
[----:B------:R-:W-:-:S03]  /*9910*/  IMAD.WIDE R236, R116, 0x4, R240 ;  /* 0x0000000474ec7825 */ /* 0x000fc600078e02f0 */
[----:B------:R-:W-:Y:S04]  /*9920*/  STL.64 [R1+0xb58], R10 ;  /* 0x000b580a01007387 */ /* 0x000fe80000100a00 */
[----:B------:R-:W-:Y:S01]  /*9930*/  STL.64 [R1+0x1d78], R10 ;  /* 0x001d780a01007387 */ /* 0x000fe20000100a00 */
[----:B------:R-:W-:-:S03]  /*9940*/  IMAD.WIDE R232, R111, 0x4, R240 ;  /* 0x000000046fe87825 */ /* 0x000fc600078e02f0 */
[----:B------:R-:W-:Y:S04]  /*9950*/  STL.64 [R1+0xc58], R2 ;  /* 0x000c580201007387 */ /* 0x000fe80000100a00 */
[----:B------:R1:W-:Y:S01]  /*9960*/  STL.64 [R1+0x1d80], R2 ;  /* 0x001d800201007387 */ /* 0x0003e20000100a00 */
[----:B------:R-:W-:-:S03]  /*9970*/  IMAD.WIDE R224, R110, 0x4, R240 ;  /* 0x000000046ee07825 */ /* 0x000fc600078e02f0 */
[----:B------:R-:W-:Y:S04]  /*9980*/  STL.64 [R1+0xd68], R150 ;  /* 0x000d689601007387 */ /* 0x000fe80000100a00 */
[----:B------:R-:W-:Y:S01]  /*9990*/  STL.64 [R1+0x1d88], R150 ;  /* 0x001d889601007387 */ /* 0x000fe20000100a00 */
[----:B------:R-:W-:-:S03]  /*99a0*/  IMAD.WIDE R216, R109, 0x4, R240 ;  /* 0x000000046dd87825 */ /* 0x000fc600078e02f0 */
[----:B------:R-:W-:Y:S04]  /*99b0*/  STL.64 [R1+0xe68], R170 ;  /* 0x000e68aa01007387 */ /* 0x000fe80000100a00 */
[----:B------:R-:W-:Y:S01]  /*99c0*/  STL.64 [R1+0x1d90], R170 ;  /* 0x001d90aa01007387 */ /* 0x000fe20000100a00 */
[----:B------:R-:W-:-:S03]  /*99d0*/  IMAD R102, R102, c[0x0][0x190], RZ ;  /* 0x0000640066667a24 */ /* 0x000fc600078e02ff */
[----:B------:R-:W-:Y:S01]  /*99e0*/  STL.64 [R1+0x11e8], R236 ;  /* 0x0011e8ec01007387 */ /* 0x000fe20000100a00 */
[----:B------:R-:W-:-:S03]  /*99f0*/  IMAD.WIDE R208, R108, 0x4, R240 ;  /* 0x000000046cd07825 */ /* 0x000fc600078e02f0 */
        /* <DEDUP_REMOVED lines=9> */
[----:B----4-:R-:W-:-:S03]  /*9a90*/  IMAD R95, R82, c[0x0][0x190], RZ ;  /* 0x00006400525f7a24 */ /* 0x010fc600078e02ff */
        /* <DEDUP_REMOVED lines=30> */
[----:B-1----:R-:W-:-:S03]  /*9c80*/  IMAD.WIDE R2, R131, 0x4, R78 ;  /* 0x0000000483027825 */ /* 0x002fc600078e024e */
[----:B------:R-:W-:Y:S04]  /*9c90*/  STL.64 [R1+0xb98], R128 ;  /* 0x000b988001007387 */ /* 0x000fe80000100a00 */
[----:B------:R-:W-:Y:S01]  /*9ca0*/  STL.64 [R1+0x1df8], R128 ;  /* 0x001df88001007387 */ /* 0x000fe20000100a00 */
[----:B------:R-:W-:-:S03]  /*9cb0*/  IMAD.WIDE R90, R84, 0x4, R240 ;  /* 0x00000004545a7825 */ /* 0x000fc600078e02f0 */
[----:B------:R-:W-:Y:S04]  /*9cc0*/  STL.64 [R1+0xc98], R114 ;  /* 0x000c987201007387 */ /* 0x000fe80000100a00 */
[----:B------:R-:W-:Y:S01]  /*9cd0*/  STL.64 [R1+0x1e00], R114 ;  /* 0x001e007201007387 */ /* 0x000fe20000100a00 */
[----:B------:R-:W-:-:S03]  /*9ce0*/  IMAD.WIDE R26, R130, 0x4, R78 ;  /* 0x00000004821a7825 */ /* 0x000fc600078e024e */
[----:B------:R-:W-:Y:S01]  /*9cf0*/  STL.64 [R1+0xda8], R106 ;  /* 0x000da86a01007387 */ /* 0x000fe20000100a00 */
[----:B------:R-:W-:-:S03]  /*9d00*/  ISETP.NE.U32.AND P5, PT, R200, RZ, PT ;  /* 0x000000ffc800720c */ /* 0x000fc60003fa5070 */
[----:B------:R-:W-:Y:S01]  /*9d10*/  STL.64 [R1+0x1e08], R106 ;  /* 0x001e086a01007387 */ /* 0x000fe20000100a00 */
[----:B------:R-:W-:-:S03]  /*9d20*/  IMAD R200, R83, c[0x0][0x190], RZ ;  /* 0x0000640053c87a24 */ /* 0x000fc600078e02ff */
[----:B------:R-:W-:Y:S04]  /*9d30*/  STL.64 [R1+0xeb0], R98 ;  /* 0x000eb06201007387 */ /* 0x000fe80000100a00 */
[----:B------:R-:W-:Y:S04]  /*9d40*/  STL.64 [R1+0x1e10], R98 ;  /* 0x001e106201007387 */ /* 0x000fe80000100a00 */
[----:B------:R1:W-:Y:S01]  /*9d50*/  STL.64 [R1+0x9b8], R2 ;  /* 0x0009b80201007387 */ /* 0x0003e20000100a00 */
[----:B------:R-:W-:-:S03]  /*9d60*/  IMAD.WIDE R82, R200, 0x4, R240 ;  /* 0x00000004c8527825 */ /* 0x000fc600078e02f0 */
[----:B------:R-:W-:Y:S04]  /*9d70*/  STL.64 [R1+0x1228], R90 ;  /* 0x0012285a01007387 */ /* 0x000fe80000100a00 */
[----:B------:R-:W-:Y:S01]  /*9d80*/  STL.64 [R1+0x1e18], R90 ;  /* 0x001e185a01007387 */ /* 0x000fe20000100a00 */
[----:B-1----:R-:W-:-:S03]  /*9d90*/  IMAD.WIDE R2, R125, 0x4, R78 ;  /* 0x000000047d027825 */ /* 0x002fc600078e024e */
[----:B------:R-:W-:Y:S04]  /*9da0*/  STL.64 [R1+0xab0], R26 ;  /* 0x000ab01a01007387 */ /* 0x000fe80000100a00 */
[----:B------:R-:W-:Y:S01]  /*9db0*/  STL.64 [R1+0x1fb0], R26 ;  /* 0x001fb01a01007387 */ /* 0x000fe20000100a00 */
[----:B------:R-:W-:-:S03]  /*9dc0*/  IMAD.WIDE R10, R77, 0x4, R78 ;  /* 0x000000044d0a7825 */ /* 0x000fc600078e024e */
[----:B------:R1:W-:Y:S01]  /*9dd0*/  STL.64 [R1+0xbb0], R2 ;  /* 0x000bb00201007387 */ /* 0x0003e20000100a00 */
[----:B------:R-:W-:-:S03]  /*9de0*/  IMAD.WIDE R8, R76, 0x4, R78 ;  /* 0x000000044c087825 */ /* 0x000fc600078e024e */
[----:B------:R-:W-:Y:S04]  /*9df0*/  STL.64 [R1+0x1328], R82 ;  /* 0x0013285201007387 */ /* 0x000fe80000100a00 */
[----:B------:R-:W-:Y:S01]  /*9e00*/  STL.64 [R1+0x1e20], R82 ;  /* 0x001e205201007387 */ /* 0x000fe20000100a00 */
[----:B-1----:R-:W-:-:S05]  /*9e10*/  IMAD.WIDE R2, R124, 0x4, R78 ;  /* 0x000000047c027825 */ /* 0x002fca00078e024e */
[----:B------:R1:W-:Y:S04]  /*9e20*/  STL.64 [R1+0xcc0], R2 ;  /* 0x000cc00201007387 */ /* 0x0003e80000100a00 */
        /* <DEDUP_REMOVED lines=18> */
[----:B------:R2:W-:Y:S03]  /*9f50*/  STL.64 [R1+0xee0], R10 ;  /* 0x000ee00a01007387 */ /* 0x0005e60000100a00 */
[--C-:B------:R-:W-:Y:S01]  /*9f60*/  IMAD.WIDE R150, R53, 0x4, R78.reuse ;  /* 0x0000000435967825 */ /* 0x100fe200078e024e */
[----:B------:R3:W-:Y:S03]  /*9f70*/  STL.64 [R1+0x1270], R8 ;  /* 0x0012700801007387 */ /* 0x0007e60000100a00 */
[----:B-1----:R-:W-:-:S04]  /*9f80*/  IMAD.WIDE R2, R54, 0x4, R78 ;  /* 0x0000000436027825 */ /* 0x002fc800078e024e */
[--C-:B--2---:R-:W-:Y:S01]  /*9f90*/  IMAD.WIDE R10, R52, 0x4, R78.reuse ;  /* 0x00000004340a7825 */ /* 0x104fe200078e024e */
[----:B------:R1:W-:Y:S03]  /*9fa0*/  STL.64 [R1+0x8e8], R2 ;  /* 0x0008e80201007387 */ /* 0x0003e60000100a00 */
[--C-:B---3--:R-:W-:Y:S01]  /*9fb0*/  IMAD.WIDE R8, R47, 0x4, R78.reuse ;  /* 0x000000042f087825 */ /* 0x108fe200078e024e */
[----:B------:R2:W-:Y:S03]  /*9fc0*/  STL.64 [R1+0xad0], R10 ;  /* 0x000ad00a01007387 */ /* 0x0005e60000100a00 */
[--C-:B------:R-:W-:Y:S01]  /*9fd0*/  IMAD.WIDE R190, R45, 0x4, R78.reuse ;  /* 0x000000042dbe7825 */ /* 0x100fe200078e024e */
[----:B------:R-:W-:Y:S03]  /*9fe0*/  STL.64 [R1+0x9d8], R150 ;  /* 0x0009d89601007387 */ /* 0x000fe60000100a00 */
[--C-:B-1----:R-:W-:Y:S01]  /*9ff0*/  IMAD.WIDE R2, R46, 0x4, R78.reuse ;  /* 0x000000042e027825 */ /* 0x102fe200078e024e */
[----:B------:R1:W-:Y:S03]  /*a000*/  STL.64 [R1+0xbf0], R8 ;  /* 0x000bf00801007387 */ /* 0x0003e60000100a00 */
[--C-:B--2---:R-:W-:Y:S01]  /*a010*/  IMAD.WIDE R10, R44, 0x4, R78.reuse ;  /* 0x000000042c0a7825 */ /* 0x104fe200078e024e */
[----:B------:R-:W-:Y:S04]  /*a020*/  STL.64 [R1+0x1ed0], R150 ;  /* 0x001ed09601007387 */ /* 0x000fe80000100a00 */
[----:B------:R2:W-:Y:S01]  /*a030*/  STL.64 [R1+0xd00], R2 ;  /* 0x000d000201007387 */ /* 0x0005e20000100a00 */
[----:B------:R-:W-:-:S04]  /*a040*/  IMAD.WIDE R82, R37, 0x4, R78 ;  /* 0x0000000425527825 */ /* 0x000fc800078e024e */
[--C-:B-1----:R-:W-:Y:S01]  /*a050*/  IMAD.WIDE R8, R39, 0x4, R78.reuse ;  /* 0x0000000427087825 */ /* 0x102fe200078e024e */
[----:B------:R-:W-:Y:S03]  /*a060*/  STL.64 [R1+0xf00], R10 ;  /* 0x000f000a01007387 */ /* 0x000fe60000100a00 */
[--C-:B------:R-:W-:Y:S01]  /*a070*/  IMAD.WIDE R114, R36, 0x4, R78.reuse ;  /* 0x0000000424727825 */ /* 0x100fe200078e024e */
[----:B------:R-:W-:Y:S03]  /*a080*/  STL.64 [R1+0xe00], R190 ;  /* 0x000e00be01007387 */ /* 0x000fe60000100a00 */
[--C-:B--2---:R-:W-:Y:S01]  /*a090*/  IMAD.WIDE R2, R38, 0x4, R78.reuse ;  /* 0x0000000426027825 */ /* 0x104fe200078e024e */
[----:B------:R-:W-:Y:S03]  /*a0a0*/  STL.64 [R1+0x1290], R8 ;  /* 0x0012900801007387 */ /* 0x000fe60000100a00 */
[--C-:B------:R-:W-:Y:S01]  /*a0b0*/  IMAD.WIDE R154, R31, 0x4, R78.reuse ;  /* 0x000000041f9a7825 */ /* 0x100fe200078e024e */
[----:B------:R-:W-:Y:S04]  /*a0c0*/  STL.64 [R1+0x1e88], R190 ;  /* 0x001e88be01007387 */ /* 0x000fe80000100a00 */
[----:B------:R1:W-:Y:S01]  /*a0d0*/  STL.64 [R1+0x918], R2 ;  /* 0x0009180201007387 */ /* 0x0003e20000100a00 */
[----:B------:R-:W-:-:S03]  /*a0e0*/  IMAD.WIDE R198, R30, 0x4, R78 ;  /* 0x000000041ec67825 */ /* 0x000fc600078e024e */
[----:B------:R-:W-:Y:S01]  /*a0f0*/  STL.64 [R1+0xa10], R82 ;  /* 0x000a105201007387 */ /* 0x000fe20000100a00 */
[----:B------:R-:W-:-:S03]  /*a100*/  IMAD.WIDE R232, R29, 0x4, R78 ;  /* 0x000000041de87825 */ /* 0x000fc600078e024e */
[----:B------:R-:W-:Y:S04]  /*a110*/  STL.64 [R1+0x1e28], R82 ;  /* 0x001e285201007387 */ /* 0x000fe80000100a00 */
[----:B------:R-:W-:Y:S01]  /*a120*/  STL.64 [R1+0xaf0], R114 ;  /* 0x000af07201007387 */ /* 0x000fe20000100a00 */
[----:B-1----:R-:W-:-:S03]  /*a130*/  IMAD.WIDE R2, R28, 0x4, R78 ;  /* 0x000000041c027825 */ /* 0x002fc600078e024e */
        /* <DEDUP_REMOVED lines=101> */
[----:B------:R-:W-:Y:S04]  /*a790*/  STL.64 [R1+0xda0], R112 ;  /* 0x000da07001007387 */ /* 0x000fe80000100a00 */
[----:B------:R-:W-:Y:S04]  /*a7a0*/  STL.64 [R1+0x1f50], R112 ;  /* 0x001f507001007387 */ /* 0x000fe80000100a00 */
[----:B------:R-:W-:Y:S01]  /*a7b0*/  STL.64 [R1+0xea8], R104 ;  /* 0x000ea86801007387 */ /* 0x000fe20000100a00 */
[----:B------:R-:W-:-:S03]  /*a7c0*/  IMAD.WIDE R240, R200, 0x4, R78 ;  /* 0x00000004c8f07825 */ /* 0x000fc600078e024e */
[----:B------:R-:W-:Y:S04]  /*a7d0*/  STL.64 [R1+0x1f58], R104 ;  /* 0x001f586801007387 */ /* 0x000fe80000100a00 */
[----:B------:R1:W-:Y:S01]  /*a7e0*/  STL.64 [R1+0x9b0], R2 ;  /* 0x0009b00201007387 */ /* 0x0003e20000100a00 */
[----:B------:R-:W-:-:S03]  /*a7f0*/  IMAD.WIDE R10, R125, 0x4, R242 ;  /* 0x000000047d0a7825 */ /* 0x000fc600078e02f2 */
[----:B------:R-:W-:Y:S01]  /*a800*/  STL.64 [R1+0x1230], R96 ;  /* 0x0012306001007387 */ /* 0x000fe20000100a00 */
[----:B------:R-:W-:-:S03]  /*a810*/  IMAD.WIDE R154, R130, 0x4, R244 ;  /* 0x00000004829a7825 */ /* 0x000fc600078e02f4 */
[----:B------:R-:W-:Y:S01]  /*a820*/  STL.64 [R1+0x1f60], R96 ;  /* 0x001f606001007387 */ /* 0x000fe20000100a00 */
[----:B-1----:R-:W-:-:S03]  /*a830*/  IMAD.WIDE R2, R130, 0x4, R242 ;  /* 0x0000000482027825 */ /* 0x002fc600078e02f2 */
[----:B------:R-:W-:Y:S01]  /*a840*/  STL.64 [R1+0x9a8], R26 ;  /* 0x0009a81a01007387 */ /* 0x000fe20000100a00 */
[----:B------:R-:W-:-:S03]  /*a850*/  IMAD.WIDE R8, R125, 0x4, R244 ;  /* 0x000000047d087825 */ /* 0x000fc600078e02f4 */
[----:B------:R-:W-:Y:S04]  /*a860*/  STL.64 [R1+0x1fb8], R26 ;  /* 0x001fb81a01007387 */ /* 0x000fe80000100a00 */
[----:B------:R1:W-:Y:S04]  /*a870*/  STL.64 [R1+0xaa8], R2 ;  /* 0x000aa80201007387 */ /* 0x0003e80000100a00 */
[----:B------:R-:W-:Y:S04]  /*a880*/  STL.64 [R1+0x1330], R240 ;  /* 0x001330f001007387 */ /* 0x000fe80000100a00 */
[----:B------:R-:W-:Y:S01]  /*a890*/  STL.64 [R1+0x1f68], R240 ;  /* 0x001f68f001007387 */ /* 0x000fe20000100a00 */
[----:B-1----:R-:W-:-:S03]  /*a8a0*/  IMAD.WIDE R2, R124, 0x4, R242 ;  /* 0x000000047c027825 */ /* 0x002fc600078e02f2 */
[----:B------:R-:W-:Y:S04]  /*a8b0*/  STL.64 [R1+0xba8], R10 ;  /* 0x000ba80a01007387 */ /* 0x000fe80000100a00 */
[----:B------:R-:W-:Y:S04]  /*a8c0*/  STL.64 [R1+0xaa0], R154 ;  /* 0x000aa09a01007387 */ /* 0x000fe80000100a00 */
[----:B------:R-:W-:Y:S01]  /*a8d0*/  STL.64 [R1+0xba0], R8 ;  /* 0x000ba00801007387 */ /* 0x000fe20000100a00 */
[----:B------:R-:W-:-:S03]  /*a8e0*/  IMAD.WIDE R120, R124, 0x4, R244 ;  /* 0x000000047c787825 */ /* 0x000fc600078e02f4 */
[----:B------:R1:W-:Y:S01]  /*a8f0*/  STL.64 [R1+0xca8], R2 ;  /* 0x000ca80201007387 */ /* 0x0003e20000100a00 */
[----:B------:R-:W-:-:S04]  /*a900*/  IMAD.WIDE R184, R77, 0x4, R244 ;  /* 0x000000044db87825 */ /* 0x000fc800078e02f4 */
[----:B-1----:R-:W-:-:S05]  /*a910*/  IMAD.WIDE R2, R77, 0x4, R242 ;  /* 0x000000044d027825 */ /* 0x002fca00078e02f2 */
        /* <DEDUP_REMOVED lines=10> */
[----:B------:R-:W-:Y:S01]  /*a9c0*/  STL.64 [R1+0xe98], R152 ;  /* 0x000e989801007387 */ /* 0x000fe20000100a00 */
[----:B------:R-:W-:-:S03]  /*a9d0*/  IMAD.WIDE R240, R70, 0x4, R244 ;  /* 0x0000000446f07825 */ /* 0x000fc600078e02f4 */
[----:B------:R-:W-:Y:S01]  /*a9e0*/  STL.64 [R1+0x1f90], R152 ;  /* 0x001f909801007387 */ /* 0x000fe20000100a00 */
[----:B-1----:R-:W-:-:S05]  /*a9f0*/  IMAD.WIDE R2, R71, 0x4, R244 ;  /* 0x0000000447027825 */ /* 0x002fca00078e02f4 */
[----:B------:R1:W-:Y:S01]  /*aa00*/  STL.64 [R1+0x1260], R2 ;  /* 0x0012600201007387 */ /* 0x0003e20000100a00 */
[----:B------:R-:W-:-:S03]  /*aa10*/  IMAD.WIDE R40, R69, 0x4, R242 ;  /* 0x0000000445287825 */ /* 0x000fc600078e02f2 */
        /* <DEDUP_REMOVED lines=14> */
[----:B------:R2:W-:Y:S01]  /*ab00*/  STL.64 [R1+0x1f80], R40 ;  /* 0x001f802801007387 */ /* 0x0005e20000100a00 */
[----:B------:R-:W-:-:S03]  /*ab10*/  IMAD.WIDE R188, R61, 0x4, R242 ;  /* 0x000000043dbc7825 */ /* 0x000fc600078e02f2 */
[----:B------:R-:W-:Y:S01]  /*ab20*/  STL.64 [R1+0x988], R112 ;  /* 0x0009887001007387 */ /* 0x000fe20000100a00 */
[----:B------:R-:W-:-:S03]  /*ab30*/  IMAD.WIDE R196, R61, 0x4, R244 ;  /* 0x000000043dc47825 */ /* 0x000fc600078e02f4 */
[----:B------:R3:W-:Y:S01]  /*ab40*/  STL.64 [R1+0x1fa8], R112 ;  /* 0x001fa87001007387 */ /* 0x0007e20000100a00 */
        /* <DEDUP_REMOVED lines=36> */
[----:B-1----:R-:W-:-:S03]  /*ad90*/  IMAD.WIDE R2, R39, 0x4, R242 ;  /* 0x0000000427027825 */ /* 0x002fc600078e02f2 */
        /* <DEDUP_REMOVED lines=130> */
[----:B------:R1:W-:Y:S04]  /*b5c0*/  STL.64 [R1+0xb00], R180 ;  /* 0x000b00b401007387 */ /* 0x0003e80000100a00 */
        /* <DEDUP_REMOVED lines=12> */
[----:B------:R1:W-:Y:S04]  /*b690*/  STL.64 [R1+0xed0], R138 ;  /* 0x000ed08a01007387 */ /* 0x0003e80000100a00 */
[----:B------:R-:W4:Y:S04]  /*b6a0*/  LDL.64 R104, [R1+0x8b8] ;  /* 0x0008b80001687983 */ /* 0x000f280000100a00 */
[----:B------:R1:W-:Y:S04]  /*b6b0*/  STL.64 [R1+0x848], R132 ;  /* 0x0008488401007387 */ /* 0x0003e80000100a00 */
[----:B------:R1:W-:Y:S04]  /*b6c0*/  STL.64 [R1+0x840], R130 ;  /* 0x0008408201007387 */ /* 0x0003e80000100a00 */
[----:B------:R-:W4:Y:S04]  /*b6d0*/  LDL.64 R214, [R1+0x8c0] ;  /* 0x0008c00001d67983 */ /* 0x000f280000100a00 */
[----:B------:R1:W-:Y:S04]  /*b6e0*/  STL.64 [R1+0x860], R124 ;  /* 0x0008607c01007387 */ /* 0x0003e80000100a00 */
[----:B------:R1:W-:Y:S04]  /*b6f0*/  STL.64 [R1+0x838], R122 ;  /* 0x0008387a01007387 */ /* 0x0003e80000100a00 */
[----:B------:R-:W4:Y:S04]  /*b700*/  LDL.64 R152, [R1+0x8d0] ;  /* 0x0008d00001987983 */ /* 0x000f280000100a00 */
[----:B------:R-:W4:Y:S04]  /*b710*/  LDL.64 R184, [R1+0x8c8] ;  /* 0x0008c80001b87983 */ /* 0x000f280000100a00 */
[----:B------:R1:W-:Y:S04]  /*b720*/  STL.64 [R1+0xa08], R116 ;  /* 0x000a087401007387 */ /* 0x0003e80000100a00 */
[----:B------:R-:W4:Y:S04]  /*b730*/  LDL.64 R126, [R1+0x9c0] ;  /* 0x0009c000017e7983 */ /* 0x000f280000100a00 */
[----:B------:R-:W4:Y:S04]  /*b740*/  LDL.64 R198, [R1+0x9b8] ;  /* 0x0009b80001c67983 */ /* 0x000f280000100a00 */
[----:B------:R-:W4:Y:S01]  /*b750*/  LDL.64 R26, [R1+0x9b0] ;  /* 0x0009b000011a7983 */ /* 0x000f220000100a00 */
[----:B------:R-:W-:-:S04]  /*b760*/  IMAD.WIDE R110, R87, 0x4, R242 ;  /* 0x00000004576e7825 */ /* 0x000fc800078e02f2 */
[----:B------:R-:W-:Y:S01]  /*b770*/  IMAD.WIDE R108, R87, 0x4, R244 ;  /* 0x00000004576c7825 */ /* 0x000fe200078e02f4 */
[----:B------:R1:W-:Y:S03]  /*b780*/  STL.64 [R1+0xb18], R110 ;  /* 0x000b186e01007387 */ /* 0x0003e60000100a00 */
[C---:B------:R-:W-:Y:S01]  /*b790*/  IMAD.WIDE R102, R86.reuse, 0x4, R242 ;  /* 0x0000000456667825 */ /* 0x040fe200078e02f2 */
[----:B------:R1:W-:Y:S03]  /*b7a0*/  STL.64 [R1+0xb20], R108 ;  /* 0x000b206c01007387 */ /* 0x0003e60000100a00 */
[--C-:B------:R-:W-:Y:S01]  /*b7b0*/  IMAD.WIDE R100, R86, 0x4, R244.reuse ;  /* 0x0000000456647825 */ /* 0x100fe200078e02f4 */
[----:B--2---:R-:W2:Y:S03]  /*b7c0*/  LDL.64 R40, [R1+0xab8] ;  /* 0x000ab80001287983 */ /* 0x004ea60000100a00 */
[----:B------:R-:W-:Y:S01]  /*b7d0*/  IMAD.WIDE R78, R92, 0x4, R244 ;  /* 0x000000045c4e7825 */ /* 0x000fe200078e02f4 */
[----:B------:R-:W2:Y:S03]  /*b7e0*/  LDL.64 R240, [R1+0xaa8] ;  /* 0x000aa80001f07983 */ /* 0x000ea60000100a00 */
[C---:B------:R-:W-:Y:S01]  /*b7f0*/  IMAD.WIDE R94, R85.reuse, 0x4, R242 ;  /* 0x00000004555e7825 */ /* 0x040fe200078e02f2 */
[----:B------:R1:W-:Y:S03]  /*b800*/  STL.64 [R1+0xbc8], R102 ;  /* 0x000bc86601007387 */ /* 0x0003e60000100a00 */
[----:B------:R-:W-:Y:S01]  /*b810*/  IMAD.WIDE R92, R85, 0x4, R244 ;  /* 0x00000004555c7825 */ /* 0x000fe200078e02f4 */
[----:B------:R1:W-:Y:S03]  /*b820*/  STL.64 [R1+0xbc0], R100 ;  /* 0x000bc06401007387 */ /* 0x0003e60000100a00 */
[C---:B------:R-:W-:Y:S01]  /*b830*/  IMAD.WIDE R86, R84.reuse, 0x4, R242 ;  /* 0x0000000454567825 */ /* 0x040fe200078e02f2 */
[----:B------:R-:W2:Y:S03]  /*b840*/  LDL.64 R82, [R1+0xbb8] ;  /* 0x000bb80001527983 */ /* 0x000ea60000100a00 */
[----:B------:R-:W-:Y:S01]  /*b850*/  IMAD.WIDE R84, R84, 0x4, R244 ;  /* 0x0000000454547825 */ /* 0x000fe200078e02f4 */
[----:B------:R-:W2:Y:S04]  /*b860*/  LDL.64 R206, [R1+0xbb0] ;  /* 0x000bb00001ce7983 */ /* 0x000ea80000100a00 */
[----:B------:R1:W-:Y:S04]  /*b870*/  STL.64 [R1+0xcb8], R94 ;  /* 0x000cb85e01007387 */ /* 0x0003e80000100a00 */
[----:B------:R1:W-:Y:S04]  /*b880*/  STL.64 [R1+0xcb0], R92 ;  /* 0x000cb05c01007387 */ /* 0x0003e80000100a00 */
[----:B---3--:R-:W3:Y:S04]  /*b890*/  LDL.64 R112, [R1+0xba8] ;  /* 0x000ba80001707983 */ /* 0x008ee80000100a00 */
[----:B------:R-:W2:Y:S04]  /*b8a0*/  LDL.64 R150, [R1+0xba0] ;  /* 0x000ba00001967983 */ /* 0x000ea80000100a00 */
[----:B------:R-:W2:Y:S04]  /*b8b0*/  LDL.64 R96, [R1+0xcc8] ;  /* 0x000cc80001607983 */ /* 0x000ea80000100a00 */
[----:B----4-:R4:W-:Y:S04]  /*b8c0*/  LDGSTS.E [R201+0x10000], [R104.64], P1 ;  /* 0x1000000068c97fae */ /* 0x0109e80008921848 */
[----:B------:R1:W-:Y:S04]  /*b8d0*/  LDGSTS.E [R201+0x10080], [R214.64], P6 ;  /* 0x10080000d6c97fae */ /* 0x0003e8000b121848 */
[----:B----4-:R-:W2:Y:S04]  /*b8e0*/  LDL.64 R104, [R1+0xcc0] ;  /* 0x000cc00001687983 */ /* 0x010ea80000100a00 */
[----:B------:R1:W-:Y:S04]  /*b8f0*/  STL.64 [R1+0xdb8], R86 ;  /* 0x000db85601007387 */ /* 0x0003e80000100a00 */
[----:B------:R1:W-:Y:S04]  /*b900*/  LDGSTS.E [R201+0x10100], [R152.64], P4 ;  /* 0x1010000098c97fae */ /* 0x0003e8000a121848 */
[----:B------:R1:W-:Y:S04]  /*b910*/  LDGSTS.E [R201+0x10180], [R184.64], P5 ;  /* 0x10180000b8c97fae */ /* 0x0003e8000a921848 */
[----:B------:R-:W2:Y:S04]  /*b920*/  LDL.64 R120, [R1+0xca8] ;  /* 0x000ca80001787983 */ /* 0x000ea80000100a00 */
[----:B-1----:R-:W2:Y:S04]  /*b930*/  LDL.64 R214, [R1+0xdc8] ;  /* 0x000dc80001d67983 */ /* 0x002ea80000100a00 */
[----:B------:R1:W-:Y:S04]  /*b940*/  LDGSTS.E [R201+0x11000], [R126.64], P1 ;  /* 0x110000007ec97fae */ /* 0x0003e80008921848 */
[----:B------:R1:W-:Y:S04]  /*b950*/  STL.64 [R1+0xdb0], R84 ;  /* 0x000db05401007387 */ /* 0x0003e80000100a00 */
[----:B------:R1:W-:Y:S04]  /*b960*/  LDGSTS.E [R201+0x11080], [R198.64], P6 ;  /* 0x11080000c6c97fae */ /* 0x0003e8000b121848 */
[----:B------:R-:W2:Y:S04]  /*b970*/  LDL.64 R152, [R1+0xdc0] ;  /* 0x000dc00001987983 */ /* 0x000ea80000100a00 */
[----:B------:R-:W2:Y:S04]  /*b980*/  LDL.64 R184, [R1+0xd98] ;  /* 0x000d980001b87983 */ /* 0x000ea80000100a00 */
[----:B-1----:R-:W2:Y:S04]  /*b990*/  LDL.64 R126, [R1+0xec8] ;  /* 0x000ec800017e7983 */ /* 0x002ea80000100a00 */
[----:B------:R-:W2:Y:S04]  /*b9a0*/  LDL.64 R198, [R1+0xec0] ;  /* 0x000ec00001c67983 */ /* 0x000ea80000100a00 */
[----:B------:R1:W-:Y:S04]  /*b9b0*/  LDGSTS.E [R201+0x11100], [R26.64], P4 ;  /* 0x111000001ac97fae */ /* 0x0003e8000a121848 */
[----:B-1----:R-:W2:Y:S04]  /*b9c0*/  LDL.LU.64 R26, [R1+0x1fb8] ;  /* 0x001fb800011a7983 */ /* 0x002ea80000300a00 */
[----:B--2---:R1:W-:Y:S04]  /*b9d0*/  LDGSTS.E [R201+0x11180], [R26.64], P5 ;  /* 0x111800001ac97fae */ /* 0x0043e8000a921848 */
[----:B------:R2:W-:Y:S04]  /*b9e0*/  LDGSTS.E [R201+0x12000], [R40.64], P1 ;  /* 0x1200000028c97fae */ /* 0x0005e80008921848 */
[----:B-1----:R-:W3:Y:S04]  /*b9f0*/  LDL.LU.64 R26, [R1+0x1fb0] ;  /* 0x001fb000011a7983 */ /* 0x002ee80000300a00 */
[----:B--2---:R-:W2:Y:S04]  /*ba00*/  LDL.64 R40, [R1+0x1258] ;  /* 0x0012580001287983 */ /* 0x004ea80000100a00 */
[----:B---3--:R1:W-:Y:S04]  /*ba10*/  LDGSTS.E [R201+0x12080], [R26.64], P6 ;  /* 0x120800001ac97fae */ /* 0x0083e8000b121848 */
[----:B------:R3:W-:Y:S04]  /*ba20*/  LDGSTS.E [R201+0x12100], [R240.64], P4 ;  /* 0x12100000f0c97fae */ /* 0x0007e8000a121848 */
[----:B------:R1:W-:Y:S04]  /*ba30*/  LDGSTS.E [R201+0x12180], [R154.64], P5 ;  /* 0x121800009ac97fae */ /* 0x0003e8000a921848 */
[----:B------:R1:W-:Y:S04]  /*ba40*/  LDGSTS.E [R201+0x13000], [R82.64], P1 ;  /* 0x1300000052c97fae */ /* 0x0003e80008921848 */
[----:B------:R2:W-:Y:S04]  /*ba50*/  LDGSTS.E [R201+0x13080], [R206.64], P6 ;  /* 0x13080000cec97fae */ /* 0x0005e8000b121848 */
[----:B------:R2:W-:Y:S04]  /*ba60*/  LDGSTS.E [R201+0x13100], [R112.64], P4 ;  /* 0x1310000070c97fae */ /* 0x0005e8000a121848 */
[----:B-1----:R-:W4:Y:S04]  /*ba70*/  LDL.64 R26, [R1+0x1248] ;  /* 0x00124800011a7983 */ /* 0x002f280000100a00 */
[----:B------:R-:W4:Y:S04]  /*ba80*/  LDL.64 R154, [R1+0x1250] ;  /* 0x00125000019a7983 */ /* 0x000f280000100a00 */
[----:B---3--:R-:W3:Y:S04]  /*ba90*/  LDL.64 R240, [R1+0x1260] ;  /* 0x0012600001f07983 */ /* 0x008ee80000100a00 */
[----:B------:R-:W3:Y:S04]  /*baa0*/  LDL.64 R82, [R1+0x8e0] ;  /* 0x0008e00001527983 */ /* 0x000ee80000100a00 */
[----:B--2---:R-:W2:Y:S04]  /*bab0*/  LDL.64 R206, [R1+0x8d8] ;  /* 0x0008d80001ce7983 */ /* 0x004ea80000100a00 */
[----:B------:R1:W-:Y:S04]  /*bac0*/  LDGSTS.E [R201+0x13180], [R150.64], P5 ;  /* 0x1318000096c97fae */ /* 0x0003e8000a921848 */
[----:B------:R-:W2:Y:S04]  /*bad0*/  LDL.LU.64 R112, [R1+0x1fa8] ;  /* 0x001fa80001707983 */ /* 0x000ea80000300a00 */
[----:B------:R1:W-:Y:S04]  /*bae0*/  LDGSTS.E [R201+0x14000], [R96.64], P1 ;  /* 0x1400000060c97fae */ /* 0x0003e80008921848 */
[----:B-1----:R-:W2:Y:S04]  /*baf0*/  LDL.LU.64 R150, [R1+0x1fa0] ;  /* 0x001fa00001967983 */ /* 0x002ea80000300a00 */
[----:B------:R1:W-:Y:S04]  /*bb00*/  LDGSTS.E [R201+0x14080], [R104.64], P6 ;  /* 0x1408000068c97fae */ /* 0x0003e8000b121848 */
[----:B------:R-:W2:Y:S04]  /*bb10*/  LDL.64 R96, [R1+0x9d0] ;  /* 0x0009d00001607983 */ /* 0x000ea80000100a00 */
[----:B------:R1:W-:Y:S04]  /*bb20*/  LDGSTS.E [R201+0x14100], [R120.64], P4 ;  /* 0x1410000078c97fae */ /* 0x0003e8000a121848 */
[----:B-1----:R-:W2:Y:S04]  /*bb30*/  LDL.64 R104, [R1+0x9c8] ;  /* 0x0009c80001687983 */ /* 0x002ea80000100a00 */
[----:B------:R-:W2:Y:S04]  /*bb40*/  LDL.LU.64 R120, [R1+0x1f98] ;  /* 0x001f980001787983 */ /* 0x000ea80000300a00 */
[----:B--2---:R1:W-:Y:S04]  /*bb50*/  LDGSTS.E [R201+0x14180], [R120.64], P5 ;  /* 0x1418000078c97fae */ /* 0x0043e8000a921848 */
[----:B------:R2:W-:Y:S04]  /*bb60*/  LDGSTS.E [R201+0x15000], [R214.64], P1 ;  /* 0x15000000d6c97fae */ /* 0x0005e80008921848 */
[----:B------:R3:W-:Y:S04]  /*bb70*/  LDGSTS.E [R201+0x15080], [R152.64], P6 ;  /* 0x1508000098c97fae */ /* 0x0007e8000b121848 */
[----:B-1----:R-:W4:Y:S04]  /*bb80*/  LDL.64 R120, [R1+0xac8] ;  /* 0x000ac80001787983 */ /* 0x002f280000100a00 */
[----:B--2---:R-:W2:Y:S04]  /*bb90*/  LDL.64 R214, [R1+0xac0] ;  /* 0x000ac00001d67983 */ /* 0x004ea80000100a00 */
[----:B---3--:R-:W3:Y:S04]  /*bba0*/  LDL.LU.64 R152, [R1+0x1f90] ;  /* 0x001f900001987983 */ /* 0x008ee80000300a00 */
[----:B------:R1:W-:Y:S04]  /*bbb0*/  LDGSTS.E [R201+0x15100], [R184.64], P4 ;  /* 0x15100000b8c97fae */ /* 0x0003e8000a121848 */
[----:B-1----:R-:W2:Y:S04]  /*bbc0*/  LDL.LU.64 R184, [R1+0x1f88] ;  /* 0x001f880001b87983 */ /* 0x002ea80000300a00 */
[----:B--2---:R1:W-:Y:S04]  /*bbd0*/  LDGSTS.E [R201+0x15180], [R184.64], P5 ;  /* 0x15180000b8c97fae */ /* 0x0043e8000a921848 */
[----:B------:R2:W-:Y:S04]  /*bbe0*/  LDGSTS.E [R201+0x16000], [R126.64], P1 ;  /* 0x160000007ec97fae */ /* 0x0005e80008921848 */
[----:B------:R1:W-:Y:S04]  /*bbf0*/  LDGSTS.E [R201+0x16080], [R198.64], P6 ;  /* 0x16080000c6c97fae */ /* 0x0003e8000b121848 */
[----:B---3--:R2:W-:Y:S04]  /*bc00*/  LDGSTS.E [R201+0x16100], [R152.64], P4 ;  /* 0x1610000098c97fae */ /* 0x0085e8000a121848 */
[----:B------:R1:W-:Y:S04]  /*bc10*/  LDGSTS.E [R201+0x16180], [R150.64], P5 ;  /* 0x1618000096c97fae */ /* 0x0003e8000a921848 */
[----:B----4-:R4:W-:Y:S04]  /*bc20*/  LDGSTS.E [R201+0x17000], [R26.64], P1 ;  /* 0x170000001ac97fae */ /* 0x0109e80008921848 */
[----:B------:R2:W-:Y:S04]  /*bc30*/  LDGSTS.E [R201+0x17080], [R154.64], P6 ;  /* 0x170800009ac97fae */ /* 0x0005e8000b121848 */
[----:B-1----:R-:W3:Y:S01]  /*bc40*/  LDL.64 R184, [R1+0xbd8] ;  /* 0x000bd80001b87983 */ /* 0x002ee20000100a00 */
[----:B----4-:R-:W-:-:S03]  /*bc50*/  LOP3.LUT R26, R201, 0x10, RZ, 0x3c, !PT ;  /* 0x00000010c91a7812 */ /* 0x010fc600078e3cff */
[----:B--2---:R-:W2:Y:S04]  /*bc60*/  LDL.64 R126, [R1+0xbd0] ;  /* 0x000bd000017e7983 */ /* 0x004ea80000100a00 */
[----:B------:R-:W4:Y:S04]  /*bc70*/  LDL.64 R150, [R1+0xce8] ;  /* 0x000ce80001967983 */ /* 0x000f280000100a00 */
[----:B------:R-:W2:Y:S04]  /*bc80*/  LDL.64 R152, [R1+0xce0] ;  /* 0x000ce00001987983 */ /* 0x000ea80000100a00 */
[----:B------:R-:W2:Y:S04]  /*bc90*/  LDL.64 R198, [R1+0xde8] ;  /* 0x000de80001c67983 */ /* 0x000ea80000100a00 */
[----:B------:R-:W2:Y:S04]  /*bca0*/  LDL.64 R154, [R1+0xde0] ;  /* 0x000de000019a7983 */ /* 0x000ea80000100a00 */
[----:B------:R1:W-:Y:S04]  /*bcb0*/  LDGSTS.E [R201+0x17100], [R40.64], P4 ;  /* 0x1710000028c97fae */ /* 0x0003e8000a121848 */
[----:B------:R1:W-:Y:S04]  /*bcc0*/  LDGSTS.E [R201+0x17180], [R240.64], P5 ;  /* 0x17180000f0c97fae */ /* 0x0003e8000a921848 */
[----:B------:R1:W-:Y:S04]  /*bcd0*/  LDGSTS.E [R26+0x10200], [R82.64], P1 ;  /* 0x10200000521a7fae */ /* 0x0003e80008921848 */
[----:B-1----:R-:W2:Y:S04]  /*bce0*/  LDL.LU.64 R40, [R1+0x1f80] ;  /* 0x001f800001287983 */ /* 0x002ea80000300a00 */
[----:B------:R-:W2:Y:S04]  /*bcf0*/  LDL.LU.64 R240, [R1+0x1f78] ;  /* 0x001f780001f07983 */ /* 0x000ea80000300a00 */
[----:B------:R-:W2:Y:S04]  /*bd00*/  LDL.LU.64 R82, [R1+0x1f70] ;  /* 0x001f700001527983 */ /* 0x000ea80000300a00 */
[----:B------:R1:W-:Y:S04]  /*bd10*/  LDGSTS.E [R26+0x10280], [R206.64], P6 ;  /* 0x10280000ce1a7fae */ /* 0x0003e8000b121848 */
[----:B-1----:R-:W3:Y:S04]  /*bd20*/  LDL.64 R206, [R1+0xee8] ;  /* 0x000ee80001ce7983 */ /* 0x002ee80000100a00 */
[----:B------:R-:W1:Y:S04]  /*bd30*/  S2R R27, SR_TID.X ;  /* 0x00000000001b7919 */ /* 0x000e680000002100 */
[----:B--2---:R2:W-:Y:S04]  /*bd40*/  LDGSTS.E [R26+0x10300], [R82.64], P4 ;  /* 0x10300000521a7fae */ /* 0x0045e8000a121848 */
[----:B------:R1:W-:Y:S04]  /*bd50*/  LDGSTS.E [R26+0x10380], [R240.64], P5 ;  /* 0x10380000f01a7fae */ /* 0x0003e8000a921848 */
[----:B------:R3:W-:Y:S04]  /*bd60*/  LDGSTS.E [R26+0x11200], [R96.64], P1 ;  /* 0x11200000601a7fae */ /* 0x0007e80008921848 */
[----:B--2---:R-:W2:Y:S04]  /*bd70*/  LDL.64 R82, [R1+0xee0] ;  /* 0x000ee00001527983 */ /* 0x004ea80000100a00 */
[----:B-1----:R-:W2:Y:S04]  /*bd80*/  LDL.LU.64 R240, [R1+0x1f68] ;  /* 0x001f680001f07983 */ /* 0x002ea80000300a00 */
[----:B---3--:R-:W4:Y:S04]  /*bd90*/  LDL.LU.64 R96, [R1+0x1f60] ;  /* 0x001f600001607983 */ /* 0x008f280000300a00 */
[----:B------:R1:W-:Y:S04]  /*bda0*/  LDGSTS.E [R26+0x11280], [R104.64], P6 ;  /* 0x11280000681a7fae */ /* 0x0003e8000b121848 */
[----:B------:R4:W-:Y:S04]  /*bdb0*/  LDGSTS.E [R26+0x11300], [R40.64], P4 ;  /* 0x11300000281a7fae */ /* 0x0009e8000a121848 */
[----:B------:R4:W-:Y:S04]  /*bdc0*/  LDGSTS.E [R26+0x11380], [R112.64], P5 ;  /* 0x11380000701a7fae */ /* 0x0009e8000a921848 */
[----:B-1----:R-:W4:Y:S04]  /*bdd0*/  LDL.LU.64 R104, [R1+0x1f58] ;  /* 0x001f580001687983 */ /* 0x002f280000300a00 */
[----:B----4-:R-:W4:Y:S04]  /*bde0*/  LDL.64 R40, [R1+0x1268] ;  /* 0x0012680001287983 */ /* 0x010f280000100a00 */
[----:B------:R-:W4:Y:S04]  /*bdf0*/  LDL.LU.64 R112, [R1+0x1f50] ;  /* 0x001f500001707983 */ /* 0x000f280000300a00 */
[----:B------:R1:W-:Y:S04]  /*be00*/  LDGSTS.E [R26+0x12200], [R120.64], P1 ;  /* 0x12200000781a7fae */ /* 0x0003e80008921848 */
[----:B------:R1:W-:Y:S04]  /*be10*/  LDGSTS.E [R26+0x12280], [R214.64], P6 ;  /* 0x12280000d61a7fae */ /* 0x0003e8000b121848 */
[----:B------:R1:W-:Y:S04]  /*be20*/  LDGSTS.E [R26+0x12300], [R118.64], P4 ;  /* 0x12300000761a7fae */ /* 0x0003e8000a121848 */
[----:B-1----:R-:W4:Y:S04]  /*be30*/  LDL.LU.64 R120, [R1+0x1f48] ;  /* 0x001f480001787983 */ /* 0x002f280000300a00 */
[----:B------:R-:W4:Y:S04]  /*be40*/  LDL.64 R214, [R1+0x1270] ;  /* 0x0012700001d67983 */ /* 0x000f280000100a00 */
[----:B------:R1:W-:Y:S04]  /*be50*/  LDGSTS.E [R26+0x12380], [R230.64], P5 ;  /* 0x12380000e61a7fae */ /* 0x0003e8000a921848 */
[----:B------:R-:W4:Y:S04]  /*be60*/  LDL.LU.64 R118, [R1+0x1f40] ;  /* 0x001f400001767983 */ /* 0x000f280000300a00 */
[----:B------:R1:W-:Y:S04]  /*be70*/  LDGSTS.E [R26+0x13200], [R184.64], P1 ;  /* 0x13200000b81a7fae */ /* 0x0003e80008921848 */
[----:B-1----:R-:W4:Y:S04]  /*be80*/  LDL.64 R230, [R1+0x8f0] ;  /* 0x0008f00001e67983 */ /* 0x002f280000100a00 */
[----:B------:R1:W-:Y:S04]  /*be90*/  LDGSTS.E [R26+0x13280], [R126.64], P6 ;  /* 0x132800007e1a7fae */ /* 0x0003e8000b121848 */
[----:B------:R-:W4:Y:S04]  /*bea0*/  LDL.64 R184, [R1+0x8e8] ;  /* 0x0008e80001b87983 */ /* 0x000f280000100a00 */
[----:B------:R1:W-:Y:S04]  /*beb0*/  LDGSTS.E [R26+0x13300], [R134.64], P4 ;  /* 0x13300000861a7fae */ /* 0x0003e8000a121848 */
[----:B-1----:R-:W4:Y:S04]  /*bec0*/  LDL.LU.64 R126, [R1+0x1f38] ;  /* 0x001f3800017e7983 */ /* 0x002f280000300a00 */
[----:B------:R1:W-:Y:S04]  /*bed0*/  LDGSTS.E [R26+0x13380], [R142.64], P5 ;  /* 0x133800008e1a7fae */ /* 0x0003e8000a921848 */
[----:B------:R-:W4:Y:S04]  /*bee0*/  LDL.LU.64 R134, [R1+0x1f30] ;  /* 0x001f300001867983 */ /* 0x000f280000300a00 */
[----:B------:R1:W-:Y:S04]  /*bef0*/  LDGSTS.E [R26+0x14200], [R150.64], P1 ;  /* 0x14200000961a7fae */ /* 0x0003e80008921848 */
[----:B-1----:R-:W4:Y:S01]  /*bf00*/  LDL.LU.64 R142, [R1+0x1f28] ;  /* 0x001f2800018e7983 */ /* 0x002f220000300a00 */
[----:B------:R-:W-:-:S03]  /*bf10*/  LOP3.LUT R27, R27, 0x1f, RZ, 0xc0, !PT ;  /* 0x0000001f1b1b7812 */ /* 0x000fc600078ec0ff */
[----:B------:R1:W-:Y:S04]  /*bf20*/  LDGSTS.E [R26+0x14280], [R152.64], P6 ;  /* 0x14280000981a7fae */ /* 0x0003e8000b121848 */
[----:B------:R-:W4:Y:S04]  /*bf30*/  LDL.64 R150, [R1+0x9e0] ;  /* 0x0009e00001967983 */ /* 0x000f280000100a00 */
[----:B------:R1:W-:Y:S04]  /*bf40*/  LDGSTS.E [R26+0x14300], [R164.64], P4 ;  /* 0x14300000a41a7fae */ /* 0x0003e8000a121848 */
[----:B------:R1:W-:Y:S01]  /*bf50*/  LDGSTS.E [R26+0x14380], [R176.64], P5 ;  /* 0x14380000b01a7fae */ /* 0x0003e2000a921848 */
[----:B------:R-:W-:-:S03]  /*bf60*/  SHF.L.U32 R27, R27, 0x2, RZ ;  /* 0x000000021b1b7819 */ /* 0x000fc600000006ff */
[----:B------:R1:W-:Y:S04]  /*bf70*/  LDGSTS.E [R26+0x15200], [R198.64], P1 ;  /* 0x15200000c61a7fae */ /* 0x0003e80008921848 */
[----:B------:R1:W-:Y:S04]  /*bf80*/  LDGSTS.E [R26+0x15280], [R154.64], P6 ;  /* 0x152800009a1a7fae */ /* 0x0003e8000b121848 */
[----:B------:R1:W-:Y:S04]  /*bf90*/  LDGSTS.E [R26+0x15300], [R188.64], P4 ;  /* 0x15300000bc1a7fae */ /* 0x0003e8000a121848 */
[----:B-1----:R-:W4:Y:S04]  /*bfa0*/  LDL.LU.64 R152, [R1+0x1f20] ;  /* 0x001f200001987983 */ /* 0x002f280000300a00 */
[----:B------:R1:W-:Y:S01]  /*bfb0*/  LDGSTS.E [R26+0x15380], [R196.64], P5 ;  /* 0x15380000c41a7fae */ /* 0x0003e2000a921848 */
[----:B------:R-:W-:-:S03]  /*bfc0*/  LOP3.LUT R27, R27, 0x20, RZ, 0x3c, !PT ;  /* 0x000000201b1b7812 */ /* 0x000fc600078e3cff */
[----:B------:R-:W4:Y:S04]  /*bfd0*/  LDL.LU.64 R164, [R1+0x1f18] ;  /* 0x001f180001a47983 */ /* 0x000f280000300a00 */
[----:B------:R1:W-:Y:S04]  /*bfe0*/  LDGSTS.E [R26+0x16200], [R206.64], P1 ;  /* 0x16200000ce1a7fae */ /* 0x0003e80008921848 */
[----:B------:R-:W4:Y:S04]  /*bff0*/  LDL.LU.64 R176, [R1+0x1f10] ;  /* 0x001f100001b07983 */ /* 0x000f280000300a00 */
[----:B------:R-:W4:Y:S04]  /*c000*/  LDL.64 R198, [R1+0xad8] ;  /* 0x000ad80001c67983 */ /* 0x000f280000100a00 */
[----:B------:R-:W4:Y:S04]  /*c010*/  LDL.64 R154, [R1+0xad0] ;  /* 0x000ad000019a7983 */ /* 0x000f280000100a00 */
[----:B------:R-:W4:Y:S04]  /*c020*/  LDL.LU.64 R188, [R1+0x1f08] ;  /* 0x001f080001bc7983 */ /* 0x000f280000300a00 */
[----:B-1----:R-:W4:Y:S04]  /*c030*/  LDL.LU.64 R196, [R1+0x1f00] ;  /* 0x001f000001c47983 */ /* 0x002f280000300a00 */
[----:B------:R-:W4:Y:S04]  /*c040*/  LDL.LU.64 R206, [R1+0x1ef8] ;  /* 0x001ef80001ce7983 */ /* 0x000f280000300a00 */
[----:B--2---:R1:W-:Y:S04]  /*c050*/  LDGSTS.E [R26+0x16280], [R82.64], P6 ;  /* 0x16280000521a7fae */ /* 0x0043e8000b121848 */
[----:B------:R2:W-:Y:S04]  /*c060*/  LDGSTS.E [R26+0x16300], [R16.64], P4 ;  /* 0x16300000101a7fae */ /* 0x0005e8000a121848 */
[----:B------:R2:W-:Y:S04]  /*c070*/  LDGSTS.E [R26+0x16380], [R32.64], P5 ;  /* 0x16380000201a7fae */ /* 0x0005e8000a921848 */
[----:B-1----:R-:W3:Y:S04]  /*c080*/  LDL.64 R82, [R1+0xbf8] ;  /* 0x000bf80001527983 */ /* 0x002ee80000100a00 */
[----:B--2---:R-:W2:Y:S04]  /*c090*/  LDL.64 R16, [R1+0xbf0] ;  /* 0x000bf00001107983 */ /* 0x004ea80000100a00 */
[----:B------:R-:W2:Y:S04]  /*c0a0*/  LDL.64 R32, [R1+0xd08] ;  /* 0x000d080001207983 */ /* 0x000ea80000100a00 */
[----:B----4-:R1:W-:Y:S04]  /*c0b0*/  LDGSTS.E [R26+0x17200], [R40.64], P1 ;  /* 0x17200000281a7fae */ /* 0x0103e80008921848 */
[----:B-1----:R-:W2:Y:S04]  /*c0c0*/  LDL.64 R40, [R1+0xd00] ;  /* 0x000d000001287983 */ /* 0x002ea80000100a00 */
[----:B------:R1:W-:Y:S04]  /*c0d0*/  LDGSTS.E [R26+0x17280], [R214.64], P6 ;  /* 0x17280000d61a7fae */ /* 0x0003e8000b121848 */
[----:B------:R1:W-:Y:S04]  /*c0e0*/  LDGSTS.E [R26+0x17300], [R190.64], P4 ;  /* 0x17300000be1a7fae */ /* 0x0003e8000a121848 */
[----:B------:R1:W-:Y:S04]  /*c0f0*/  LDGSTS.E [R26+0x17380], [R222.64], P5 ;  /* 0x17380000de1a7fae */ /* 0x0003e8000a921848 */
[----:B-1----:R-:W2:Y:S04]  /*c100*/  LDL.LU.64 R214, [R1+0x1ef0] ;  /* 0x001ef00001d67983 */ /* 0x002ea80000300a00 */
[----:B------:R-:W2:Y:S04]  /*c110*/  LDL.64 R190, [R1+0xe08] ;  /* 0x000e080001be7983 */ /* 0x000ea80000100a00 */
[----:B------:R1:W-:Y:S04]  /*c120*/  LDGSTS.E [R27+0x10400], [R230.64], P1 ;  /* 0x10400000e61b7fae */ /* 0x0003e80008921848 */
[----:B------:R-:W2:Y:S04]  /*c130*/  LDL.LU.64 R222, [R1+0x1ee8] ;  /* 0x001ee80001de7983 */ /* 0x000ea80000300a00 */
[----:B------:R1:W-:Y:S04]  /*c140*/  LDGSTS.E [R27+0x10480], [R184.64], P6 ;  /* 0x10480000b81b7fae */ /* 0x0003e8000b121848 */
[----:B-1----:R-:W2:Y:S04]  /*c150*/  LDL.LU.64 R230, [R1+0x1ee0] ;  /* 0x001ee00001e67983 */ /* 0x002ea80000300a00 */
[----:B------:R1:W-:Y:S04]  /*c160*/  LDGSTS.E [R27+0x10500], [R224.64], P4 ;  /* 0x10500000e01b7fae */ /* 0x0003e8000a121848 */
[----:B------:R-:W2:Y:S04]  /*c170*/  LDL.LU.64 R184, [R1+0x1ed8] ;  /* 0x001ed80001b87983 */ /* 0x000ea80000300a00 */
[----:B------:R1:W-:Y:S04]  /*c180*/  LDGSTS.E [R27+0x10580], [R72.64], P5 ;  /* 0x10580000481b7fae */ /* 0x0003e8000a921848 */
[----:B-1----:R-:W2:Y:S04]  /*c190*/  LDL.64 R224, [R1+0xf08] ;  /* 0x000f080001e07983 */ /* 0x002ea80000100a00 */
[----:B------:R-:W2:Y:S04]  /*c1a0*/  LDL.64 R72, [R1+0xf00] ;  /* 0x000f000001487983 */ /* 0x000ea80000100a00 */
[----:B------:R1:W-:Y:S04]  /*c1b0*/  LDGSTS.E [R27+0x11400], [R150.64], P1 ;  /* 0x11400000961b7fae */ /* 0x0003e80008921848 */
[----:B-1----:R-:W2:Y:S04]  /*c1c0*/  LDL.LU.64 R150, [R1+0x1ed0] ;  /* 0x001ed00001967983 */ /* 0x002ea80000300a00 */
[----:B--2---:R1:W-:Y:S04]  /*c1d0*/  LDGSTS.E [R27+0x11480], [R150.64], P6 ;  /* 0x11480000961b7fae */ /* 0x0043e8000b121848 */
[----:B------:R2:W-:Y:S04]  /*c1e0*/  LDGSTS.E [R27+0x11500], [R34.64], P4 ;  /* 0x11500000221b7fae */ /* 0x0005e8000a121848 */
[----:B------:R3:W-:Y:S04]  /*c1f0*/  LDGSTS.E [R27+0x11580], [R160.64], P5 ;  /* 0x11580000a01b7fae */ /* 0x0007e8000a921848 */
[----:B-1----:R-:W2:Y:S04]  /*c200*/  LDL.64 R150, [R1+0x1288] ;  /* 0x0012880001967983 */ /* 0x002ea80000100a00 */
[----:B--2---:R-:W2:Y:S04]  /*c210*/  LDL.64 R34, [R1+0x1290] ;  /* 0x0012900001227983 */ /* 0x004ea80000100a00 */
[----:B------:R1:W-:Y:S04]  /*c220*/  LDGSTS.E [R27+0x12400], [R198.64], P1 ;  /* 0x12400000c61b7fae */ /* 0x0003e80008921848 */
[----:B---3--:R-:W3:Y:S04]  /*c230*/  LDL.LU.64 R160, [R1+0x1ec8] ;  /* 0x001ec80001a07983 */ /* 0x008ee80000300a00 */
[----:B------:R1:W-:Y:S04]  /*c240*/  LDGSTS.E [R27+0x12480], [R154.64], P6 ;  /* 0x124800009a1b7fae */ /* 0x0003e8000b121848 */
[----:B-1----:R-:W2:Y:S04]  /*c250*/  LDL.64 R198, [R1+0x920] ;  /* 0x0009200001c67983 */ /* 0x002ea80000100a00 */
[----:B------:R1:W-:Y:S04]  /*c260*/  LDGSTS.E [R27+0x12500], [R246.64], P4 ;  /* 0x12500000f61b7fae */ /* 0x0003e8000a121848 */
[----:B------:R-:W2:Y:S04]  /*c270*/  LDL.64 R154, [R1+0x918] ;  /* 0x00091800019a7983 */ /* 0x000ea80000100a00 */
[----:B------:R1:W-:Y:S04]  /*c280*/  LDGSTS.E [R27+0x12580], [R8.64], P5 ;  /* 0x12580000081b7fae */ /* 0x0003e8000a921848 */
[----:B-1----:R-:W2:Y:S04]  /*c290*/  LDL.LU.64 R246, [R1+0x1ec0] ;  /* 0x001ec00001f67983 */ /* 0x002ea80000300a00 */
[----:B------:R1:W-:Y:S04]  /*c2a0*/  LDGSTS.E [R27+0x13400], [R82.64], P1 ;  /* 0x13400000521b7fae */ /* 0x0003e80008921848 */
[----:B------:R-:W2:Y:S04]  /*c2b0*/  LDL.LU.64 R8, [R1+0x1eb8] ;  /* 0x001eb80001087983 */ /* 0x000ea80000300a00 */
[----:B------:R1:W-:Y:S04]  /*c2c0*/  LDGSTS.E [R27+0x13480], [R16.64], P6 ;  /* 0x13480000101b7fae */ /* 0x0003e8000b121848 */
[----:B-1----:R-:W2:Y:S04]  /*c2d0*/  LDL.64 R82, [R1+0xa18] ;  /* 0x000a180001527983 */ /* 0x002ea80000100a00 */
[----:B------:R1:W-:Y:S04]  /*c2e0*/  LDGSTS.E [R27+0x13500], [R24.64], P4 ;  /* 0x13500000181b7fae */ /* 0x0003e8000a121848 */
[----:B------:R-:W2:Y:S04]  /*c2f0*/  LDL.LU.64 R16, [R1+0x1eb0] ;  /* 0x001eb00001107983 */ /* 0x000ea80000300a00 */
[----:B------:R1:W-:Y:S04]  /*c300*/  LDGSTS.E [R27+0x13580], [R106.64], P5 ;  /* 0x135800006a1b7fae */ /* 0x0003e8000a921848 */
[----:B-1----:R-:W2:Y:S04]  /*c310*/  LDL.LU.64 R24, [R1+0x1ea8] ;  /* 0x001ea80001187983 */ /* 0x002ea80000300a00 */
        /* <DEDUP_REMOVED lines=10> */
[----:B-1----:R-:W2:Y:S01]  /*c3c0*/  LDL.LU.64 R190, [R1+0x1e88] ;  /* 0x001e880001be7983 */ /* 0x002ea20000300a00 */
[----:B------:R-:W-:-:S03]  /*c3d0*/  LOP3.LUT R252, R201, 0x30, RZ, 0x3c, !PT ;  /* 0x00000030c9fc7812 */ /* 0x000fc600078e3cff */
[----:B--2---:R1:W-:Y:S04]  /*c3e0*/  LDGSTS.E [R27+0x15480], [R190.64], P6 ;  /* 0x15480000be1b7fae */ /* 0x0043e8000b121848 */
[----:B------:R2:W-:Y:S04]  /*c3f0*/  LDGSTS.E [R27+0x15500], [R56.64], P4 ;  /* 0x15500000381b7fae */ /* 0x0005e8000a121848 */
[----:B------:R3:W-:Y:S04]  /*c400*/  LDGSTS.E [R27+0x15580], [R64.64], P5 ;  /* 0x15580000401b7fae */ /* 0x0007e8000a921848 */
[----:B-1----:R-:W2:Y:S04]  /*c410*/  LDL.64 R190, [R1+0xd28] ;  /* 0x000d280001be7983 */ /* 0x002ea80000100a00 */
[----:B--2---:R-:W2:Y:S04]  /*c420*/  LDL.LU.64 R56, [R1+0x1e80] ;  /* 0x001e800001387983 */ /* 0x004ea80000300a00 */
[----:B---3--:R-:W3:Y:S04]  /*c430*/  LDL.LU.64 R64, [R1+0x1e78] ;  /* 0x001e780001407983 */ /* 0x008ee80000300a00 */
[----:B------:R1:W-:Y:S04]  /*c440*/  LDGSTS.E [R27+0x16400], [R224.64], P1 ;  /* 0x16400000e01b7fae */ /* 0x0003e80008921848 */
[----:B------:R1:W-:Y:S04]  /*c450*/  LDGSTS.E [R27+0x16480], [R72.64], P6 ;  /* 0x16480000481b7fae */ /* 0x0003e8000b121848 */
[----:B------:R1:W-:Y:S04]  /*c460*/  LDGSTS.E [R27+0x16500], [R80.64], P4 ;  /* 0x16500000501b7fae */ /* 0x0003e8000a121848 */
[----:B-1----:R-:W2:Y:S04]  /*c470*/  LDL.64 R224, [R1+0xe28] ;  /* 0x000e280001e07983 */ /* 0x002ea80000100a00 */
[----:B------:R-:W2:Y:S04]  /*c480*/  LDL.LU.64 R72, [R1+0x1e70] ;  /* 0x001e700001487983 */ /* 0x000ea80000300a00 */
[----:B------:R-:W2:Y:S04]  /*c490*/  LDL.LU.64 R80, [R1+0x1e68] ;  /* 0x001e680001507983 */ /* 0x000ea80000300a00 */
[----:B------:R1:W-:Y:S04]  /*c4a0*/  LDGSTS.E [R27+0x16580], [R66.64], P5 ;  /* 0x16580000421b7fae */ /* 0x0003e8000a921848 */
[----:B------:R1:W-:Y:S04]  /*c4b0*/  LDGSTS.E [R27+0x17400], [R150.64], P1 ;  /* 0x17400000961b7fae */ /* 0x0003e80008921848 */
[----:B------:R1:W-:Y:S04]  /*c4c0*/  LDGSTS.E [R27+0x17480], [R34.64], P6 ;  /* 0x17480000221b7fae */ /* 0x0003e8000b121848 */
[----:B-1----:R-:W2:Y:S04]  /*c4d0*/  LDL.LU.64 R66, [R1+0x1e60] ;  /* 0x001e600001427983 */ /* 0x002ea80000300a00 */
[----:B------:R-:W2:Y:S04]  /*c4e0*/  LDL.64 R150, [R1+0xf28] ;  /* 0x000f280001967983 */ /* 0x000ea80000100a00 */
[----:B------:R-:W2:Y:S04]  /*c4f0*/  LDL.LU.64 R34, [R1+0x1e58] ;  /* 0x001e580001227983 */ /* 0x000ea80000300a00 */
[----:B------:R1:W-:Y:S04]  /*c500*/  LDGSTS.E [R27+0x17500], [R2.64], P4 ;  /* 0x17500000021b7fae */ /* 0x0003e8000a121848 */
[----:B------:R1:W-:Y:S04]  /*c510*/  LDGSTS.E [R27+0x17580], [R232.64], P5 ;  /* 0x17580000e81b7fae */ /* 0x0003e8000a921848 */
[----:B------:R1:W-:Y:S04]  /*c520*/  LDGSTS.E [R252+0x10600], [R198.64], P1 ;  /* 0x10600000c6fc7fae */ /* 0x0003e80008921848 */
[----:B-1----:R-:W2:Y:S04]  /*c530*/  LDL.LU.64 R2, [R1+0x1e50] ;  /* 0x001e500001027983 */ /* 0x002ea80000300a00 */
[----:B------:R-:W2:Y:S04]  /*c540*/  LDL.LU.64 R232, [R1+0x1e48] ;  /* 0x001e480001e87983 */ /* 0x000ea80000300a00 */
        /* <DEDUP_REMOVED lines=8> */
[----:B------:R1:W-:Y:S04]  /*c5d0*/  LDGSTS.E [R252+0x11600], [R82.64], P1 ;  /* 0x1160000052fc7fae */ /* 0x0003e80008921848 */
[----:B-1----:R-:W2:Y:S01]  /*c5e0*/  LDL.LU.64 R82, [R1+0x1e28] ;  /* 0x001e280001527983 */ /* 0x002ea20000300a00 */
[----:B------:R-:W-:-:S03]  /*c5f0*/  LOP3.LUT R0, R201, 0x50, RZ, 0x3c, !PT ;  /* 0x00000050c9007812 */ /* 0x000fc600078e3cff */
[----:B------:R-:W1:Y:S02]  /*c600*/  S2R R201, SR_TID.X ;  /* 0x0000000000c97919 */ /* 0x000e640000002100 */
[----:B-1----:R-:W-:-:S05]  /*c610*/  LOP3.LUT R201, R201, 0x1f, RZ, 0xc0, !PT ;  /* 0x0000001fc9c97812 */ /* 0x002fca00078ec0ff */
[----:B------:R-:W-:-:S05]  /*c620*/  IMAD.SHL.U32 R201, R201, 0x4, RZ ;  /* 0x00000004c9c97824 */ /* 0x000fca00078e00ff */
[----:B------:R-:W-:Y:S01]  /*c630*/  LOP3.LUT R201, R201, 0x40, RZ, 0x3c, !PT ;  /* 0x00000040c9c97812 */ /* 0x000fe200078e3cff */
[----:B--2---:R1:W-:Y:S04]  /*c640*/  LDGSTS.E [R252+0x11680], [R82.64], P6 ;  /* 0x1168000052fc7fae */ /* 0x0043e8000b121848 */
[----:B------:R2:W-:Y:S04]  /*c650*/  LDGSTS.E [R252+0x11700], [R90.64], P4 ;  /* 0x117000005afc7fae */ /* 0x0005e8000a121848 */
[----:B------:R3:W-:Y:S04]  /*c660*/  LDGSTS.E [R252+0x11780], [R98.64], P5 ;  /* 0x1178000062fc7fae */ /* 0x0007e8000a921848 */
[----:B-1----:R-:W4:Y:S04]  /*c670*/  LDL.LU.64 R82, [R1+0x1e20] ;  /* 0x001e200001527983 */ /* 0x002f280000300a00 */
[----:B--2---:R-:W2:Y:S04]  /*c680*/  LDL.LU.64 R90, [R1+0x1e18] ;  /* 0x001e1800015a7983 */ /* 0x004ea80000300a00 */
[----:B---3--:R-:W3:Y:S04]  /*c690*/  LDL.LU.64 R98, [R1+0x1e10] ;  /* 0x001e100001627983 */ /* 0x008ee80000300a00 */
[----:B------:R1:W-:Y:S04]  /*c6a0*/  LDGSTS.E [R252+0x12600], [R106.64], P1 ;  /* 0x126000006afc7fae */ /* 0x0003e80008921848 */
[----:B------:R1:W-:Y:S04]  /*c6b0*/  LDGSTS.E [R252+0x12680], [R114.64], P6 ;  /* 0x1268000072fc7fae */ /* 0x0003e8000b121848 */
[----:B------:R1:W-:Y:S04]  /*c6c0*/  LDGSTS.E [R252+0x12700], [R128.64], P4 ;  /* 0x1270000080fc7fae */ /* 0x0003e8000a121848 */
[----:B-1----:R-:W2:Y:S04]  /*c6d0*/  LDL.LU.64 R106, [R1+0x1e08] ;  /* 0x001e0800016a7983 */ /* 0x002ea80000300a00 */
[----:B------:R-:W2:Y:S04]  /*c6e0*/  LDL.LU.64 R114, [R1+0x1e00] ;  /* 0x001e000001727983 */ /* 0x000ea80000300a00 */
[----:B------:R-:W2:Y:S04]  /*c6f0*/  LDL.LU.64 R128, [R1+0x1df8] ;  /* 0x001df80001807983 */ /* 0x000ea80000300a00 */
        /* <DEDUP_REMOVED lines=42> */
[----:B------:R1:W5:Y:S04]  /*c9a0*/  LDL.LU R252, [R1+0x1d48] ;  /* 0x001d480001fc7983 */ /* 0x0003680000300800 */
[----:B------:R1:W-:Y:S04]  /*c9b0*/  LDGSTS.E [R201+0x10800], [R58.64], P1 ;  /* 0x108000003ac97fae */ /* 0x0003e80008921848 */
[----:B------:R1:W-:Y:S04]  /*c9c0*/  LDGSTS.E [R201+0x10880], [R66.64], P6 ;  /* 0x1088000042c97fae */ /* 0x0003e8000b121848 */
[----:B------:R1:W-:Y:S04]  /*c9d0*/  LDGSTS.E [R201+0x10900], [R74.64], P4 ;  /* 0x109000004ac97fae */ /* 0x0003e8000a121848 */
[----:B-1----:R-:W2:Y:S04]  /*c9e0*/  LDL.LU.64 R58, [R1+0x1d40] ;  /* 0x001d4000013a7983 */ /* 0x002ea80000300a00 */
[----:B------:R-:W2:Y:S04]  /*c9f0*/  LDL.LU.64 R66, [R1+0x1d38] ;  /* 0x001d380001427983 */ /* 0x000ea80000300a00 */
[----:B------:R-:W2:Y:S04]  /*ca00*/  LDL.LU.64 R74, [R1+0x1d30] ;  /* 0x001d3000014a7983 */ /* 0x000ea80000300a00 */
[----:B------:R1:W-:Y:S04]  /*ca10*/  LDGSTS.E [R201+0x10980], [R88.64], P5 ;  /* 0x1098000058c97fae */ /* 0x0003e8000a921848 */
[----:B-1----:R-:W2:Y:S04]  /*ca20*/  LDL.LU.64 R88, [R1+0x1d28] ;  /* 0x001d280001587983 */ /* 0x002ea80000300a00 */
[----:B--2---:R1:W-:Y:S04]  /*ca30*/  LDGSTS.E [R201+0x11800], [R88.64], P1 ;  /* 0x1180000058c97fae */ /* 0x0043e80008921848 */
[----:B------:R2:W-:Y:S04]  /*ca40*/  LDGSTS.E [R201+0x11880], [R80.64], P6 ;  /* 0x1188000050c97fae */ /* 0x0005e8000b121848 */
[----:B------:R2:W-:Y:S04]  /*ca50*/  LDGSTS.E [R201+0x11900], [R238.64], P4 ;  /* 0x11900000eec97fae */ /* 0x0005e8000a121848 */
[----:B-1----:R-:W3:Y:S04]  /*ca60*/  LDL.LU.64 R88, [R1+0x1d20] ;  /* 0x001d200001587983 */ /* 0x002ee80000300a00 */
[----:B------:R2:W-:Y:S04]  /*ca70*/  LDGSTS.E [R201+0x11980], [R76.64], P5 ;  /* 0x119800004cc97fae */ /* 0x0005e8000a921848 */
        /* <DEDUP_REMOVED lines=26> */
[----:B--2---:R-:W2:Y:S04]  /*cc20*/  S2R R201, SR_TID.X ;  /* 0x0000000000c97919 */ /* 0x004ea80000002100 */
        /* <DEDUP_REMOVED lines=13> */
[----:B------:R1:W-:Y:S01]  /*cd00*/  LDGSTS.E [R0+0x13b80], [R250.64], P5 ;  /* 0x13b80000fa007fae */ /* 0x0003e2000a921848 */
[----:B--2---:R-:W-:-:S03]  /*cd10*/  LOP3.LUT R201, R201, 0x1f, RZ, 0xc0, !PT ;  /* 0x0000001fc9c97812 */ /* 0x004fc600078ec0ff */
[----:B------:R1:W-:Y:S04]  /*cd20*/  LDGSTS.E [R0+0x14a00], [R150.64], P1 ;  /* 0x14a0000096007fae */ /* 0x0003e80008921848 */
[----:B------:R1:W-:Y:S04]  /*cd30*/  LDGSTS.E [R0+0x14a80], [R160.64], P6 ;  /* 0x14a80000a0007fae */ /* 0x0003e8000b121848 */
[----:B------:R1:W-:Y:S04]  /*cd40*/  LDGSTS.E [R0+0x14b00], [R162.64], P4 ;  /* 0x14b00000a2007fae */ /* 0x0003e8000a121848 */
[----:B------:R1:W-:Y:S04]  /*cd50*/  LDGSTS.E [R0+0x14b80], [R168.64], P5 ;  /* 0x14b80000a8007fae */ /* 0x0003e8000a921848 */
[----:B------:R1:W-:Y:S01]  /*cd60*/  LDGSTS.E [R0+0x15a00], [R170.64], P1 ;  /* 0x15a00000aa007fae */ /* 0x0003e20008921848 */
[----:B------:R-:W-:-:S03]  /*cd70*/  IMAD.SHL.U32 R201, R201, 0x4, RZ ;  /* 0x00000004c9c97824 */ /* 0x000fc600078e00ff */
[----:B------:R-:W2:Y:S04]  /*cd80*/  LDL.LU.64 R80, [R1+0x1d18] ;  /* 0x001d180001507983 */ /* 0x000ea80000300a00 */
[----:B------:R1:W-:Y:S04]  /*cd90*/  LDGSTS.E [R0+0x15a80], [R184.64], P6 ;  /* 0x15a80000b8007fae */ /* 0x0003e8000b121848 */
        /* <DEDUP_REMOVED lines=15> */
[----:B------:R-:W2:Y:S01]  /*ce90*/  LDL.LU.64 R62, [R1+0x1cd0] ;  /* 0x001cd000013e7983 */ /* 0x000ea20000300a00 */
[----:B-1----:R-:W-:-:S03]  /*cea0*/  LOP3.LUT R0, R201, 0x60, RZ, 0x3c, !PT ;  /* 0x00000060c9007812 */ /* 0x002fc600078e3cff */
[----:B------:R-:W2:Y:S04]  /*ceb0*/  LDL.LU.64 R60, [R1+0x1cc8] ;  /* 0x001cc800013c7983 */ /* 0x000ea80000300a00 */
[----:B------:R-:W1:Y:S04]  /*cec0*/  S2R R201, SR_TID.X ;  /* 0x0000000000c97919 */ /* 0x000e680000002100 */
[----:B------:R-:W2:Y:S04]  /*ced0*/  LDL.LU.64 R58, [R1+0x1cc0] ;  /* 0x001cc000013a7983 */ /* 0x000ea80000300a00 */
        /* <DEDUP_REMOVED lines=17> */
[----:B------:R-:W2:Y:S01]  /*cff0*/  LDL.LU.64 R22, [R1+0x1c30] ;  /* 0x001c300001167983 */ /* 0x000ea20000300a00 */
[----:B-1----:R-:W-:-:S03]  /*d000*/  LOP3.LUT R201, R201, 0x1f, RZ, 0xc0, !PT ;  /* 0x0000001fc9c97812 */ /* 0x002fc600078ec0ff */
[----:B------:R-:W2:Y:S04]  /*d010*/  LDL.LU.64 R20, [R1+0x1c28] ;  /* 0x001c280001147983 */ /* 0x000ea80000300a00 */
[----:B------:R-:W2:Y:S04]  /*d020*/  LDL.LU.64 R18, [R1+0x1c20] ;  /* 0x001c200001127983 */ /* 0x000ea80000300a00 */
[----:B------:R-:W2:Y:S04]  /*d030*/  LDL.LU.64 R16, [R1+0x1c18] ;  /* 0x001c180001107983 */ /* 0x000ea80000300a00 */
[----:B------:R-:W2:Y:S04]  /*d040*/  LDL.LU.64 R14, [R1+0x1c10] ;  /* 0x001c1000010e7983 */ /* 0x000ea80000300a00 */
[----:B------:R-:W2:Y:S01]  /*d050*/  LDL.LU.64 R12, [R1+0x1c08] ;  /* 0x001c0800010c7983 */ /* 0x000ea20000300a00 */
[----:B------:R-:W-:-:S03]  /*d060*/  IMAD.SHL.U32 R201, R201, 0x4, RZ ;  /* 0x00000004c9c97824 */ /* 0x000fc600078e00ff */
[----:B------:R-:W2:Y:S04]  /*d070*/  LDL.LU.64 R10, [R1+0x1c00] ;  /* 0x001c0000010a7983 */ /* 0x000ea80000300a00 */
[----:B------:R-:W2:Y:S04]  /*d080*/  LDL.LU.64 R8, [R1+0x1bf8] ;  /* 0x001bf80001087983 */ /* 0x000ea80000300a00 */
[----:B------:R-:W2:Y:S04]  /*d090*/  LDL.LU.64 R6, [R1+0x1bf0] ;  /* 0x001bf00001067983 */ /* 0x000ea80000300a00 */
[----:B------:R-:W2:Y:S04]  /*d0a0*/  LDL.LU.64 R4, [R1+0x1be8] ;  /* 0x001be80001047983 */ /* 0x000ea80000300a00 */
[----:B------:R-:W2:Y:S01]  /*d0b0*/  LDL.LU.64 R2, [R1+0x1be0] ;  /* 0x001be00001027983 */ /* 0x000ea20000300a00 */
[----:B------:R-:W-:-:S03]  /*d0c0*/  LOP3.LUT R201, R201, 0x50, RZ, 0x3c, !PT ;  /* 0x00000050c9c97812 */ /* 0x000fc600078e3cff */
        /* <DEDUP_REMOVED lines=24> */
[----:B-1----:R-:W2:Y:S04]  /*d250*/  LDL.LU.64 R222, [R1+0x1b58] ;  /* 0x001b580001de7983 */ /* 0x002ea80000300a00 */
        /* <DEDUP_REMOVED lines=13> */
[----:B---3--:R-:W3:Y:S04]  /*d330*/  LDL.LU.64 R216, [R1+0x1b20] ;  /* 0x001b200001d87983 */ /* 0x008ee80000300a00 */
        /* <DEDUP_REMOVED lines=15> */
[----:B----4-:R-:W4:Y:S04]  /*d430*/  LDL.LU.64 R198, [R1+0x1ae0] ;  /* 0x001ae00001c67983 */ /* 0x010f280000300a00 */
        /* <DEDUP_REMOVED lines=19> */
[----:B------:R-:W1:Y:S04]  /*d570*/  S2R R201, SR_TID.X ;  /* 0x0000000000c97919 */ /* 0x000e680000002100 */
[----:B------:R-:W2:Y:S04]  /*d580*/  LDL.LU.64 R158, [R1+0x1a90] ;  /* 0x001a9000019e7983 */ /* 0x000ea80000300a00 */
[----:B------:R1:W-:Y:S04]  /*d590*/  LDGSTS.E [R0+0x17d00], [R140.64], P4 ;  /* 0x17d000008c007fae */ /* 0x0003e8000a121848 */
[----:B------:R-:W2:Y:S04]  /*d5a0*/  LDL.LU.64 R156, [R1+0x1a88] ;  /* 0x001a8800019c7983 */ /* 0x000ea80000300a00 */
[----:B------:R1:W-:Y:S04]  /*d5b0*/  LDGSTS.E [R0+0x17d80], [R138.64], P5 ;  /* 0x17d800008a007fae */ /* 0x0003e8000a921848 */
[----:B------:R-:W3:Y:S04]  /*d5c0*/  LDL.LU.64 R166, [R1+0x1a80] ;  /* 0x001a800001a67983 */ /* 0x000ee80000300a00 */
        /* <DEDUP_REMOVED lines=9> */
[----:B-1----:R-:W3:Y:S04]  /*d660*/  LDL.LU.64 R142, [R1+0x1a58] ;  /* 0x001a5800018e7983 */ /* 0x002ee80000300a00 */
        /* <DEDUP_REMOVED lines=26> */
[----:B------:R1:W-:Y:S01]  /*d810*/  LDGSTS.E [R89+0x14f00], [R102.64], P4 ;  /* 0x14f0000066597fae */ /* 0x0003e2000a121848 */
[----:B------:R-:W-:-:S03]  /*d820*/  LOP3.LUT R201, R201, 0x1f, RZ, 0xc0, !PT ;  /* 0x0000001fc9c97812 */ /* 0x000fc600078ec0ff */
        /* <DEDUP_REMOVED lines=9> */
[----:B------:R1:W-:Y:S01]  /*d8c0*/  LDGSTS.E [R89+0x15f80], [R92.64], P5 ;  /* 0x15f800005c597fae */ /* 0x0003e2000a921848 */
[----:B------:R-:W-:-:S03]  /*d8d0*/  IMAD.SHL.U32 R201, R201, 0x4, RZ ;  /* 0x00000004c9c97824 */ /* 0x000fc600078e00ff */
[----:B------:R-:W3:Y:S04]  /*d8e0*/  LDL.LU.64 R112, [R1+0x19c0] ;  /* 0x0019c00001707983 */ /* 0x000ee80000300a00 */
[----:B------:R1:W-:Y:S04]  /*d8f0*/  LDGSTS.E [R89+0x16e00], [R90.64], P1 ;  /* 0x16e000005a597fae */ /* 0x0003e80008921848 */
[----:B------:R-:W3:Y:S04]  /*d900*/  LDL.LU.64 R102, [R1+0x19b8] ;  /* 0x0019b80001667983 */ /* 0x000ee80000300a00 */
[----:B------:R1:W-:Y:S04]  /*d910*/  LDGSTS.E [R89+0x16e80], [R96.64], P6 ;  /* 0x16e8000060597fae */ /* 0x0003e8000b121848 */
[----:B----4-:R-:W4:Y:S04]  /*d920*/  LDL.LU.64 R100, [R1+0x19b0] ;  /* 0x0019b00001647983 */ /* 0x010f280000300a00 */
[----:B------:R1:W-:Y:S04]  /*d930*/  LDGSTS.E [R89+0x16f00], [R86.64], P4 ;  /* 0x16f0000056597fae */ /* 0x0003e8000a121848 */
[----:B-1----:R-:W3:Y:S04]  /*d940*/  LDL.LU.64 R98, [R1+0x19a8] ;  /* 0x0019a80001627983 */ /* 0x002ee80000300a00 */
[----:B------:R1:W-:Y:S04]  /*d950*/  LDGSTS.E [R89+0x16f80], [R84.64], P5 ;  /* 0x16f8000054597fae */ /* 0x0003e8000a921848 */
[----:B------:R-:W3:Y:S04]  /*d960*/  LDL.LU.64 R104, [R1+0x19a0] ;  /* 0x0019a00001687983 */ /* 0x000ee80000300a00 */
[----:B------:R1:W-:Y:S01]  /*d970*/  LDGSTS.E [R89+0x17e00], [R82.64], P1 ;  /* 0x17e0000052597fae */ /* 0x0003e20008921848 */
[----:B------:R-:W-:-:S03]  /*d980*/  IMAD.WIDE R244, R200, 0x4, R244 ;  /* 0x00000004c8f47825 */ /* 0x000fc600078e02f4 */
[----:B------:R-:W3:Y:S04]  /*d990*/  LDL.LU.64 R94, [R1+0x1998] ;  /* 0x00199800015e7983 */ /* 0x000ee80000300a00 */
[----:B------:R1:W-:Y:S01]  /*d9a0*/  LDGSTS.E [R89+0x17e80], [R240.64], P6 ;  /* 0x17e80000f0597fae */ /* 0x0003e2000b121848 */
[----:B------:R-:W-:-:S03]  /*d9b0*/  ISETP.GE.U32.AND P6, PT, R88, 0x7ffffef0, PT ;  /* 0x7ffffef05800780c */ /* 0x000fc60003fc6070 */
[----:B------:R-:W3:Y:S04]  /*d9c0*/  LDL.LU.64 R92, [R1+0x1990] ;  /* 0x00199000015c7983 */ /* 0x000ee80000300a00 */
[----:B------:R-:W3:Y:S01]  /*d9d0*/  LDL.LU.64 R90, [R1+0x1988] ;  /* 0x00198800015a7983 */ /* 0x000ee20000300a00 */
[----:B-1----:R-:W-:-:S03]  /*d9e0*/  IMAD.WIDE R88, R200, 0x4, R242 ;  /* 0x00000004c8587825 */ /* 0x002fc600078e02f2 */
[----:B------:R-:W3:Y:S01]  /*d9f0*/  LDL.LU.64 R96, [R1+0x1980] ;  /* 0x0019800001607983 */ /* 0x000ee20000300a00 */
[----:B------:R-:W-:-:S03]  /*da00*/  LOP3.LUT R243, R201, 0x70, RZ, 0x3c, !PT ;  /* 0x00000070c9f37812 */ /* 0x000fc600078e3cff */
[----:B------:R-:W3:Y:S04]  /*da10*/  LDL.LU.64 R86, [R1+0x1978] ;  /* 0x0019780001567983 */ /* 0x000ee80000300a00 */
[----:B------:R-:W4:Y:S04]  /*da20*/  LDL.LU.64 R84, [R1+0x1970] ;  /* 0x0019700001547983 */ /* 0x000f280000300a00 */
[----:B------:R-:W4:Y:S04]  /*da30*/  LDL.LU.64 R82, [R1+0x1968] ;  /* 0x0019680001527983 */ /* 0x000f280000300a00 */
[----:B------:R1:W-:Y:S04]  /*da40*/  STL.64 [R1+0xeb8], R88 ;  /* 0x000eb85801007387 */ /* 0x0003e80000100a00 */
[----:B------:R-:W-:Y:S04]  /*da50*/  STL.64 [R1+0xea0], R244 ;  /* 0x000ea0f401007387 */ /* 0x000fe80000100a00 */
[----:B------:R1:W-:Y:S04]  /*da60*/  LDGSTS.E [R243+0x17f00], [R88.64], P4 ;  /* 0x17f0000058f37fae */ /* 0x0003e8000a121848 */
[----:B------:R2:W-:Y:S04]  /*da70*/  LDGSTS.E [R243+0x17f80], [R244.64], P5 ;  /* 0x17f80000f4f37fae */ /* 0x0005e8000a921848 */
[----:B------:R-:W0:Y:S04]  /*da80*/  LDGDEPBAR ;  /* 0x00000000000079af */ /* 0x000e280000000000 */
[----:B-1----:R-:W4:Y:S01]  /*da90*/  LDL.LU.64 R88, [R1+0x1960] ;  /* 0x0019600001587983 */ /* 0x002f220000300a00 */
[----:B------:R-:W-:Y:S01]  /*daa0*/  MOV R0, c[0x0][0x180] ;  /* 0x0000600000007a02 */ /* 0x000fe20000000f00 */
[----:B------:R-:W-:-:S03]  /*dab0*/  IMAD.MOV.U32 R240, RZ, RZ, c[0x0][0x188] ;  /* 0x00006200fff07624 */ /* 0x000fc600078e00ff */
[----:B------:R-:W-:Y:S01]  /*dac0*/  IADD3 R0, R0, -0x8d, RZ ;  /* 0xffffff7300007810 */ /* 0x000fe20007ffe0ff */
[----:B------:R-:W-:-:S03]  /*dad0*/  IMAD.SHL.U32 R200, R240, 0x80, RZ ;  /* 0x00000080f0c87824 */ /* 0x000fc600078e00ff */
[----:B------:R-:W-:Y:S01]  /*dae0*/  ISETP.GE.U32.AND P1, PT, R0, 0x7ffffef4, PT ;  /* 0x7ffffef40000780c */ /* 0x000fe20003f26070 */
[----:B------:R-:W-:Y:S02]  /*daf0*/  IMAD.MOV.U32 R0, RZ, RZ, c[0x0][0x180] ;  /* 0x00006000ff007624 */ /* 0x000fe400078e00ff */
[C---:B--2---:R-:W-:Y:S01]  /*db00*/  IMAD.WIDE R238, R200.reuse, 0x4, R238 ;  /* 0x00000004c8ee7825 */ /* 0x044fe200078e02ee */
[----:B------:R-:W-:Y:S03]  /*db10*/  BAR.SYNC.DEFER_BLOCKING 0x0 ;  /* 0x0000000000007b1d */ /* 0x000fe60000010000 */
[----:B------:R-:W-:Y:S01]  /*db20*/  IMAD.WIDE R242, R200, 0x4, R80 ;  /* 0x00000004c8f27825 */ /* 0x000fe200078e0250 */
[C---:B------:R-:W-:Y:S02]  /*db30*/  IADD3 R241, R0.reuse, -0x95, RZ ;  /* 0xffffff6b00f17810 */ /* 0x040fe40007ffe0ff */
[----:B------:R-:W-:Y:S01]  /*db40*/  STL.64 [R1+0x5b0], R238 ;  /* 0x0005b0ee01007387 */ /* 0x000fe20000100a00 */
[----:B------:R-:W-:-:S03]  /*db50*/  IADD3 R240, R0, -0x99, RZ ;  /* 0xffffff6700f07810 */ /* 0x000fc60007ffe0ff */
[----:B------:R-:W-:Y:S01]  /*db60*/  STL.64 [R1+0x5b8], R242 ;  /* 0x0005b8f201007387 */ /* 0x000fe20000100a00 */
[----:B------:R-:W-:Y:S02]  /*db70*/  ISETP.GE.U32.AND P4, PT, R241, 0x7ffffeec, PT ;  /* 0x7ffffeecf100780c */ /* 0x000fe40003f86070 */
[----:B------:R-:W-:Y:S02]  /*db80*/  ISETP.GE.U32.AND P5, PT, R240, 0x7ffffee8, PT ;  /* 0x7ffffee8f000780c */ /* 0x000fe40003fa6070 */
[C---:B------:R-:W-:Y:S02]  /*db90*/  IADD3 R80, R0.reuse, -0x9d, RZ ;  /* 0xffffff6300507810 */ /* 0x040fe40007ffe0ff */
[----:B------:R-:W-:Y:S01]  /*dba0*/  IADD3 R81, R0, -0xa1, RZ ;  /* 0xffffff5f00517810 */ /* 0x000fe20007ffe0ff */
[----:B------:R-:W-:Y:S01]  /*dbb0*/  @!PT LDS RZ, [RZ] ;  /* 0x00000000fffff984 */ /* 0x000fe20000000800 */
[----:B------:R-:W-:Y:S01]  /*dbc0*/  @!PT LDS RZ, [RZ] ;  /* 0x00000000fffff984 */ /* 0x000fe20000000800 */
[----:B------:R-:W-:Y:S01]  /*dbd0*/  @!PT LDS RZ, [RZ] ;  /* 0x00000000fffff984 */ /* 0x000fe20000000800 */
[----:B------:R1:W-:Y:S04]  /*dbe0*/  LDGSTS.E [R201+0x8000], [R238.64], !P0 ;  /* 0x08000000eec97fae */ /* 0x0003e8000c121848 */
[----:B------:R2:W-:Y:S01]  /*dbf0*/  LDGSTS.E [R201+0x8080], [R242.64], !P0 ;  /* 0x08080000f2c97fae */ /* 0x0005e2000c121848 */
[----:B------:R-:W-:-:S02]  /*dc00*/  ISETP.GE.U32.AND P0, PT, R80, 0x7ffffee4, PT ;  /* 0x7ffffee45000780c */ /* 0x000fc40003f06070 */
[----:B------:R-:W-:Y:S01]  /*dc10*/  IADD3 R80, R0, -0xa5, RZ ;  /* 0xffffff5b00507810 */ /* 0x000fe20007ffe0ff */
[----:B---3--:R-:W-:-:S04]  /*dc20*/  IMAD.WIDE R86, R200, 0x4, R86 ;  /* 0x00000004c8567825 */ /* 0x008fc800078e0256 */
[----:B----4-:R-:W-:-:S04]  /*dc30*/  IMAD.WIDE R84, R200, 0x4, R84 ;  /* 0x00000004c8547825 */ /* 0x010fc800078e0254 */
[----:B------:R-:W-:-:S04]  /*dc40*/  IMAD.WIDE R82, R200, 0x4, R82 ;  /* 0x00000004c8527825 */ /* 0x000fc800078e0252 */
[----:B------:R-:W-:-:S05]  /*dc50*/  IMAD.WIDE R88, R200, 0x4, R88 ;  /* 0x00000004c8587825 */ /* 0x000fca00078e0258 */
[----:B------:R3:W-:Y:S04]  /*dc60*/  STL.64 [R1+0x2b8], R88 ;  /* 0x0002b85801007387 */ /* 0x0007e80000100a00 */
[----:B------:R3:W-:Y:S04]  /*dc70*/  LDGSTS.E [R201+0x8400], [R88.64], !P2 ;  /* 0x0840000058c97fae */ /* 0x0007e8000d121848 */
[----:B------:R4:W-:Y:S04]  /*dc80*/  STL.64 [R1+0x2b0], R82 ;  /* 0x0002b05201007387 */ /* 0x0009e80000100a00 */
[----:B------:R4:W-:Y:S04]  /*dc90*/  LDGSTS.E [R201+0x8480], [R82.64], !P2 ;  /* 0x0848000052c97fae */ /* 0x0009e8000d121848 */
[----:B------:R1:W-:Y:S01]  /*dca0*/  STL.64 [R1+0x2a0], R84 ;  /* 0x0002a05401007387 */ /* 0x0003e20000100a00 */
[----:B---3--:R-:W-:-:S03]  /*dcb0*/  IMAD.WIDE R88, R200, 0x4, R96 ;  /* 0x00000004c8587825 */ /* 0x008fc600078e0260 */
[----:B------:R1:W-:Y:S04]  /*dcc0*/  LDGSTS.E [R201+0x8800], [R84.64], !P3 ;  /* 0x0880000054c97fae */ /* 0x0003e8000d921848 */
[----:B------:R3:W-:Y:S01]  /*dcd0*/  STL.64 [R1+0x298], R86 ;  /* 0x0002985601007387 */ /* 0x0007e20000100a00 */
[----:B----4-:R-:W-:-:S03]  /*dce0*/  IMAD.WIDE R82, R200, 0x4, R94 ;  /* 0x00000004c8527825 */ /* 0x010fc600078e025e */
[----:B------:R3:W-:Y:S01]  /*dcf0*/  LDGSTS.E [R201+0x8880], [R86.64], !P3 ;  /* 0x0888000056c97fae */ /* 0x0007e2000d921848 */
[----:B-1----:R-:W-:-:S03]  /*dd00*/  IMAD.WIDE R84, R200, 0x4, R92 ;  /* 0x00000004c8547825 */ /* 0x002fc600078e025c */
[----:B------:R1:W-:Y:S01]  /*dd10*/  STL.64 [R1+0x398], R88 ;  /* 0x0003985801007387 */ /* 0x0003e20000100a00 */
[----:B------:R-:W-:-:S03]  /*dd20*/  ISETP.GE.U32.AND P2, PT, R81, 0x7ffffee0, PT ;  /* 0x7ffffee05100780c */ /* 0x000fc60003f46070 */
[----:B------:R1:W-:Y:S01]  /*dd30*/  LDGSTS.E [R201+0x8c00], [R88.64], !P1 ;  /* 0x08c0000058c97fae */ /* 0x0003e2000c921848 */
[----:B---3--:R-:W-:Y:S01]  /*dd40*/  IMAD.WIDE R86, R200, 0x4, R90 ;  /* 0x00000004c8567825 */ /* 0x008fe200078e025a */
[----:B------:R-:W-:-:S04]  /*dd50*/  IADD3 R81, R0, -0xa9, RZ ;  /* 0xffffff5700517810 */ /* 0x000fc80007ffe0ff */
[----:B------:R3:W-:Y:S04]  /*dd60*/  STL.64 [R1+0x3a0], R86 ;  /* 0x0003a05601007387 */ /* 0x0007e80000100a00 */
[----:B------:R3:W-:Y:S01]  /*dd70*/  LDGSTS.E [R201+0x8c80], [R86.64], !P1 ;  /* 0x08c8000056c97fae */ /* 0x0007e2000c921848 */
[----:B-1----:R-:W-:-:S03]  /*dd80*/  IMAD.WIDE R88, R200, 0x4, R104 ;  /* 0x00000004c8587825 */ /* 0x002fc600078e0268 */
[----:B------:R1:W-:Y:S01]  /*dd90*/  STL.64 [R1+0x478], R84 ;  /* 0x0004785401007387 */ /* 0x0003e20000100a00 */
[----:B------:R-:W-:-:S03]  /*dda0*/  ISETP.GE.U32.AND P3, PT, R80, 0x7ffffedc, PT ;  /* 0x7ffffedc5000780c */ /* 0x000fc60003f66070 */
[----:B------:R1:W-:Y:S01]  /*ddb0*/  LDGSTS.E [R201+0x9000], [R84.64], !P6 ;  /* 0x0900000054c97fae */ /* 0x0003e2000f121848 */
[----:B---3--:R-:W-:-:S03]  /*ddc0*/  IMAD.WIDE R86, R200, 0x4, R98 ;  /* 0x00000004c8567825 */ /* 0x008fc600078e0262 */
[----:B------:R3:W-:Y:S04]  /*ddd0*/  STL.64 [R1+0x488], R82 ;  /* 0x0004885201007387 */ /* 0x0007e80000100a00 */
[----:B------:R3:W-:Y:S01]  /*dde0*/  LDGSTS.E [R201+0x9080], [R82.64], !P6 ;  /* 0x0908000052c97fae */ /* 0x0007e2000f121848 */
[----:B-1----:R-:W-:-:S03]  /*ddf0*/  IMAD.WIDE R84, R200, 0x4, R100 ;  /* 0x00000004c8547825 */ /* 0x002fc600078e0264 */
[----:B------:R1:W-:Y:S01]  /*de00*/  STL.64 [R1+0x4a0], R88 ;  /* 0x0004a05801007387 */ /* 0x0003e20000100a00 */
[----:B------:R-:W-:Y:S02]  /*de10*/  IADD3 R80, R0, -0xad, RZ ;  /* 0xffffff5300507810 */ /* 0x000fe40007ffe0ff */
[----:B------:R-:W-:Y:S01]  /*de20*/  ISETP.GE.U32.AND P1, PT, R81, 0x7ffffed8, PT ;  /* 0x7ffffed85100780c */ /* 0x000fe20003f26070 */
[----:B------:R1:W-:Y:S01]  /*de30*/  LDGSTS.E [R201+0x9400], [R88.64], !P4 ;  /* 0x0940000058c97fae */ /* 0x0003e2000e121848 */
[----:B---3--:R-:W-:-:S03]  /*de40*/  IMAD.WIDE R82, R200, 0x4, R102 ;  /* 0x00000004c8527825 */ /* 0x008fc600078e0266 */
[----:B------:R3:W-:Y:S01]  /*de50*/  STL.64 [R1+0x4a8], R86 ;  /* 0x0004a85601007387 */ /* 0x0007e20000100a00 */
[----:B------:R-:W-:-:S03]  /*de60*/  IADD3 R81, R0, -0xb1, RZ ;  /* 0xffffff4f00517810 */ /* 0x000fc60007ffe0ff */
        /* <DEDUP_REMOVED lines=186> */
[----:B------:R-:W-:-:S03]  /*ea10*/  ISETP.GE.U32.AND P5, PT, R81, 0x7ffffef7, PT ;  /* 0x7ffffef75100780c */ /* 0x000fc60003fa6070 */
[----:B------:R1:W-:Y:S01]  /*ea20*/  LDGSTS.E [R201+0xf400], [R88.64], !P2 ;  /* 0x0f40000058c97fae */ /* 0x0003e2000d121848 */
[----:B---3--:R-:W-:-:S03]  /*ea30*/  IMAD.WIDE R82, R200, 0x4, R214 ;  /* 0x00000004c8527825 */ /* 0x008fc600078e02d6 */
[----:B------:R3:W-:Y:S01]  /*ea40*/  STL.64 [R1+0x810], R86 ;  /* 0x0008105601007387 */ /* 0x0007e20000100a00 */
[----:B------:R-:W-:-:S03]  /*ea50*/  LOP3.LUT R97, R201, 0x20, RZ, 0x3c, !PT ;  /* 0x00000020c9617812 */ /* 0x000fc600078e3cff */
[----:B------:R3:W-:Y:S01]  /*ea60*/  LDGSTS.E [R201+0xf480], [R86.64], !P2 ;  /* 0x0f48000056c97fae */ /* 0x0007e2000d121848 */
[----:B-1----:R-:W-:-:S03]  /*ea70*/  IMAD.WIDE R88, R200, 0x4, R224 ;  /* 0x00000004c8587825 */ /* 0x002fc600078e02e0 */
[----:B------:R1:W-:Y:S04]  /*ea80*/  STL.64 [R1+0x818], R84 ;  /* 0x0008185401007387 */ /* 0x0003e80000100a00 */
[----:B------:R1:W-:Y:S01]  /*ea90*/  LDGSTS.E [R201+0xf800], [R84.64], !P3 ;  /* 0x0f80000054c97fae */ /* 0x0003e2000d921848 */
[----:B---3--:R-:W-:-:S03]  /*eaa0*/  IMAD.WIDE R86, R200, 0x4, R218 ;  /* 0x00000004c8567825 */ /* 0x008fc600078e02da */
[----:B------:R3:W-:Y:S04]  /*eab0*/  STL.64 [R1+0x820], R82 ;  /* 0x0008205201007387 */ /* 0x0007e80000100a00 */
[----:B------:R3:W-:Y:S01]  /*eac0*/  LDGSTS.E [R201+0xf880], [R82.64], !P3 ;  /* 0x0f88000052c97fae */ /* 0x0007e2000d921848 */
[----:B-1----:R-:W-:-:S03]  /*ead0*/  IMAD.WIDE R84, R200, 0x4, R220 ;  /* 0x00000004c8547825 */ /* 0x002fc600078e02dc */
[----:B------:R1:W-:Y:S01]  /*eae0*/  STL.64 [R1+0x828], R88 ;  /* 0x0008285801007387 */ /* 0x0003e20000100a00 */
[----:B------:R-:W-:-:S03]  /*eaf0*/  IADD3 R80, R0, -0x8e, RZ ;  /* 0xffffff7200507810 */ /* 0x000fc60007ffe0ff */
        /* <DEDUP_REMOVED lines=12> */
[----:B------:R-:W-:Y:S04]  /*ebc0*/  STL.64 [R1+0x58], R88 ;  /* 0x0000585801007387 */ /* 0x000fe80000100a00 */
[----:B------:R1:W-:Y:S01]  /*ebd0*/  LDGSTS.E [R97+0x8500], [R88.64], !P4 ;  /* 0x0850000058617fae */ /* 0x0003e2000e121848 */
[----:B---3--:R-:W-:-:S03]  /*ebe0*/  IMAD.WIDE R82, R200, 0x4, R230 ;  /* 0x00000004c8527825 */ /* 0x008fc600078e02e6 */
[----:B------:R-:W-:Y:S04]  /*ebf0*/  STL.64 [R1+0x40], R86 ;  /* 0x0000405601007387 */ /* 0x000fe80000100a00 */
[----:B------:R3:W-:Y:S04]  /*ec00*/  LDGSTS.E [R97+0x8580], [R86.64], !P4 ;  /* 0x0858000056617fae */ /* 0x0007e8000e121848 */
[----:B------:R-:W-:Y:S04]  /*ec10*/  STL.64 [R1+0x38], R84 ;  /* 0x0000385401007387 */ /* 0x000fe80000100a00 */
[----:B------:R4:W-:Y:S04]  /*ec20*/  LDGSTS.E [R97+0x8900], [R84.64], !P5 ;  /* 0x0890000054617fae */ /* 0x0009e8000e921848 */
[----:B------:R1:W-:Y:S04]  /*ec30*/  STL.64 [R1+0x30], R82 ;  /* 0x0000305201007387 */ /* 0x0003e80000100a00 */
[----:B------:R1:W-:Y:S02]  /*ec40*/  LDGSTS.E [R97+0x8980], [R82.64], !P5 ;  /* 0x0898000052617fae */ /* 0x0003e4000e921848 */
[----:B-1----:R-:W-:-:S05]  /*ec50*/  IMAD.WIDE R82, R200, 0x4, R236 ;  /* 0x00000004c8527825 */ /* 0x002fca00078e02ec */
[----:B------:R1:W-:Y:S04]  /*ec60*/  STL.64 [R1+0x28], R82 ;  /* 0x0000285201007387 */ /* 0x0003e80000100a00 */
[----:B---3--:R-:W3:Y:S04]  /*ec70*/  LDL.LU.64 R86, [R1+0x70] ;  /* 0x0000700001567983 */ /* 0x008ee80000300a00 */
[----:B------:R1:W-:Y:S04]  /*ec80*/  LDGSTS.E [R97+0x8d00], [R82.64], !P0 ;  /* 0x08d0000052617fae */ /* 0x0003e8000c121848 */
[----:B----4-:R-:W4:Y:S04]  /*ec90*/  LDL.LU.64 R84, [R1+0x60] ;  /* 0x0000600001547983 */ /* 0x010f280000300a00 */
[----:B-1----:R-:W4:Y:S04]  /*eca0*/  LDL.LU.64 R82, [R1+0x50] ;  /* 0x0000500001527983 */ /* 0x002f280000300a00 */
[----:B------:R-:W4:Y:S04]  /*ecb0*/  LDL.LU.64 R88, [R1+0x48] ;  /* 0x0000480001587983 */ /* 0x000f280000300a00 */
[----:B------:R-:W4:Y:S04]  /*ecc0*/  LDL.LU.64 R238, [R1+0x18] ;  /* 0x0000180001ee7983 */ /* 0x000f280000300a00 */
[----:B------:R-:W4:Y:S04]  /*ecd0*/  LDL.LU.64 R240, [R1+0x10] ;  /* 0x0000100001f07983 */ /* 0x000f280000300a00 */
[----:B------:R-:W4:Y:S04]  /*ece0*/  LDL.LU.64 R244, [R1+0x8] ;  /* 0x0000080001f47983 */ /* 0x000f280000300a00 */
[----:B--2---:R-:W2:Y:S01]  /*ecf0*/  LDL.LU.64 R242, [R1] ;  /* 0x0000000001f27983 */ /* 0x004ea20000300a00 */
[----:B------:R-:W-:-:S02]  /*ed00*/  IADD3 R81, R0, -0x92, RZ ;  /* 0xffffff6e00517810 */ /* 0x000fc40007ffe0ff */
[C---:B------:R-:W-:Y:S02]  /*ed10*/  IADD3 R80, R0.reuse, -0x96, RZ ;  /* 0xffffff6a00507810 */ /* 0x040fe40007ffe0ff */
[----:B------:R-:W-:Y:S02]  /*ed20*/  ISETP.GE.U32.AND P2, PT, R81, 0x7ffffeef, PT ;  /* 0x7ffffeef5100780c */ /* 0x000fe40003f46070 */
[----:B------:R-:W-:Y:S02]  /*ed30*/  IADD3 R81, R0, -0x9a, RZ ;  /* 0xffffff6600517810 */ /* 0x000fe40007ffe0ff */
[----:B------:R-:W-:Y:S02]  /*ed40*/  ISETP.GE.U32.AND P3, PT, R80, 0x7ffffeeb, PT ;  /* 0x7ffffeeb5000780c */ /* 0x000fe40003f66070 */
[----:B------:R-:W-:Y:S02]  /*ed50*/  IADD3 R80, R0, -0x9e, RZ ;  /* 0xffffff6200507810 */ /* 0x000fe40007ffe0ff */
[----:B------:R-:W-:-:S02]  /*ed60*/  ISETP.GE.U32.AND P1, PT, R81, 0x7ffffee7, PT ;  /* 0x7ffffee75100780c */ /* 0x000fc40003f26070 */
[----:B------:R-:W-:Y:S01]  /*ed70*/  IADD3 R81, R0, -0xa2, RZ ;  /* 0xffffff5e00517810 */ /* 0x000fe20007ffe0ff */
[----:B------:R-:W-:Y:S01]  /*ed80*/  IMAD.WIDE R188, R200, 0x4, R234 ;  /* 0x00000004c8bc7825 */ /* 0x000fe200078e02ea */
[----:B------:R-:W-:Y:S02]  /*ed90*/  ISETP.GE.U32.AND P6, PT, R80, 0x7ffffee3, PT ;  /* 0x7ffffee35000780c */ /* 0x000fe40003fc6070 */
[----:B------:R-:W-:Y:S01]  /*eda0*/  IADD3 R80, R0, -0xa6, RZ ;  /* 0xffffff5a00507810 */ /* 0x000fe20007ffe0ff */
[----:B------:R-:W-:Y:S01]  /*edb0*/  IMAD.WIDE R186, R200, 0x4, R186 ;  /* 0x00000004c8ba7825 */ /* 0x000fe200078e02ba */
[----:B------:R-:W-:Y:S01]  /*edc0*/  ISETP.GE.U32.AND P4, PT, R81, 0x7ffffedf, PT ;  /* 0x7ffffedf5100780c */ /* 0x000fe20003f86070 */
[----:B------:R1:W-:Y:S01]  /*edd0*/  LDGSTS.E [R97+0x8d80], [R188.64], !P0 ;  /* 0x08d80000bc617fae */ /* 0x0003e2000c121848 */
[----:B------:R-:W-:Y:S01]  /*ede0*/  IADD3 R81, R0, -0xaa, RZ ;  /* 0xffffff5600517810 */ /* 0x000fe20007ffe0ff */
[----:B------:R-:W-:Y:S01]  /*edf0*/  IMAD.WIDE R184, R200, 0x4, R184 ;  /* 0x00000004c8b87825 */ /* 0x000fe200078e02b8 */
[----:B------:R-:W-:Y:S01]  /*ee00*/  ISETP.GE.U32.AND P5, PT, R80, 0x7ffffedb, PT ;  /* 0x7ffffedb5000780c */ /* 0x000fe20003fa6070 */
[----:B------:R-:W-:Y:S02]  /*ee10*/  STL.64 [R1+0x1448], R188 ;  /* 0x001448bc01007387 */ /* 0x000fe40000100a00 */
[----:B------:R-:W-:Y:S01]  /*ee20*/  IMAD.WIDE R170, R200, 0x4, R170 ;  /* 0x00000004c8aa7825 */ /* 0x000fe200078e02aa */
[----:B------:R-:W-:Y:S01]  /*ee30*/  IADD3 R80, R0, -0xae, RZ ;  /* 0xffffff5200507810 */ /* 0x000fe20007ffe0ff */
[----:B------:R1:W-:Y:S02]  /*ee40*/  LDGSTS.E [R97+0x9100], [R186.64], !P2 ;  /* 0x09100000ba617fae */ /* 0x0003e4000d121848 */
[C---:B------:R-:W-:Y:S01]  /*ee50*/  IMAD.WIDE R168, R200.reuse, 0x4, R168 ;  /* 0x00000004c8a87825 */ /* 0x040fe200078e02a8 */
[----:B------:R-:W-:Y:S01]  /*ee60*/  ISETP.GE.U32.AND P0, PT, R81, 0x7ffffed7, PT ;  /* 0x7ffffed75100780c */ /* 0x000fe20003f06070 */
[----:B------:R-:W-:Y:S02]  /*ee70*/  STL.64 [R1+0x1450], R186 ;  /* 0x001450ba01007387 */ /* 0x000fe40000100a00 */
[----:B------:R-:W-:-:S02]  /*ee80*/  IMAD.WIDE R162, R200, 0x4, R162 ;  /* 0x00000004c8a27825 */ /* 0x000fc400078e02a2 */
[----:B------:R1:W-:Y:S02]  /*ee90*/  LDGSTS.E [R97+0x9180], [R184.64], !P2 ;  /* 0x09180000b8617fae */ /* 0x0003e4000d121848 */
[C---:B------:R-:W-:Y:S02]  /*eea0*/  IMAD.WIDE R160, R200.reuse, 0x4, R160 ;  /* 0x00000004c8a07825 */ /* 0x040fe400078e02a0 */
[----:B------:R-:W-:Y:S02]  /*eeb0*/  STL.64 [R1+0x1458], R184 ;  /* 0x001458b801007387 */ /* 0x000fe40000100a00 */
[----:B------:R-:W-:Y:S01]  /*eec0*/  IMAD.WIDE R150, R200, 0x4, R150 ;  /* 0x00000004c8967825 */ /* 0x000fe200078e0296 */
[----:B------:R-:W-:Y:S01]  /*eed0*/  IADD3 R81, R0, -0xb2, RZ ;  /* 0xffffff4e00517810 */ /* 0x000fe20007ffe0ff */
[----:B------:R1:W-:Y:S01]  /*eee0*/  LDGSTS.E [R97+0x9500], [R170.64], !P3 ;  /* 0x09500000aa617fae */ /* 0x0003e2000d921848 */
[----:B------:R-:W-:-:S03]  /*eef0*/  ISETP.GE.U32.AND P2, PT, R80, 0x7ffffed3, PT ;  /* 0x7ffffed35000780c */ /* 0x000fc60003f46070 */
[----:B------:R-:W-:Y:S04]  /*ef00*/  STL.64 [R1+0x1460], R170 ;  /* 0x001460aa01007387 */ /* 0x000fe80000100a00 */
[----:B------:R1:W-:Y:S04]  /*ef10*/  LDGSTS.E [R97+0x9580], [R168.64], !P3 ;  /* 0x09580000a8617fae */ /* 0x0003e8000d921848 */
[----:B------:R-:W-:Y:S01]  /*ef20*/  STL.64 [R1+0x1468], R168 ;  /* 0x001468a801007387 */ /* 0x000fe20000100a00 */
[----:B------:R-:W-:-:S03]  /*ef30*/  ISETP.GE.U32.AND P3, PT, R81, 0x7ffffecf, PT ;  /* 0x7ffffecf5100780c */ /* 0x000fc60003f66070 */
[----:B------:R1:W-:Y:S04]  /*ef40*/  LDGSTS.E [R97+0x9900], [R162.64], !P1 ;  /* 0x09900000a2617fae */ /* 0x0003e8000c921848 */
[----:B------:R-:W-:Y:S04]  /*ef50*/  STL.64 [R1+0x1470], R162 ;  /* 0x001470a201007387 */ /* 0x000fe80000100a00 */
[----:B------:R1:W-:Y:S04]  /*ef60*/  LDGSTS.E [R97+0x9980], [R160.64], !P1 ;  /* 0x09980000a0617fae */ /* 0x0003e8000c921848 */
[----:B------:R-:W-:Y:S04]  /*ef70*/  STL.64 [R1+0x1478], R160 ;  /* 0x001478a001007387 */ /* 0x000fe80000100a00 */
[----:B------:R1:W-:Y:S01]  /*ef80*/  LDGSTS.E [R97+0x9d00], [R150.64], !P6 ;  /* 0x09d0000096617fae */ /* 0x0003e2000f121848 */
[----:B------:R-:W-:-:S02]  /*ef90*/  IADD3 R80, R0, -0xb6, RZ ;  /* 0xffffff4a00507810 */ /* 0x000fc40007ffe0ff */
[----:B------:R-:W-:Y:S02]  /*efa0*/  IADD3 R81, R0, -0xba, RZ ;  /* 0xffffff4600517810 */ /* 0x000fe40007ffe0ff */
[----:B------:R-:W-:Y:S02]  /*efb0*/  ISETP.GE.U32.AND P1, PT, R80, 0x7ffffecb, PT ;  /* 0x7ffffecb5000780c */ /* 0x000fe40003f26070 */
[----:B------:R-:W-:Y:S01]  /*efc0*/  IADD3 R80, R0, -0xbe, RZ ;  /* 0xffffff4200507810 */ /* 0x000fe20007ffe0ff */
[----:B------:R-:W-:-:S04]  /*efd0*/  IMAD.WIDE R4, R200, 0x4, R4 ;  /* 0x00000004c8047825 */ /* 0x000fc800078e0204 */
[----:B------:R-:W-:-:S04]  /*efe0*/  IMAD.WIDE R6, R200, 0x4, R6 ;  /* 0x00000004c8067825 */ /* 0x000fc800078e0206 */
[----:B------:R-:W-:-:S04]  /*eff0*/  IMAD.WIDE R8, R200, 0x4, R8 ;  /* 0x00000004c8087825 */ /* 0x000fc800078e0208 */
[----:B------:R-:W-:-:S04]  /*f000*/  IMAD.WIDE R10, R200, 0x4, R10 ;  /* 0x00000004c80a7825 */ /* 0x000fc800078e020a */
[----:B---3--:R-:W-:-:S05]  /*f010*/  IMAD.WIDE R86, R200, 0x4, R86 ;  /* 0x00000004c8567825 */ /* 0x008fca00078e0256 */
[----:B------:R3:W-:Y:S01]  /*f020*/  STL.64 [R1+0x70], R86 ;  /* 0x0000705601007387 */ /* 0x0007e20000100a00 */
[----:B----4-:R-:W-:-:S03]  /*f030*/  IMAD.WIDE R84, R200, 0x4, R84 ;  /* 0x00000004c8547825 */ /* 0x010fc600078e0254 */
[----:B------:R-:W-:Y:S04]  /*f040*/  STL.64 [R1+0x1480], R150 ;  /* 0x0014809601007387 */ /* 0x000fe80000100a00 */
[----:B------:R3:W-:Y:S01]  /*f050*/  LDGSTS.E [R97+0x9d80], [R86.64], !P6 ;  /* 0x09d8000056617fae */ /* 0x0007e2000f121848 */
[----:B------:R-:W-:-:S03]  /*f060*/  IMAD.WIDE R82, R200, 0x4, R82 ;  /* 0x00000004c8527825 */ /* 0x000fc600078e0252 */
[----:B------:R4:W-:Y:S01]  /*f070*/  STL.64 [R1+0x428], R84 ;  /* 0x0004285401007387 */ /* 0x0009e20000100a00 */
[----:B------:R-:W-:-:S03]  /*f080*/  IMAD.WIDE R88, R200, 0x4, R88 ;  /* 0x00000004c8587825 */ /* 0x000fc600078e0258 */
[----:B------:R4:W-:Y:S01]  /*f090*/  LDGSTS.E [R97+0xa100], [R84.64], !P4 ;  /* 0x0a10000054617fae */ /* 0x0009e2000e121848 */
[----:B---3--:R-:W-:-:S03]  /*f0a0*/  IMAD.WIDE R86, R200, 0x4, R238 ;  /* 0x00000004c8567825 */ /* 0x008fc600078e02ee */
[----:B------:R3:W-:Y:S04]  /*f0b0*/  STL.64 [R1+0x438], R82 ;  /* 0x0004385201007387 */ /* 0x0007e80000100a00 */
[----:B------:R3:W-:Y:S01]  /*f0c0*/  LDGSTS.E [R97+0xa180], [R82.64], !P4 ;  /* 0x0a18000052617fae */ /* 0x0007e2000e121848 */
[----:B----4-:R-:W-:-:S03]  /*f0d0*/  IMAD.WIDE R84, R200, 0x4, R240 ;  /* 0x00000004c8547825 */ /* 0x010fc600078e02f0 */
[----:B------:R2:W-:Y:S04]  /*f0e0*/  STL.64 [R1+0x490], R88 ;  /* 0x0004905801007387 */ /* 0x0005e80000100a00 */
[----:B------:R2:W-:Y:S01]  /*f0f0*/  LDGSTS.E [R97+0xa500], [R88.64], !P5 ;  /* 0x0a50000058617fae */ /* 0x0005e2000e921848 */
[----:B---3--:R-:W-:-:S03]  /*f100*/  IMAD.WIDE R82, R200, 0x4, R244 ;  /* 0x00000004c8527825 */ /* 0x008fc600078e02f4 */
[----:B------:R3:W-:Y:S01]  /*f110*/  STL.64 [R1+0x498], R86 ;  /* 0x0004985601007387 */ /* 0x0007e20000100a00 */
[----:B------:R-:W-:-:S03]  /*f120*/  ISETP.GE.U32.AND P6, PT, R81, 0x7ffffec7, PT ;  /* 0x7ffffec75100780c */ /* 0x000fc60003fc6070 */
[----:B------:R3:W-:Y:S01]  /*f130*/  LDGSTS.E [R97+0xa580], [R86.64], !P5 ;  /* 0x0a58000056617fae */ /* 0x0007e2000e921848 */
[----:B--2---:R-:W-:-:S03]  /*f140*/  IMAD.WIDE R88, R200, 0x4, R242 ;  /* 0x00000004c8587825 */ /* 0x004fc600078e02f2 */
[----:B------:R2:W-:Y:S04]  /*f150*/  STL.64 [R1+0x4b0], R84 ;  /* 0x0004b05401007387 */ /* 0x0005e80000100a00 */
[----:B------:R2:W-:Y:S01]  /*f160*/  LDGSTS.E [R97+0xa900], [R84.64], !P0 ;  /* 0x0a90000054617fae */ /* 0x0005e2000c121848 */
[----:B---3--:R-:W-:-:S03]  /*f170*/  IMAD.WIDE R86, R200, 0x4, R250 ;  /* 0x00000004c8567825 */ /* 0x008fc600078e02fa */
[----:B------:R3:W-:Y:S04]  /*f180*/  STL.64 [R1+0x4b8], R82 ;  /* 0x0004b85201007387 */ /* 0x0007e80000100a00 */
[----:B------:R3:W-:Y:S01]  /*f190*/  LDGSTS.E [R97+0xa980], [R82.64], !P0 ;  /* 0x0a98000052617fae */ /* 0x0007e2000c121848 */
[----:B--2---:R-:W-:-:S03]  /*f1a0*/  IMAD.WIDE R84, R200, 0x4, R248 ;  /* 0x00000004c8547825 */ /* 0x004fc600078e02f8 */
[----:B------:R-:W-:Y:S01]  /*f1b0*/  STL.64 [R1+0x4d0], R88 ;  /* 0x0004d05801007387 */ /* 0x000fe20000100a00 */
[----:B------:R-:W-:-:S03]  /*f1c0*/  IADD3 R81, R0, -0xc2, RZ ;  /* 0xffffff3e00517810 */ /* 0x000fc60007ffe0ff */
[----:B------:R2:W-:Y:S01]  /*f1d0*/  LDGSTS.E [R97+0xad00], [R88.64], !P2 ;  /* 0x0ad0000058617fae */ /* 0x0005e2000d121848 */
[----:B---3--:R-:W-:-:S03]  /*f1e0*/  IMAD.WIDE R82, R200, 0x4, R246 ;  /* 0x00000004c8527825 */ /* 0x008fc600078e02f6 */
[----:B------:R-:W-:Y:S01]  /*f1f0*/  STL.64 [R1+0x4d8], R86 ;  /* 0x0004d85601007387 */ /* 0x000fe20000100a00 */
[----:B------:R-:W-:-:S03]  /*f200*/  ISETP.GE.U32.AND P4, PT, R80, 0x7ffffec3, PT ;  /* 0x7ffffec35000780c */ /* 0x000fc60003f86070 */
[----:B------:R3:W-:Y:S01]  /*f210*/  LDGSTS.E [R97+0xad80], [R86.64], !P2 ;  /* 0x0ad8000056617fae */ /* 0x0007e2000d121848 */
[----:B------:R-:W-:-:S03]  /*f220*/  IADD3 R80, R0, -0xc6, RZ ;  /* 0xffffff3a00507810 */ /* 0x000fc60007ffe0ff */
[----:B------:R-:W-:Y:S04]  /*f230*/  STL.64 [R1+0x528], R84 ;  /* 0x0005285401007387 */ /* 0x000fe80000100a00 */
[----:B------:R2:W-:Y:S01]  /*f240*/  LDGSTS.E [R97+0xb100], [R84.64], !P3 ;  /* 0x0b10000054617fae */ /* 0x0005e2000d921848 */
[----:B------:R-:W-:-:S03]  /*f250*/  ISETP.GE.U32.AND P5, PT, R81, 0x7ffffebf, PT ;  /* 0x7ffffebf5100780c */ /* 0x000fc60003fa6070 */
[----:B------:R1:W-:Y:S04]  /*f260*/  STL.64 [R1+0x530], R82 ;  /* 0x0005305201007387 */ /* 0x0003e80000100a00 */
[----:B------:R1:W-:Y:S01]  /*f270*/  LDGSTS.E [R97+0xb180], [R82.64], !P3 ;  /* 0x0b18000052617fae */ /* 0x0003e2000d921848 */
[----:B------:R-:W-:Y:S02]  /*f280*/  ISETP.GE.U32.AND P0, PT, R80, 0x7ffffebb, PT ;  /* 0x7ffffebb5000780c */ /* 0x000fe40003f06070 */
[C---:B------:R-:W-:Y:S02]  /*f290*/  IADD3 R81, R0.reuse, -0xca, RZ ;  /* 0xffffff3600517810 */ /* 0x040fe40007ffe0ff */
[----:B------:R-:W-:Y:S01]  /*f2a0*/  IADD3 R80, R0, -0xce, RZ ;  /* 0xffffff3200507810 */ /* 0x000fe20007ffe0ff */
[----:B-1----:R-:W-:Y:S01]  /*f2b0*/  IMAD.WIDE R82, R200, 0x4, R2 ;  /* 0x00000004c8527825 */ /* 0x002fe200078e0202 */
[----:B------:R-:W-:-:S04]  /*f2c0*/  ISETP.GE.U32.AND P2, PT, R81, 0x7ffffeb7, PT ;  /* 0x7ffffeb75100780c */ /* 0x000fc80003f46070 */
[----:B------:R-:W-:Y:S04]  /*f2d0*/  STL.64 [R1+0x550], R82 ;  /* 0x0005505201007387 */ /* 0x000fe80000100a00 */
[----:B------:R1:W-:Y:S01]  /*f2e0*/  LDGSTS.E [R97+0xb500], [R82.64], !P1 ;  /* 0x0b50000052617fae */ /* 0x0003e2000c921848 */
[----:B------:R-:W-:-:S03]  /*f2f0*/  ISETP.GE.U32.AND P3, PT, R80, 0x7ffffeb3, PT ;  /* 0x7ffffeb35000780c */ /* 0x000fc60003f66070 */
[----:B------:R1:W-:Y:S04]  /*f300*/  STL.64 [R1+0x558], R4 ;  /* 0x0005580401007387 */ /* 0x0003e80000100a00 */
[----:B------:R1:W-:Y:S01]  /*f310*/  LDGSTS.E [R97+0xb580], [R4.64], !P1 ;  /* 0x0b58000004617fae */ /* 0x0003e2000c921848 */
[----:B------:R-:W-:-:S03]  /*f320*/  IADD3 R80, R0, -0xd2, RZ ;  /* 0xffffff2e00507810 */ /* 0x000fc60007ffe0ff */
[----:B------:R2:W-:Y:S04]  /*f330*/  STL.64 [R1+0x570], R6 ;  /* 0x0005700601007387 */ /* 0x0005e80000100a00 */
[----:B------:R2:W-:Y:S04]  /*f340*/  LDGSTS.E [R97+0xb900], [R6.64], !P6 ;  /* 0x0b90000006617fae */ /* 0x0005e8000f121848 */
[----:B------:R3:W-:Y:S01]  /*f350*/  STL.64 [R1+0x578], R8 ;  /* 0x0005780801007387 */ /* 0x0007e20000100a00 */
[----:B-1----:R-:W-:-:S03]  /*f360*/  IMAD.WIDE R4, R200, 0x4, R16 ;  /* 0x00000004c8047825 */ /* 0x002fc600078e0210 */
[----:B------:R3:W-:Y:S01]  /*f370*/  LDGSTS.E [R97+0xb980], [R8.64], !P6 ;  /* 0x0b98000008617fae */ /* 0x0007e2000f121848 */
[----:B--2---:R-:W-:-:S03]  /*f380*/  IMAD.WIDE R6, R200, 0x4, R14 ;  /* 0x00000004c8067825 */ /* 0x004fc600078e020e */
[----:B------:R1:W-:Y:S01]  /*f390*/  STL.64 [R1+0x590], R10 ;  /* 0x0005900a01007387 */ /* 0x0003e20000100a00 */
[----:B------:R-:W-:Y:S02]  /*f3a0*/  IADD3 R2, R0, -0xd6, RZ ;  /* 0xffffff2a00027810 */ /* 0x000fe40007ffe0ff */
[----:B------:R-:W-:Y:S01]  /*f3b0*/  ISETP.GE.U32.AND P1, PT, R80, 0x7ffffeaf, PT ;  /* 0x7ffffeaf5000780c */ /* 0x000fe20003f26070 */
        /* <DEDUP_REMOVED lines=9> */
[----:B--2---:R-:W-:-:S03]  /*f450*/  IMAD.WIDE R8, R200, 0x4, R20 ;  /* 0x00000004c8087825 */ /* 0x004fc600078e0214 */
[----:B------:R2:W-:Y:S04]  /*f460*/  STL.64 [R1+0x5c8], R4 ;  /* 0x0005c80401007387 */ /* 0x0005e80000100a00 */
[----:B------:R2:W-:Y:S01]  /*f470*/  LDGSTS.E [R97+0xc180], [R4.64], !P5 ;  /* 0x0c18000004617fae */ /* 0x0005e2000e921848 */
[----:B-1----:R-:W-:-:S03]  /*f480*/  IMAD.WIDE R6, R200, 0x4, R22 ;  /* 0x00000004c8067825 */ /* 0x002fc600078e0216 */
[----:B------:R1:W-:Y:S01]  /*f490*/  STL.64 [R1+0x5e0], R10 ;  /* 0x0005e00a01007387 */ /* 0x0003e20000100a00 */
[----:B------:R-:W-:Y:S02]  /*f4a0*/  IADD3 R2, R0, -0xde, RZ ;  /* 0xffffff2200027810 */ /* 0x000fe40007ffe0ff */
[----:B------:R-:W-:Y:S01]  /*f4b0*/  ISETP.GE.U32.AND P4, PT, R3, 0x7ffffea7, PT ;  /* 0x7ffffea70300780c */ /* 0x000fe20003f86070 */
[----:B------:R1:W-:Y:S01]  /*f4c0*/  LDGSTS.E [R97+0xc500], [R10.64], !P0 ;  /* 0x0c5000000a617fae */ /* 0x0003e2000c121848 */
[----:B--2---:R-:W-:-:S03]  /*f4d0*/  IMAD.WIDE R4, R200, 0x4, R24 ;  /* 0x00000004c8047825 */ /* 0x004fc600078e0218 */
[----:B------:R2:W-:Y:S01]  /*f4e0*/  STL.64 [R1+0x5e8], R8 ;  /* 0x0005e80801007387 */ /* 0x0005e20000100a00 */
[----:B------:R-:W-:-:S03]  /*f4f0*/  IADD3 R3, R0, -0xe2, RZ ;  /* 0xffffff1e00037810 */ /* 0x000fc60007ffe0ff */
        /* <DEDUP_REMOVED lines=16> */
[----:B------:R1:W-:Y:S04]  /*f600*/  STL.64 [R1+0x640], R6 ;  /* 0x0006400601007387 */ /* 0x0003e80000100a00 */
        /* <DEDUP_REMOVED lines=17> */
[----:B------:R1:W-:Y:S01]  /*f720*/  STL.64 [R1+0x6a0], R10 ;  /* 0x0006a00a01007387 */ /* 0x0003e20000100a00 */
[----:B------:R-:W-:-:S03]  /*f730*/  IADD3 R2, R0, -0xe6, RZ ;  /* 0xffffff1a00027810 */ /* 0x000fc60007ffe0ff */
        /* <DEDUP_REMOVED lines=15> */
[----:B------:R3:W-:Y:S01]  /*f830*/  STL.64 [R1+0x700], R8 ;  /* 0x0007000801007387 */ /* 0x0007e20000100a00 */
[----:B--2---:R-:W-:-:S03]  /*f840*/  IMAD.WIDE R4, R200, 0x4, R56 ;  /* 0x00000004c8047825 */ /* 0x004fc600078e0238 */
[----:B------:R2:W-:Y:S04]  /*f850*/  STL.64 [R1+0x728], R6 ;  /* 0x0007280601007387 */ /* 0x0005e80000100a00 */
[----:B------:R1:W-:Y:S04]  /*f860*/  STL.64 [R1+0x730], R4 ;  /* 0x0007300401007387 */ /* 0x0003e80000100a00 */
[----:B------:R-:W4:Y:S04]  /*f870*/  LDL.LU.64 R240, [R1+0x80] ;  /* 0x0000800001f07983 */ /* 0x000f280000300a00 */
[----:B------:R-:W4:Y:S04]  /*f880*/  LDL.LU.64 R244, [R1+0x88] ;  /* 0x0000880001f47983 */ /* 0x000f280000300a00 */
[----:B------:R1:W-:Y:S04]  /*f890*/  LDGSTS.E [R97+0xe500], [R10.64], !P2 ;  /* 0x0e5000000a617fae */ /* 0x0003e8000d121848 */
[----:B------:R3:W-:Y:S04]  /*f8a0*/  LDGSTS.E [R97+0xe580], [R8.64], !P2 ;  /* 0x0e58000008617fae */ /* 0x0007e8000d121848 */
[----:B------:R2:W-:Y:S01]  /*f8b0*/  LDGSTS.E [R97+0xe900], [R6.64], !P3 ;  /* 0x0e90000006617fae */ /* 0x0005e2000d921848 */
[----:B-1----:R-:W-:-:S03]  /*f8c0*/  IMAD.WIDE R10, R200, 0x4, R58 ;  /* 0x00000004c80a7825 */ /* 0x002fc600078e023a */
[----:B------:R1:W-:Y:S01]  /*f8d0*/  LDGSTS.E [R97+0xe980], [R4.64], !P3 ;  /* 0x0e98000004617fae */ /* 0x0003e2000d921848 */
[----:B---3--:R-:W-:-:S03]  /*f8e0*/  IMAD.WIDE R8, R200, 0x4, R60 ;  /* 0x00000004c8087825 */ /* 0x008fc600078e023c */
[----:B------:R3:W-:Y:S01]  /*f8f0*/  STL.64 [R1+0x758], R10 ;  /* 0x0007580a01007387 */ /* 0x0007e20000100a00 */
[----:B--2---:R-:W-:-:S03]  /*f900*/  IMAD.WIDE R6, R200, 0x4, R62 ;  /* 0x00000004c8067825 */ /* 0x004fc600078e023e */
[----:B------:R2:W-:Y:S01]  /*f910*/  STL.64 [R1+0x760], R8 ;  /* 0x0007600801007387 */ /* 0x0005e20000100a00 */
[----:B-1----:R-:W-:-:S03]  /*f920*/  IMAD.WIDE R4, R200, 0x4, R64 ;  /* 0x00000004c8047825 */ /* 0x002fc600078e0240 */
[----:B------:R1:W-:Y:S04]  /*f930*/  STL.64 [R1+0x778], R6 ;  /* 0x0007780601007387 */ /* 0x0003e80000100a00 */
[----:B------:R1:W-:Y:S04]  /*f940*/  STL.64 [R1+0x780], R4 ;  /* 0x0007800401007387 */ /* 0x0003e80000100a00 */
[----:B------:R-:W4:Y:S04]  /*f950*/  LDL.LU.64 R86, [R1+0x90] ;  /* 0x0000900001567983 */ /* 0x000f280000300a00 */
[----:B------:R-:W4:Y:S04]  /*f960*/  LDL.LU.64 R84, [R1+0x98] ;  /* 0x0000980001547983 */ /* 0x000f280000300a00 */
[----:B------:R-:W4:Y:S04]  /*f970*/  LDL.LU.64 R82, [R1+0xa0] ;  /* 0x0000a00001527983 */ /* 0x000f280000300a00 */
[----:B------:R-:W4:Y:S01]  /*f980*/  LDL.LU.64 R242, [R1+0xa8] ;  /* 0x0000a80001f27983 */ /* 0x000f220000300a00 */
[----:B------:R-:W-:-:S02]  /*f990*/  IADD3 R2, R0, -0xee, RZ ;  /* 0xffffff1200027810 */ /* 0x000fc40007ffe0ff */
[----:B------:R-:W-:Y:S02]  /*f9a0*/  IADD3 R3, R0, -0xf2, RZ ;  /* 0xffffff0e00037810 */ /* 0x000fe40007ffe0ff */
[----:B------:R-:W-:Y:S02]  /*f9b0*/  ISETP.GE.U32.AND P1, PT, R2, 0x7ffffe93, PT ;  /* 0x7ffffe930200780c */ /* 0x000fe40003f26070 */
[----:B------:R-:W-:Y:S02]  /*f9c0*/  IADD3 R2, R0, -0xf6, RZ ;  /* 0xffffff0a00027810 */ /* 0x000fe40007ffe0ff */
[----:B------:R-:W-:Y:S02]  /*f9d0*/  ISETP.GE.U32.AND P6, PT, R3, 0x7ffffe8f, PT ;  /* 0x7ffffe8f0300780c */ /* 0x000fe40003fc6070 */
[----:B------:R-:W-:Y:S02]  /*f9e0*/  ISETP.GE.U32.AND P4, PT, R2, 0x7ffffe8b, PT ;  /* 0x7ffffe8b0200780c */ /* 0x000fe40003f86070 */
[----:B------:R-:W-:-:S04]  /*f9f0*/  IADD3 R3, R0, -0xfa, RZ ;  /* 0xffffff0600037810 */ /* 0x000fc80007ffe0ff */
[----:B------:R-:W-:Y:S01]  /*fa00*/  ISETP.GE.U32.AND P5, PT, R3, 0x7ffffe87, PT ;  /* 0x7ffffe870300780c */ /* 0x000fe20003fa6070 */
[----:B------:R3:W-:Y:S04]  /*fa10*/  LDGSTS.E [R97+0xed00], [R10.64], !P1 ;  /* 0x0ed000000a617fae */ /* 0x0007e8000c921848 */
[----:B------:R2:W-:Y:S04]  /*fa20*/  LDGSTS.E [R97+0xed80], [R8.64], !P1 ;  /* 0x0ed8000008617fae */ /* 0x0005e8000c921848 */
[----:B------:R1:W-:Y:S01]  /*fa30*/  LDGSTS.E [R97+0xf100], [R6.64], !P6 ;  /* 0x0f10000006617fae */ /* 0x0003e2000f121848 */
[----:B---3--:R-:W-:-:S03]  /*fa40*/  IMAD.WIDE R10, R200, 0x4, R66 ;  /* 0x00000004c80a7825 */ /* 0x008fc600078e0242 */
[----:B------:R3:W-:Y:S01]  /*fa50*/  LDGSTS.E [R97+0xf180], [R4.64], !P6 ;  /* 0x0f18000004617fae */ /* 0x0007e2000f121848 */
[----:B--2---:R-:W-:-:S03]  /*fa60*/  IMAD.WIDE R8, R200, 0x4, R68 ;  /* 0x00000004c8087825 */ /* 0x004fc600078e0244 */
[----:B------:R2:W-:Y:S01]  /*fa70*/  STL.64 [R1+0x798], R10 ;  /* 0x0007980a01007387 */ /* 0x0005e20000100a00 */
[----:B-1----:R-:W-:-:S03]  /*fa80*/  IMAD.WIDE R6, R200, 0x4, R70 ;  /* 0x00000004c8067825 */ /* 0x002fc600078e0246 */
[----:B------:R2:W-:Y:S01]  /*fa90*/  LDGSTS.E [R97+0xf500], [R10.64], !P4 ;  /* 0x0f5000000a617fae */ /* 0x0005e2000e121848 */
[----:B---3--:R-:W-:-:S03]  /*faa0*/  IMAD.WIDE R4, R200, 0x4, R72 ;  /* 0x00000004c8047825 */ /* 0x008fc600078e0248 */
[----:B------:R1:W-:Y:S04]  /*fab0*/  STL.64 [R1+0x7a0], R8 ;  /* 0x0007a00801007387 */ /* 0x0003e80000100a00 */
[----:B------:R1:W-:Y:S01]  /*fac0*/  LDGSTS.E [R97+0xf580], [R8.64], !P4 ;  /* 0x0f58000008617fae */ /* 0x0003e2000e121848 */
[----:B--2---:R-:W-:-:S03]  /*fad0*/  IMAD.WIDE R10, R200, 0x4, R74 ;  /* 0x00000004c80a7825 */ /* 0x004fc600078e024a */
[----:B------:R4:W-:Y:S04]  /*fae0*/  STL.64 [R1+0x7b8], R6 ;  /* 0x0007b80601007387 */ /* 0x0009e80000100a00 */
[----:B------:R2:W-:Y:S01]  /*faf0*/  STL.64 [R1+0x7c0], R4 ;  /* 0x0007c00401007387 */ /* 0x0005e20000100a00 */
[----:B-1----:R-:W-:-:S03]  /*fb00*/  IMAD.WIDE R8, R200, 0x4, R76 ;  /* 0x00000004c8087825 */ /* 0x002fc600078e024c */
[----:B------:R4:W-:Y:S04]  /*fb10*/  LDGSTS.E [R97+0xf900], [R6.64], !P5 ;  /* 0x0f90000006617fae */ /* 0x0009e8000e921848 */
[----:B------:R1:W-:Y:S04]  /*fb20*/  STL.64 [R1+0x7d8], R10 ;  /* 0x0007d80a01007387 */ /* 0x0003e80000100a00 */
[----:B------:R2:W-:Y:S04]  /*fb30*/  LDGSTS.E [R97+0xf980], [R4.64], !P5 ;  /* 0x0f98000004617fae */ /* 0x0005e8000e921848 */
[----:B------:R3:W-:Y:S04]  /*fb40*/  STL.64 [R1+0x7e0], R8 ;  /* 0x0007e00801007387 */ /* 0x0007e80000100a00 */
[----:B------:R-:W3:Y:S04]  /*fb50*/  LDL.LU.64 R88, [R1+0xb0] ;  /* 0x0000b00001587983 */ /* 0x000ee80000300a00 */
[----:B------:R-:W3:Y:S01]  /*fb60*/  LDL.LU.64 R238, [R1+0xb8] ;  /* 0x0000b80001ee7983 */ /* 0x000ee20000300a00 */
[----:B----4-:R-:W-:-:S04]  /*fb70*/  IMAD.WIDE R6, R200, 0x4, R240 ;  /* 0x00000004c8067825 */ /* 0x010fc800078e02f0 */
[C---:B--2---:R-:W-:Y:S01]  /*fb80*/  IMAD.WIDE R4, R200.reuse, 0x4, R244 ;  /* 0x00000004c8047825 */ /* 0x044fe200078e02f4 */
[----:B------:R-:W-:Y:S04]  /*fb90*/  STL.64 [R1+0x18], R6 ;  /* 0x0000180601007387 */ /* 0x000fe80000100a00 */
[----:B------:R-:W-:Y:S04]  /*fba0*/  STL.64 [R1+0x10], R4 ;  /* 0x0000100401007387 */ /* 0x000fe80000100a00 */
[----:B------:R-:W2:Y:S04]  /*fbb0*/  LDL.LU.64 R240, [R1+0xc0] ;  /* 0x0000c00001f07983 */ /* 0x000ea80000300a00 */
[----:B------:R-:W4:Y:S01]  /*fbc0*/  LDL.LU.64 R244, [R1+0xc8] ;  /* 0x0000c80001f47983 */ /* 0x000f220000300a00 */
[----:B------:R-:W-:-:S03]  /*fbd0*/  IMAD.WIDE R148, R200, 0x4, R86 ;  /* 0x00000004c8947825 */ /* 0x000fc600078e0256 */
[----:B------:R-:W4:Y:S01]  /*fbe0*/  LDL.LU.64 R86, [R1+0xd0] ;  /* 0x0000d00001567983 */ /* 0x000f220000300a00 */
[----:B------:R-:W-:-:S03]  /*fbf0*/  IMAD.WIDE R142, R200, 0x4, R84 ;  /* 0x00000004c88e7825 */ /* 0x000fc600078e0254 */
[----:B------:R-:W4:Y:S01]  /*fc00*/  LDL.LU.64 R84, [R1+0xd8] ;  /* 0x0000d80001547983 */ /* 0x000f220000300a00 */
[----:B------:R-:W-:-:S03]  /*fc10*/  IMAD.WIDE R140, R200, 0x4, R82 ;  /* 0x00000004c88c7825 */ /* 0x000fc600078e0252 */
[----:B------:R-:W4:Y:S01]  /*fc20*/  LDL.LU.64 R82, [R1+0xe0] ;  /* 0x0000e00001527983 */ /* 0x000f220000300a00 */
[----:B------:R-:W-:-:S03]  /*fc30*/  IMAD.WIDE R118, R200, 0x4, R242 ;  /* 0x00000004c8767825 */ /* 0x000fc600078e02f2 */
[----:B------:R-:W4:Y:S04]  /*fc40*/  LDL.LU.64 R242, [R1+0xe8] ;  /* 0x0000e80001f27983 */ /* 0x000f280000300a00 */
[----:B------:R-:W-:Y:S04]  /*fc50*/  STL.64 [R1+0x1488], R148 ;  /* 0x0014889401007387 */ /* 0x000fe80000100a00 */
[----:B------:R-:W-:Y:S04]  /*fc60*/  STL.64 [R1+0x1490], R142 ;  /* 0x0014908e01007387 */ /* 0x000fe80000100a00 */
[----:B------:R-:W-:Y:S04]  /*fc70*/  STL.64 [R1+0x1498], R140 ;  /* 0x0014988c01007387 */ /* 0x000fe80000100a00 */
[----:B------:R-:W-:Y:S01]  /*fc80*/  STL.64 [R1+0x14a0], R118 ;  /* 0x0014a07601007387 */ /* 0x000fe20000100a00 */
[----:B---3--:R-:W-:-:S03]  /*fc90*/  IMAD.WIDE R116, R200, 0x4, R88 ;  /* 0x00000004c8747825 */ /* 0x008fc600078e0258 */
[----:B------:R-:W3:Y:S01]  /*fca0*/  LDL.LU.64 R88, [R1+0xf0] ;  /* 0x0000f00001587983 */ /* 0x000ee20000300a00 */
[----:B------:R-:W-:-:S03]  /*fcb0*/  IMAD.WIDE R110, R200, 0x4, R238 ;  /* 0x00000004c86e7825 */ /* 0x000fc600078e02ee */
[----:B------:R-:W3:Y:S01]  /*fcc0*/  LDL.LU.64 R238, [R1+0xf8] ;  /* 0x0000f80001ee7983 */ /* 0x000ee20000300a00 */
[----:B--2---:R-:W-:-:S03]  /*fcd0*/  IMAD.WIDE R108, R200, 0x4, R240 ;  /* 0x00000004c86c7825 */ /* 0x004fc600078e02f0 */
[----:B------:R-:W2:Y:S01]  /*fce0*/  LDL.LU.64 R240, [R1+0x100] ;  /* 0x0001000001f07983 */ /* 0x000ea20000300a00 */
[----:B----4-:R-:W-:-:S03]  /*fcf0*/  IMAD.WIDE R106, R200, 0x4, R244 ;  /* 0x00000004c86a7825 */ /* 0x010fc600078e02f4 */
[----:B------:R-:W4:Y:S04]  /*fd00*/  LDL.LU.64 R244, [R1+0x108] ;  /* 0x0001080001f47983 */ /* 0x000f280000300a00 */
[----:B------:R-:W-:Y:S04]  /*fd10*/  STL.64 [R1+0x14a8], R116 ;  /* 0x0014a87401007387 */ /* 0x000fe80000100a00 */
[----:B------:R-:W-:Y:S04]  /*fd20*/  STL.64 [R1+0x14b0], R110 ;  /* 0x0014b06e01007387 */ /* 0x000fe80000100a00 */
[----:B------:R-:W-:Y:S04]  /*fd30*/  STL.64 [R1+0x14b8], R108 ;  /* 0x0014b86c01007387 */ /* 0x000fe80000100a00 */
[----:B------:R-:W-:Y:S01]  /*fd40*/  STL.64 [R1+0x14c0], R106 ;  /* 0x0014c06a01007387 */ /* 0x000fe20000100a00 */
[----:B------:R-:W-:-:S03]  /*fd50*/  IMAD.WIDE R104, R200, 0x4, R86 ;  /* 0x00000004c8687825 */ /* 0x000fc600078e0256 */
[----:B------:R-:W4:Y:S01]  /*fd60*/  LDL.LU.64 R86, [R1+0x110] ;  /* 0x0001100001567983 */ /* 0x000f220000300a00 */
[----:B------:R-:W-:-:S03]  /*fd70*/  IMAD.WIDE R102, R200, 0x4, R84 ;  /* 0x00000004c8667825 */ /* 0x000fc600078e0254 */
[----:B------:R-:W4:Y:S01]  /*fd80*/  LDL.LU.64 R84, [R1+0x118] ;  /* 0x0001180001547983 */ /* 0x000f220000300a00 */
[----:B------:R-:W-:-:S03]  /*fd90*/  IMAD.WIDE R100, R200, 0x4, R82 ;  /* 0x00000004c8647825 */ /* 0x000fc600078e0252 */
[----:B------:R-:W4:Y:S01]  /*fda0*/  LDL.LU.64 R82, [R1+0x120] ;  /* 0x0001200001527983 */ /* 0x000f220000300a00 */
[----:B------:R-:W-:-:S03]  /*fdb0*/  IMAD.WIDE R62, R200, 0x4, R242 ;  /* 0x00000004c83e7825 */ /* 0x000fc600078e02f2 */
[----:B------:R-:W1:Y:S04]  /*fdc0*/  LDL.LU.64 R242, [R1+0x128] ;  /* 0x0001280001f27983 */ /* 0x000e680000300a00 */
[----:B------:R-:W-:Y:S04]  /*fdd0*/  STL.64 [R1+0x14c8], R104 ;  /* 0x0014c86801007387 */ /* 0x000fe80000100a00 */
[----:B------:R-:W-:Y:S04]  /*fde0*/  STL.64 [R1+0x14d0], R102 ;  /* 0x0014d06601007387 */ /* 0x000fe80000100a00 */
[----:B------:R-:W-:Y:S01]  /*fdf0*/  STL.64 [R1+0x14d8], R100 ;  /* 0x0014d86401007387 */ /* 0x000fe20000100a00 */
[----:B------:R-:W-:-:S03]  /*fe00*/  IADD3 R2, R0, -0xfe, RZ ;  /* 0xffffff0200027810 */ /* 0x000fc60007ffe0ff */
[----:B------:R-:W-:Y:S01]  /*fe10*/  STL.64 [R1+0x14e0], R62 ;  /* 0x0014e03e01007387 */ /* 0x000fe20000100a00 */
[----:B------:R-:W-:-:S13]  /*fe20*/  ISETP.GE.U32.AND P0, PT, R2, 0x7ffffe83, PT ;  /* 0x7ffffe830200780c */ /* 0x000fda0003f06070 */
[----:B------:R1:W-:Y:S01]  /*fe30*/  LDGSTS.E [R97+0xfd00], [R10.64], !P0 ;  /* 0x0fd000000a617fae */ /* 0x0003e2000c121848 */
[----:B---3--:R-:W-:-:S04]  /*fe40*/  IMAD.WIDE R60, R200, 0x4, R88 ;  /* 0x00000004c83c7825 */ /* 0x008fc800078e0258 */
[C---:B------:R-:W-:Y:S01]  /*fe50*/  IMAD.WIDE R58, R200.reuse, 0x4, R238 ;  /* 0x00000004c83a7825 */ /* 0x040fe200078e02ee */
[----:B------:R-:W3:Y:S04]  /*fe60*/  LDL.LU.64 R88, [R1+0x130] ;  /* 0x0001300001587983 */ /* 0x000ee80000300a00 */
[----:B------:R-:W3:Y:S01]  /*fe70*/  LDL.LU.64 R238, [R1+0x138] ;  /* 0x0001380001ee7983 */ /* 0x000ee20000300a00 */
[----:B--2---:R-:W-:-:S04]  /*fe80*/  IMAD.WIDE R56, R200, 0x4, R240 ;  /* 0x00000004c8387825 */ /* 0x004fc800078e02f0 */
[----:B----4-:R-:W-:Y:S01]  /*fe90*/  IMAD.WIDE R42, R200, 0x4, R244 ;  /* 0x00000004c82a7825 */ /* 0x010fe200078e02f4 */
[----:B------:R-:W2:Y:S04]  /*fea0*/  LDL.LU.64 R240, [R1+0x278] ;  /* 0x0002780001f07983 */ /* 0x000ea80000300a00 */
[----:B------:R-:W4:Y:S04]  /*feb0*/  LDL.LU.64 R244, [R1+0x270] ;  /* 0x0002700001f47983 */ /* 0x000f280000300a00 */
[----:B------:R-:W-:Y:S04]  /*fec0*/  STL.64 [R1+0x14e8], R60 ;  /* 0x0014e83c01007387 */ /* 0x000fe80000100a00 */
[----:B------:R-:W-:Y:S04]  /*fed0*/  STL.64 [R1+0x14f0], R58 ;  /* 0x0014f03a01007387 */ /* 0x000fe80000100a00 */
[----:B------:R-:W-:Y:S04]  /*fee0*/  STL.64 [R1+0x14f8], R56 ;  /* 0x0014f83801007387 */ /* 0x000fe80000100a00 */
[----:B------:R-:W-:Y:S01]  /*fef0*/  STL.64 [R1+0x1500], R42 ;  /* 0x0015002a01007387 */ /* 0x000fe20000100a00 */
[----:B------:R-:W-:-:S02]  /*ff00*/  IADD3 R3, R0, -0x83, RZ ;  /* 0xffffff7d00037810 */ /* 0x000fc40007ffe0ff */
[----:B------:R-:W-:Y:S01]  /*ff10*/  IADD3 R2, R0, -0x87, RZ ;  /* 0xffffff7900027810 */ /* 0x000fe20007ffe0ff */
[----:B------:R3:W-:Y:S01]  /*ff20*/  LDGSTS.E [R97+0xfd80], [R8.64], !P0 ;  /* 0x0fd8000008617fae */ /* 0x0007e2000c121848 */
[----:B-1----:R-:W-:-:S03]  /*ff30*/  IMAD.WIDE R10, R200, 0x4, R242 ;  /* 0x00000004c80a7825 */ /* 0x002fc600078e02f2 */
[----:B------:R-:W4:Y:S01]  /*ff40*/  LDL.LU.64 R242, [R1+0x268] ;  /* 0x0002680001f27983 */ /* 0x000f220000300a00 */
[----:B------:R-:W-:Y:S02]  /*ff50*/  ISETP.GE.U32.AND P2, PT, R3, 0x7ffffefe, PT ;  /* 0x7ffffefe0300780c */ /* 0x000fe40003f46070 */
[----:B------:R-:W-:Y:S02]  /*ff60*/  ISETP.GE.U32.AND P3, PT, R2, 0x7ffffefa, PT ;  /* 0x7ffffefa0200780c */ /* 0x000fe40003f66070 */
[C---:B------:R-:W-:Y:S02]  /*ff70*/  IADD3 R3, R0.reuse, -0x8b, RZ ;  /* 0xffffff7500037810 */ /* 0x040fe40007ffe0ff */
[----:B------:R-:W-:Y:S02]  /*ff80*/  IADD3 R2, R0, -0x8f, RZ ;  /* 0xffffff7100027810 */ /* 0x000fe40007ffe0ff */
[----:B------:R-:W-:Y:S02]  /*ff90*/  ISETP.GE.U32.AND P1, PT, R3, 0x7ffffef6, PT ;  /* 0x7ffffef60300780c */ /* 0x000fe40003f26070 */
[----:B------:R-:W-:-:S02]  /*ffa0*/  ISETP.GE.U32.AND P6, PT, R2, 0x7ffffef2, PT ;  /* 0x7ffffef20200780c */ /* 0x000fc40003fc6070 */
[C---:B------:R-:W-:Y:S02]  /*ffb0*/  IADD3 R3, R0.reuse, -0x93, RZ ;  /* 0xffffff6d00037810 */ /* 0x040fe40007ffe0ff */
[----:B------:R-:W-:Y:S02]  /*ffc0*/  IADD3 R2, R0, -0x97, RZ ;  /* 0xffffff6900027810 */ /* 0x000fe40007ffe0ff */
[----:B------:R-:W-:Y:S02]  /*ffd0*/  LOP3.LUT R21, R201, 0x40, RZ, 0x3c, !PT ;  /* 0x00000040c9157812 */ /* 0x000fe400078e3cff */
[----:B------:R-:W-:Y:S02]  /*ffe0*/  ISETP.GE.U32.AND P4, PT, R3, 0x7ffffeee, PT ;  /* 0x7ffffeee0300780c */ /* 0x000fe40003f86070 */
[----:B------:R-:W-:Y:S01]  /*fff0*/  ISETP.GE.U32.AND P5, PT, R2, 0x7ffffeea, PT ;  /* 0x7ffffeea0200780c */ /* 0x000fe20003fa6070 */
[----:B------:R4:W-:Y:S01]  /*10000*/  LDGSTS.E [R21+0x8200], [R6.64], !P2 ;  /* 0x0820000006157fae */ /* 0x0009e2000d121848 */
[----:B------:R-:W-:-:S02]  /*10010*/  IADD3 R3, R0, -0x9b, RZ ;  /* 0xffffff6500037810 */ /* 0x000fc40007ffe0ff */
[----:B------:R-:W-:Y:S01]  /*10020*/  IADD3 R2, R0, -0x9f, RZ ;  /* 0xffffff6100027810 */ /* 0x000fe20007ffe0ff */
[----:B------:R1:W-:Y:S01]  /*10030*/  LDGSTS.E [R21+0x8280], [R4.64], !P2 ;  /* 0x0828000004157fae */ /* 0x0003e2000d121848 */
[----:B------:R-:W-:Y:S02]  /*10040*/  ISETP.GE.U32.AND P0, PT, R3, 0x7ffffee6, PT ;  /* 0x7ffffee60300780c */ /* 0x000fe40003f06070 */
[----:B------:R-:W-:Y:S01]  /*10050*/  ISETP.GE.U32.AND P2, PT, R2, 0x7ffffee2, PT ;  /* 0x7ffffee20200780c */ /* 0x000fe20003f46070 */
[----:B------:R1:W-:Y:S01]  /*10060*/  LDGSTS.E [R21+0x8600], [R148.64], !P3 ;  /* 0x0860000094157fae */ /* 0x0003e2000d921848 */
[C---:B------:R-:W-:Y:S02]  /*10070*/  IADD3 R3, R0.reuse, -0xa3, RZ ;  /* 0xffffff5d00037810 */ /* 0x040fe40007ffe0ff */
[----:B------:R-:W-:Y:S01]  /*10080*/  IADD3 R2, R0, -0xa7, RZ ;  /* 0xffffff5900027810 */ /* 0x000fe20007ffe0ff */
[----:B------:R1:W-:Y:S01]  /*10090*/  LDGSTS.E [R21+0x8680], [R142.64], !P3 ;  /* 0x086800008e157fae */ /* 0x0003e2000d921848 */
[----:B------:R-:W-:-:S03]  /*100a0*/  ISETP.GE.U32.AND P3, PT, R3, 0x7ffffede, PT ;  /* 0x7ffffede0300780c */ /* 0x000fc60003f66070 */
[----:B------:R1:W-:Y:S01]  /*100b0*/  LDGSTS.E [R21+0x8a00], [R140.64], !P1 ;  /* 0x08a000008c157fae */ /* 0x0003e2000c921848 */
[----:B------:R-:W-:-:S03]  /*100c0*/  IADD3 R3, R0, -0xab, RZ ;  /* 0xffffff5500037810 */ /* 0x000fc60007ffe0ff */
[----:B------:R1:W-:Y:S01]  /*100d0*/  LDGSTS.E [R21+0x8a80], [R118.64], !P1 ;  /* 0x08a8000076157fae */ /* 0x0003e2000c921848 */
[----:B------:R-:W-:Y:S02]  /*100e0*/  ISETP.GE.U32.AND P1, PT, R2, 0x7ffffeda, PT ;  /* 0x7ffffeda0200780c */ /* 0x000fe40003f26070 */
[----:B------:R-:W-:Y:S01]  /*100f0*/  IADD3 R2, R0, -0xaf, RZ ;  /* 0xffffff5100027810 */ /* 0x000fe20007ffe0ff */
[----:B------:R1:W-:Y:S01]  /*10100*/  LDGSTS.E [R21+0x8e00], [R116.64], !P6 ;  /* 0x08e0000074157fae */ /* 0x0003e2000f121848 */
[----:B------:R-:W-:-:S03]  /*10110*/  IMAD.WIDE R40, R200, 0x4, R86 ;  /* 0x00000004c8287825 */ /* 0x000fc600078e0256 */
[----:B------:R1:W-:Y:S01]  /*10120*/  LDGSTS.E [R21+0x8e80], [R110.64], !P6 ;  /* 0x08e800006e157fae */ /* 0x0003e2000f121848 */
[----:B------:R-:W-:-:S03]  /*10130*/  ISETP.GE.U32.AND P6, PT, R3, 0x7ffffed6, PT ;  /* 0x7ffffed60300780c */ /* 0x000fc60003fc6070 */
[----:B------:R1:W-:Y:S01]  /*10140*/  LDGSTS.E [R21+0x9200], [R108.64], !P4 ;  /* 0x092000006c157fae */ /* 0x0003e2000e121848 */
[----:B------:R-:W-:-:S03]  /*10150*/  IADD3 R3, R0, -0xb3, RZ ;  /* 0xffffff4d00037810 */ /* 0x000fc60007ffe0ff */
[----:B------:R1:W-:Y:S01]  /*10160*/  LDGSTS.E [R21+0x9280], [R106.64], !P4 ;  /* 0x092800006a157fae */ /* 0x0003e2000e121848 */
[----:B------:R-:W-:-:S03]  /*10170*/  ISETP.GE.U32.AND P4, PT, R2, 0x7ffffed2, PT ;  /* 0x7ffffed20200780c */ /* 0x000fc60003f86070 */
[----:B------:R-:W4:Y:S01]  /*10180*/  LDL.LU.64 R86, [R1+0x260] ;  /* 0x0002600001567983 */ /* 0x000f220000300a00 */
[----:B------:R-:W-:Y:S01]  /*10190*/  IADD3 R2, R0, -0xb7, RZ ;  /* 0xffffff4900027810 */ /* 0x000fe20007ffe0ff */
[----:B------:R-:W-:Y:S02]  /*101a0*/  IMAD.WIDE R26, R200, 0x4, R84 ;  /* 0x00000004c81a7825 */ /* 0x000fe400078e0254 */
[----:B------:R1:W-:Y:S04]  /*101b0*/  LDGSTS.E [R21+0x9600], [R104.64], !P5 ;  /* 0x0960000068157fae */ /* 0x0003e8000e921848 */
        /* <DEDUP_REMOVED lines=17> */
[----:B------:R-:W-:-:S03]  /*102d0*/  IADD3 R2, R0, -0xc7, RZ ;  /* 0xffffff3900027810 */ /* 0x000fc60007ffe0ff */
[----:B------:R1:W-:Y:S01]  /*102e0*/  LDGSTS.E [R21+0xa600], [R40.64], !P1 ;  /* 0x0a60000028157fae */ /* 0x0003e2000c921848 */
[----:B---3--:R-:W-:-:S03]  /*102f0*/  IMAD.WIDE R8, R200, 0x4, R88 ;  /* 0x00000004c8087825 */ /* 0x008fc600078e0258 */
        /* <DEDUP_REMOVED lines=8> */
[----:B------:R-:W-:-:S02]  /*10380*/  IMAD.WIDE R2, R200, 0x4, R238 ;  /* 0x00000004c8027825 */ /* 0x000fc400078e02ee */
[----:B------:R2:W-:Y:S04]  /*10390*/  STL.64 [R1+0x1520], R10 ;  /* 0x0015200a01007387 */ /* 0x0005e80000100a00 */
[----:B------:R-:W3:Y:S04]  /*103a0*/  LDL.LU.64 R88, [R1+0x248] ;  /* 0x0002480001587983 */ /* 0x000ee80000300a00 */
[----:B------:R-:W3:Y:S04]  /*103b0*/  LDL.LU.64 R238, [R1+0x240] ;  /* 0x0002400001ee7983 */ /* 0x000ee80000300a00 */
[----:B------:R1:W-:Y:S04]  /*103c0*/  LDGSTS.E [R21+0xae00], [R8.64], !P4 ;  /* 0x0ae0000008157fae */ /* 0x0003e8000e121848 */
[----:B------:R1:W-:Y:S01]  /*103d0*/  LDGSTS.E [R21+0xae80], [R2.64], !P4 ;  /* 0x0ae8000002157fae */ /* 0x0003e2000e121848 */
[----:B--2---:R-:W-:-:S03]  /*103e0*/  IMAD.WIDE R10, R200, 0x4, R240 ;  /* 0x00000004c80a7825 */ /* 0x004fc600078e02f0 */
[----:B------:R-:W2:Y:S01]  /*103f0*/  LDL.LU.64 R240, [R1+0x238] ;  /* 0x0002380001f07983 */ /* 0x000ea20000300a00 */
[----:B----4-:R-:W-:-:S03]  /*10400*/  IMAD.WIDE R6, R200, 0x4, R244 ;  /* 0x00000004c8067825 */ /* 0x010fc600078e02f4 */
[----:B------:R4:W-:Y:S04]  /*10410*/  STL.64 [R1+0x60], R10 ;  /* 0x0000600a01007387 */ /* 0x0009e80000100a00 */
[----:B------:R-:W2:Y:S04]  /*10420*/  LDL.LU.64 R244, [R1+0x230] ;  /* 0x0002300001f47983 */ /* 0x000ea80000300a00 */
[----:B------:R-:W-:Y:S04]  /*10430*/  STL.64 [R1+0x80], R6 ;  /* 0x0000800601007387 */ /* 0x000fe80000100a00 */
[----:B------:R1:W-:Y:S04]  /*10440*/  STL.64 [R1+0x1528], R8 ;  /* 0x0015280801007387 */ /* 0x0003e80000100a00 */
[----:B------:R4:W-:Y:S04]  /*10450*/  LDGSTS.E [R21+0xb200], [R10.64], !P5 ;  /* 0x0b2000000a157fae */ /* 0x0009e8000e921848 */
[----:B------:R1:W-:Y:S04]  /*10460*/  STL.64 [R1+0x1530], R2 ;  /* 0x0015300201007387 */ /* 0x0003e80000100a00 */
[----:B------:R1:W-:Y:S01]  /*10470*/  LDGSTS.E [R21+0xb280], [R6.64], !P5 ;  /* 0x0b28000006157fae */ /* 0x0003e2000e921848 */
[----:B----4-:R-:W-:-:S03]  /*10480*/  IMAD.WIDE R10, R200, 0x4, R242 ;  /* 0x00000004c80a7825 */ /* 0x010fc600078e02f2 */
[----:B------:R-:W4:Y:S04]  /*10490*/  LDL.LU.64 R242, [R1+0x228] ;  /* 0x0002280001f27983 */ /* 0x000f280000300a00 */
[----:B------:R3:W-:Y:S01]  /*104a0*/  LDGSTS.E [R21+0xb600], [R10.64], !P0 ;  /* 0x0b6000000a157fae */ /* 0x0007e2000c121848 */
[----:B-1----:R-:W-:-:S03]  /*104b0*/  IMAD.WIDE R8, R200, 0x4, R86 ;  /* 0x00000004c8087825 */ /* 0x002fc600078e0256 */
[----:B------:R-:W4:Y:S04]  /*104c0*/  LDL.LU.64 R86, [R1+0x220] ;  /* 0x0002200001567983 */ /* 0x000f280000300a00 */
[----:B------:R3:W-:Y:S04]  /*104d0*/  STL.64 [R1+0x98], R10 ;  /* 0x0000980a01007387 */ /* 0x0007e80000100a00 */
[----:B------:R1:W-:Y:S04]  /*104e0*/  STL.64 [R1+0xa0], R8 ;  /* 0x0000a00801007387 */ /* 0x0003e80000100a00 */
[----:B------:R1:W-:Y:S01]  /*104f0*/  LDGSTS.E [R21+0xb680], [R8.64], !P0 ;  /* 0x0b68000008157fae */ /* 0x0003e2000c121848 */
[----:B------:R-:W-:-:S03]  /*10500*/  IMAD.WIDE R6, R200, 0x4, R84 ;  /* 0x00000004c8067825 */ /* 0x000fc600078e0254 */
[----:B------:R-:W4:Y:S04]  /*10510*/  LDL.LU.64 R84, [R1+0x218] ;  /* 0x0002180001547983 */ /* 0x000f280000300a00 */
[----:B------:R2:W-:Y:S04]  /*10520*/  STL.64 [R1+0xb8], R6 ;  /* 0x0000b80601007387 */ /* 0x0005e80000100a00 */
[----:B------:R2:W-:Y:S01]  /*10530*/  LDGSTS.E [R21+0xba00], [R6.64], !P2 ;  /* 0x0ba0000006157fae */ /* 0x0005e2000d121848 */
[----:B------:R-:W-:-:S03]  /*10540*/  IMAD.WIDE R2, R200, 0x4, R82 ;  /* 0x00000004c8027825 */ /* 0x000fc600078e0252 */
[----:B------:R-:W4:Y:S04]  /*10550*/  LDL.LU.64 R82, [R1+0x210] ;  /* 0x0002100001527983 */ /* 0x000f280000300a00 */
[----:B------:R1:W-:Y:S04]  /*10560*/  STL.64 [R1+0xc0], R2 ;  /* 0x0000c00201007387 */ /* 0x0003e80000100a00 */
[----:B------:R1:W-:Y:S01]  /*10570*/  LDGSTS.E [R21+0xba80], [R2.64], !P2 ;  /* 0x0ba8000002157fae */ /* 0x0003e2000d121848 */
[----:B---3--:R-:W-:-:S03]  /*10580*/  IMAD.WIDE R10, R200, 0x4, R88 ;  /* 0x00000004c80a7825 */ /* 0x008fc600078e0258 */
[----:B------:R-:W3:Y:S01]  /*10590*/  LDL.LU.64 R88, [R1+0x208] ;  /* 0x0002080001587983 */ /* 0x000ee20000300a00 */
[----:B-1----:R-:W-:-:S03]  /*105a0*/  IMAD.WIDE R8, R200, 0x4, R238 ;  /* 0x00000004c8087825 */ /* 0x002fc600078e02ee */
[----:B------:R-:W3:Y:S04]  /*105b0*/  LDL.LU.64 R238, [R1+0x200] ;  /* 0x0002000001ee7983 */ /* 0x000ee80000300a00 */
[----:B------:R4:W-:Y:S04]  /*105c0*/  STL.64 [R1+0xd8], R10 ;  /* 0x0000d80a01007387 */ /* 0x0009e80000100a00 */
[----:B------:R1:W-:Y:S04]  /*105d0*/  STL.64 [R1+0xe0], R8 ;  /* 0x0000e00801007387 */ /* 0x0003e80000100a00 */
[----:B------:R4:W-:Y:S01]  /*105e0*/  LDGSTS.E [R21+0xbe00], [R10.64], !P3 ;  /* 0x0be000000a157fae */ /* 0x0009e2000d921848 */
[----:B------:R-:W-:-:S03]  /*105f0*/  IADD3 R5, R0, -0xcb, RZ ;  /* 0xffffff3500057810 */ /* 0x000fc60007ffe0ff */
[----:B------:R1:W-:Y:S01]  /*10600*/  LDGSTS.E [R21+0xbe80], [R8.64], !P3 ;  /* 0x0be8000008157fae */ /* 0x0003e2000d921848 */
[----:B--2---:R-:W-:-:S03]  /*10610*/  IMAD.WIDE R6, R200, 0x4, R240 ;  /* 0x00000004c8067825 */ /* 0x004fc600078e02f0 */
[----:B------:R-:W2:Y:S04]  /*10620*/  LDL.LU.64 R240, [R1+0x1f8] ;  /* 0x0001f80001f07983 */ /* 0x000ea80000300a00 */
[----:B------:R1:W-:Y:S01]  /*10630*/  STL.64 [R1+0xf8], R6 ;  /* 0x0000f80601007387 */ /* 0x0003e20000100a00 */
[----:B------:R-:W-:-:S03]  /*10640*/  IMAD.WIDE R2, R200, 0x4, R244 ;  /* 0x00000004c8027825 */ /* 0x000fc600078e02f4 */
[----:B------:R-:W2:Y:S04]  /*10650*/  LDL.LU.64 R244, [R1+0x1f0] ;  /* 0x0001f00001f47983 */ /* 0x000ea80000300a00 */
[----:B------:R1:W-:Y:S04]  /*10660*/  STL.64 [R1+0x100], R2 ;  /* 0x0001000201007387 */ /* 0x0003e80000100a00 */
[----:B------:R1:W-:Y:S01]  /*10670*/  LDGSTS.E [R21+0xc200], [R6.64], !P1 ;  /* 0x0c20000006157fae */ /* 0x0003e2000c921848 */
[----:B----4-:R-:W-:Y:S01]  /*10680*/  IMAD.WIDE R10, R200, 0x4, R242 ;  /* 0x00000004c80a7825 */ /* 0x010fe200078e02f2 */
[----:B------:R-:W-:-:S02]  /*10690*/  ISETP.GE.U32.AND P4, PT, R5, 0x7ffffeb6, PT ;  /* 0x7ffffeb60500780c */ /* 0x000fc40003f86070 */
[----:B------:R-:W4:Y:S04]  /*106a0*/  LDL.LU.64 R242, [R1+0x1e8] ;  /* 0x0001e80001f27983 */ /* 0x000f280000300a00 */
[----:B------:R1:W-:Y:S01]  /*106b0*/  LDGSTS.E [R21+0xc280], [R2.64], !P1 ;  /* 0x0c28000002157fae */ /* 0x0003e2000c921848 */
[----:B------:R-:W-:-:S03]  /*106c0*/  IADD3 R4, R0, -0xcf, RZ ;  /* 0xffffff3100047810 */ /* 0x000fc60007ffe0ff */
[----:B------:R3:W-:Y:S01]  /*106d0*/  LDGSTS.E [R21+0xc600], [R10.64], !P6 ;  /* 0x0c6000000a157fae */ /* 0x0007e2000f121848 */
[----:B------:R-:W-:Y:S01]  /*106e0*/  ISETP.GE.U32.AND P5, PT, R4, 0x7ffffeb2, PT ;  /* 0x7ffffeb20400780c */ /* 0x000fe20003fa6070 */
[C---:B-1----:R-:W-:Y:S02]  /*106f0*/  IMAD.WIDE R8, R200.reuse, 0x4, R86 ;  /* 0x00000004c8087825 */ /* 0x042fe400078e0256 */
        /* <DEDUP_REMOVED lines=19> */
[----:B------:R-:W-:-:S02]  /*10830*/  IADD3 R5, R0, -0xd3, RZ ;  /* 0xffffff2d00057810 */ /* 0x000fc40007ffe0ff */
[----:B------:R-:W-:Y:S01]  /*10840*/  IADD3 R4, R0, -0xd7, RZ ;  /* 0xffffff2900047810 */ /* 0x000fe20007ffe0ff */
[----:B------:R1:W-:Y:S01]  /*10850*/  LDGSTS.E [R21+0xce80], [R8.64], !P5 ;  /* 0x0ce8000008157fae */ /* 0x0003e2000e921848 */
[----:B--2---:R-:W-:-:S03]  /*10860*/  IMAD.WIDE R6, R200, 0x4, R240 ;  /* 0x00000004c8067825 */ /* 0x004fc600078e02f0 */
[----:B------:R-:W2:Y:S04]  /*10870*/  LDL.LU.64 R240, [R1+0x1b8] ;  /* 0x0001b80001f07983 */ /* 0x000ea80000300a00 */
[----:B------:R1:W-:Y:S01]  /*10880*/  STL.64 [R1+0x1f8], R6 ;  /* 0x0001f80601007387 */ /* 0x0003e20000100a00 */
[----:B------:R-:W-:-:S03]  /*10890*/  IMAD.WIDE R2, R200, 0x4, R244 ;  /* 0x00000004c8027825 */ /* 0x000fc600078e02f4 */
[----:B------:R-:W2:Y:S04]  /*108a0*/  LDL.LU.64 R244, [R1+0x1b0] ;  /* 0x0001b00001f47983 */ /* 0x000ea80000300a00 */
[----:B------:R1:W-:Y:S01]  /*108b0*/  STL.64 [R1+0x1f0], R2 ;  /* 0x0001f00201007387 */ /* 0x0003e20000100a00 */
[----:B----4-:R-:W-:-:S03]  /*108c0*/  IMAD.WIDE R10, R200, 0x4, R242 ;  /* 0x00000004c80a7825 */ /* 0x010fc600078e02f2 */
[----:B------:R-:W4:Y:S01]  /*108d0*/  LDL.LU.64 R242, [R1+0x1a8] ;  /* 0x0001a80001f27983 */ /* 0x000f220000300a00 */
[----:B------:R-:W-:Y:S02]  /*108e0*/  ISETP.GE.U32.AND P0, PT, R5, 0x7ffffeae, PT ;  /* 0x7ffffeae0500780c */ /* 0x000fe40003f06070 */
[----:B------:R-:W-:Y:S02]  /*108f0*/  ISETP.GE.U32.AND P2, PT, R4, 0x7ffffeaa, PT ;  /* 0x7ffffeaa0400780c */ /* 0x000fe40003f46070 */
[----:B------:R-:W-:-:S04]  /*10900*/  IADD3 R5, R0, -0xdb, RZ ;  /* 0xffffff2500057810 */ /* 0x000fc80007ffe0ff */
[----:B------:R-:W-:-:S05]  /*10910*/  ISETP.GE.U32.AND P3, PT, R5, 0x7ffffea6, PT ;  /* 0x7ffffea60500780c */ /* 0x000fca0003f66070 */
[----:B------:R1:W-:Y:S04]  /*10920*/  LDGSTS.E [R21+0xd200], [R6.64], !P0 ;  /* 0x0d20000006157fae */ /* 0x0003e8000c121848 */
        /* <DEDUP_REMOVED lines=11> */
[----:B------:R2:W-:Y:S01]  /*109e0*/  LDGSTS.E [R21+0xda00], [R6.64], !P3 ;  /* 0x0da0000006157fae */ /* 0x0005e2000d921848 */
[----:B------:R-:W-:-:S03]  /*109f0*/  IMAD.WIDE R2, R200, 0x4, R82 ;  /* 0x00000004c8027825 */ /* 0x000fc600078e0252 */
[----:B------:R-:W4:Y:S04]  /*10a00*/  LDL.LU.64 R82, [R1+0x190] ;  /* 0x0001900001527983 */ /* 0x000f280000300a00 */
[----:B------:R2:W-:Y:S04]  /*10a10*/  STL.64 [R1+0x1d8], R6 ;  /* 0x0001d80601007387 */ /* 0x0005e80000100a00 */
[----:B------:R1:W-:Y:S04]  /*10a20*/  STL.64 [R1+0x1d0], R2 ;  /* 0x0001d00201007387 */ /* 0x0003e80000100a00 */
[----:B------:R1:W-:Y:S01]  /*10a30*/  LDGSTS.E [R21+0xda80], [R2.64], !P3 ;  /* 0x0da8000002157fae */ /* 0x0003e2000d921848 */
[----:B---3--:R-:W-:-:S03]  /*10a40*/  IMAD.WIDE R10, R200, 0x4, R88 ;  /* 0x00000004c80a7825 */ /* 0x008fc600078e0258 */
[----:B------:R-:W4:Y:S01]  /*10a50*/  LDL.LU.64 R88, [R1+0x188] ;  /* 0x0001880001587983 */ /* 0x000f220000300a00 */
[----:B-1----:R-:W-:-:S03]  /*10a60*/  IMAD.WIDE R8, R200, 0x4, R238 ;  /* 0x00000004c8087825 */ /* 0x002fc600078e02ee */
[----:B------:R-:W4:Y:S04]  /*10a70*/  LDL.LU.64 R238, [R1+0x180] ;  /* 0x0001800001ee7983 */ /* 0x000f280000300a00 */
[----:B------:R4:W-:Y:S04]  /*10a80*/  STL.64 [R1+0x228], R10 ;  /* 0x0002280a01007387 */ /* 0x0009e80000100a00 */
[----:B------:R1:W-:Y:S04]  /*10a90*/  STL.64 [R1+0x230], R8 ;  /* 0x0002300801007387 */ /* 0x0003e80000100a00 */
[----:B------:R4:W-:Y:S01]  /*10aa0*/  LDGSTS.E [R21+0xde00], [R10.64], !P1 ;  /* 0x0de000000a157fae */ /* 0x0009e2000c921848 */
[----:B------:R-:W-:-:S02]  /*10ab0*/  IADD3 R5, R0, -0xe3, RZ ;  /* 0xffffff1d00057810 */ /* 0x000fc40007ffe0ff */
[----:B------:R-:W-:Y:S01]  /*10ac0*/  IADD3 R4, R0, -0xe7, RZ ;  /* 0xffffff1900047810 */ /* 0x000fe20007ffe0ff */
[----:B------:R1:W-:Y:S01]  /*10ad0*/  LDGSTS.E [R21+0xde80], [R8.64], !P1 ;  /* 0x0de8000008157fae */ /* 0x0003e2000c921848 */
[----:B--2---:R-:W-:-:S05]  /*10ae0*/  IMAD.WIDE R6, R200, 0x4, R240 ;  /* 0x00000004c8067825 */ /* 0x004fca00078e02f0 */
[----:B------:R2:W-:Y:S01]  /*10af0*/  STL.64 [R1+0x1b8], R6 ;  /* 0x0001b80601007387 */ /* 0x0005e20000100a00 */
[----:B------:R-:W-:-:S03]  /*10b00*/  IMAD.WIDE R2, R200, 0x4, R244 ;  /* 0x00000004c8027825 */ /* 0x000fc600078e02f4 */
[----:B------:R-:W3:Y:S04]  /*10b10*/  LDL.LU.64 R96, [R1+0x178] ;  /* 0x0001780001607983 */ /* 0x000ee80000300a00 */
[----:B------:R1:W-:Y:S04]  /*10b20*/  STL.64 [R1+0x1b0], R2 ;  /* 0x0001b00201007387 */ /* 0x0003e80000100a00 */
[----:B------:R-:W3:Y:S04]  /*10b30*/  LDL.LU.64 R240, [R1+0x170] ;  /* 0x0001700001f07983 */ /* 0x000ee80000300a00 */
[----:B------:R-:W3:Y:S01]  /*10b40*/  LDL.LU.64 R244, [R1+0x168] ;  /* 0x0001680001f47983 */ /* 0x000ee20000300a00 */
[----:B----4-:R-:W-:-:S03]  /*10b50*/  IMAD.WIDE R10, R200, 0x4, R242 ;  /* 0x00000004c80a7825 */ /* 0x010fc600078e02f2 */
[----:B------:R-:W4:Y:S01]  /*10b60*/  LDL.LU.64 R242, [R1+0x160] ;  /* 0x0001600001f27983 */ /* 0x000f220000300a00 */
[----:B------:R-:W-:Y:S02]  /*10b70*/  ISETP.GE.U32.AND P6, PT, R5, 0x7ffffe9e, PT ;  /* 0x7ffffe9e0500780c */ /* 0x000fe40003fc6070 */
[----:B------:R-:W-:Y:S01]  /*10b80*/  ISETP.GE.U32.AND P4, PT, R4, 0x7ffffe9a, PT ;  /* 0x7ffffe9a0400780c */ /* 0x000fe20003f86070 */
[----:B------:R1:W-:Y:S01]  /*10b90*/  STL.64 [R1+0x238], R10 ;  /* 0x0002380a01007387 */ /* 0x0003e20000100a00 */
[----:B------:R-:W-:-:S09]  /*10ba0*/  IADD3 R5, R0, -0xeb, RZ ;  /* 0xffffff1500057810 */ /* 0x000fd20007ffe0ff */
[----:B------:R2:W-:Y:S04]  /*10bb0*/  LDGSTS.E [R21+0xe200], [R6.64], !P6 ;  /* 0x0e20000006157fae */ /* 0x0005e8000f121848 */
[----:B------:R1:W-:Y:S01]  /*10bc0*/  LDGSTS.E [R21+0xe280], [R2.64], !P6 ;  /* 0x0e28000002157fae */ /* 0x0003e2000f121848 */
[----:B------:R-:W-:Y:S02]  /*10bd0*/  IADD3 R4, R0, -0xef, RZ ;  /* 0xffffff1100047810 */ /* 0x000fe40007ffe0ff */
[----:B------:R-:W-:Y:S01]  /*10be0*/  ISETP.GE.U32.AND P5, PT, R5, 0x7ffffe96, PT ;  /* 0x7ffffe960500780c */ /* 0x000fe20003fa6070 */
[----:B------:R1:W-:Y:S01]  /*10bf0*/  LDGSTS.E [R21+0xe600], [R10.64], !P4 ;  /* 0x0e6000000a157fae */ /* 0x0003e2000e121848 */
[----:B------:R-:W-:Y:S01]  /*10c00*/  ISETP.GE.U32.AND P0, PT, R4, 0x7ffffe92, PT ;  /* 0x7ffffe920400780c */ /* 0x000fe20003f06070 */
[----:B-1----:R-:W-:-:S05]  /*10c10*/  IMAD.WIDE R8, R200, 0x4, R86 ;  /* 0x00000004c8087825 */ /* 0x002fca00078e0256 */
[----:B------:R1:W-:Y:S04]  /*10c20*/  STL.64 [R1+0x250], R8 ;  /* 0x0002500801007387 */ /* 0x0003e80000100a00 */
[----:B------:R1:W-:Y:S01]  /*10c30*/  LDGSTS.E [R21+0xe680], [R8.64], !P4 ;  /* 0x0e68000008157fae */ /* 0x0003e2000e121848 */
[----:B--2---:R-:W-:-:S05]  /*10c40*/  IMAD.WIDE R6, R200, 0x4, R84 ;  /* 0x00000004c8067825 */ /* 0x004fca00078e0254 */
[----:B------:R3:W-:Y:S04]  /*10c50*/  STL.64 [R1+0x258], R6 ;  /* 0x0002580601007387 */ /* 0x0007e80000100a00 */
[----:B------:R-:W2:Y:S04]  /*10c60*/  LDL.LU.64 R90, [R1+0x158] ;  /* 0x00015800015a7983 */ /* 0x000ea80000300a00 */
[----:B------:R3:W-:Y:S01]  /*10c70*/  LDGSTS.E [R21+0xea00], [R6.64], !P5 ;  /* 0x0ea0000006157fae */ /* 0x0007e2000e921848 */
[----:B------:R-:W-:-:S05]  /*10c80*/  IMAD.WIDE R2, R200, 0x4, R82 ;  /* 0x00000004c8027825 */ /* 0x000fca00078e0252 */
[----:B------:R1:W-:Y:S04]  /*10c90*/  STL.64 [R1+0x260], R2 ;  /* 0x0002600201007387 */ /* 0x0003e80000100a00 */
[----:B------:R-:W2:Y:S04]  /*10ca0*/  LDL.LU.64 R86, [R1+0x150] ;  /* 0x0001500001567983 */ /* 0x000ea80000300a00 */
[----:B------:R-:W2:Y:S04]  /*10cb0*/  LDL.LU.64 R84, [R1+0x148] ;  /* 0x0001480001547983 */ /* 0x000ea80000300a00 */
[----:B------:R-:W2:Y:S04]  /*10cc0*/  LDL.LU.64 R82, [R1+0x140] ;  /* 0x0001400001527983 */ /* 0x000ea80000300a00 */
[----:B------:R1:W-:Y:S01]  /*10cd0*/  LDGSTS.E [R21+0xea80], [R2.64], !P5 ;  /* 0x0ea8000002157fae */ /* 0x0003e2000e921848 */
[----:B------:R-:W-:-:S04]  /*10ce0*/  IMAD.WIDE R10, R200, 0x4, R88 ;  /* 0x00000004c80a7825 */ /* 0x000fc800078e0258 */
[C---:B-1----:R-:W-:Y:S01]  /*10cf0*/  IMAD.WIDE R8, R200.reuse, 0x4, R238 ;  /* 0x00000004c8087825 */ /* 0x042fe200078e02ee */
[----:B------:R1:W-:Y:S04]  /*10d00*/  STL.64 [R1+0x268], R10 ;  /* 0x0002680a01007387 */ /* 0x0003e80000100a00 */
[----:B------:R-:W2:Y:S04]  /*10d10*/  LDL.LU.64 R88, [R1+0x280] ;  /* 0x0002800001587983 */ /* 0x000ea80000300a00 */
[----:B------:R-:W2:Y:S04]  /*10d20*/  LDL.LU.64 R238, [R1+0x288] ;  /* 0x0002880001ee7983 */ /* 0x000ea80000300a00 */
[----:B------:R1:W-:Y:S04]  /*10d30*/  LDGSTS.E [R21+0xee00], [R10.64], !P0 ;  /* 0x0ee000000a157fae */ /* 0x0003e8000c121848 */
[----:B------:R4:W-:Y:S04]  /*10d40*/  STL.64 [R1+0x270], R8 ;  /* 0x0002700801007387 */ /* 0x0009e80000100a00 */
[----:B------:R4:W-:Y:S01]  /*10d50*/  LDGSTS.E [R21+0xee80], [R8.64], !P0 ;  /* 0x0ee8000008157fae */ /* 0x0009e2000c121848 */
[----:B---3--:R-:W-:-:S04]  /*10d60*/  IMAD.WIDE R6, R200, 0x4, R96 ;  /* 0x00000004c8067825 */ /* 0x008fc800078e0260 */
[C---:B------:R-:W-:Y:S01]  /*10d70*/  IMAD.WIDE R2, R200.reuse, 0x4, R240 ;  /* 0x00000004c8027825 */ /* 0x040fe200078e02f0 */
[----:B------:R2:W-:Y:S03]  /*10d80*/  STL.64 [R1+0x278], R6 ;  /* 0x0002780601007387 */ /* 0x0005e60000100a00 */
[C---:B-1----:R-:W-:Y:S01]  /*10d90*/  IMAD.WIDE R10, R200.reuse, 0x4, R244 ;  /* 0x00000004c80a7825 */ /* 0x042fe200078e02f4 */
[----:B------:R1:W-:Y:S04]  /*10da0*/  STL.64 [R1+0x6c0], R2 ;  /* 0x0006c00201007387 */ /* 0x0003e80000100a00 */
[----:B------:R-:W3:Y:S04]  /*10db0*/  LDL.LU.64 R96, [R1+0x290] ;  /* 0x0002900001607983 */ /* 0x000ee80000300a00 */
[----:B------:R-:W3:Y:S04]  /*10dc0*/  LDL.LU.64 R240, [R1+0x2a8] ;  /* 0x0002a80001f07983 */ /* 0x000ee80000300a00 */
[----:B------:R1:W-:Y:S04]  /*10dd0*/  STL.64 [R1+0x6e8], R10 ;  /* 0x0006e80a01007387 */ /* 0x0003e80000100a00 */
[----:B------:R-:W3:Y:S01]  /*10de0*/  LDL.LU.64 R244, [R1+0x2c0] ;  /* 0x0002c00001f47983 */ /* 0x000ee20000300a00 */
[----:B----4-:R-:W-:-:S05]  /*10df0*/  IMAD.WIDE R8, R200, 0x4, R242 ;  /* 0x00000004c8087825 */ /* 0x010fca00078e02f2 */
[----:B------:R4:W-:Y:S04]  /*10e00*/  STL.64 [R1+0x6f0], R8 ;  /* 0x0006f00801007387 */ /* 0x0009e80000100a00 */
[----:B------:R-:W3:Y:S01]  /*10e10*/  LDL.LU.64 R242, [R1+0x2c8] ;  /* 0x0002c80001f27983 */ /* 0x000ee20000300a00 */
[C---:B------:R-:W-:Y:S02]  /*10e20*/  IADD3 R5, R0.reuse, -0xf3, RZ ;  /* 0xffffff0d00057810 */ /* 0x040fe40007ffe0ff */
[----:B------:R-:W-:Y:S02]  /*10e30*/  IADD3 R4, R0, -0xf7, RZ ;  /* 0xffffff0900047810 */ /* 0x000fe40007ffe0ff */
[----:B------:R-:W-:Y:S02]  /*10e40*/  ISETP.GE.U32.AND P2, PT, R5, 0x7ffffe8e, PT ;  /* 0x7ffffe8e0500780c */ /* 0x000fe40003f46070 */
[----:B------:R-:W-:-:S02]  /*10e50*/  ISETP.GE.U32.AND P3, PT, R4, 0x7ffffe8a, PT ;  /* 0x7ffffe8a0400780c */ /* 0x000fc40003f66070 */
[----:B------:R-:W-:-:S04]  /*10e60*/  IADD3 R5, R0, -0xfb, RZ ;  /* 0xffffff0500057810 */ /* 0x000fc80007ffe0ff */
[----:B------:R-:W-:-:S05]  /*10e70*/  ISETP.GE.U32.AND P1, PT, R5, 0x7ffffe86, PT ;  /* 0x7ffffe860500780c */ /* 0x000fca0003f26070 */
[----:B------:R2:W-:Y:S04]  /*10e80*/  LDGSTS.E [R21+0xf200], [R6.64], !P2 ;  /* 0x0f20000006157fae */ /* 0x0005e8000d121848 */
[----:B------:R1:W-:Y:S04]  /*10e90*/  LDGSTS.E [R21+0xf280], [R2.64], !P2 ;  /* 0x0f28000002157fae */ /* 0x0003e8000d121848 */
[----:B------:R1:W-:Y:S04]  /*10ea0*/  LDGSTS.E [R21+0xf600], [R10.64], !P3 ;  /* 0x0f6000000a157fae */ /* 0x0003e8000d921848 */
[----:B------:R4:W-:Y:S01]  /*10eb0*/  LDGSTS.E [R21+0xf680], [R8.64], !P3 ;  /* 0x0f68000008157fae */ /* 0x0009e2000d921848 */
[----:B--2---:R-:W-:-:S05]  /*10ec0*/  IMAD.WIDE R6, R200, 0x4, R90 ;  /* 0x00000004c8067825 */ /* 0x004fca00078e025a */
[----:B------:R2:W-:Y:S04]  /*10ed0*/  STL.64 [R1+0x718], R6 ;  /* 0x0007180601007387 */ /* 0x0005e80000100a00 */
[----:B------:R2:W-:Y:S01]  /*10ee0*/  LDGSTS.E [R21+0xfa00], [R6.64], !P1 ;  /* 0x0fa0000006157fae */ /* 0x0005e2000c921848 */
[----:B-1----:R-:W-:-:S04]  /*10ef0*/  IMAD.WIDE R2, R200, 0x4, R86 ;  /* 0x00000004c8027825 */ /* 0x002fc800078e0256 */
[C---:B------:R-:W-:Y:S01]  /*10f00*/  IMAD.WIDE R10, R200.reuse, 0x4, R84 ;  /* 0x00000004c80a7825 */ /* 0x040fe200078e0254 */
[----:B------:R1:W-:Y:S03]  /*10f10*/  STL.64 [R1+0x720], R2 ;  /* 0x0007200201007387 */ /* 0x0003e60000100a00 */
[C---:B----4-:R-:W-:Y:S01]  /*10f20*/  IMAD.WIDE R8, R200.reuse, 0x4, R82 ;  /* 0x00000004c8087825 */ /* 0x050fe200078e0252 */
[----:B------:R-:W-:Y:S04]  /*10f30*/  STL.64 [R1+0x748], R10 ;  /* 0x0007480a01007387 */ /* 0x000fe80000100a00 */
[----:B------:R-:W-:Y:S04]  /*10f40*/  STL.64 [R1+0x750], R8 ;  /* 0x0007500801007387 */ /* 0x000fe80000100a00 */
[----:B------:R-:W4:Y:S04]  /*10f50*/  LDL.LU.64 R86, [R1+0x2d0] ;  /* 0x0002d00001567983 */ /* 0x000f280000300a00 */
[----:B------:R-:W4:Y:S04]  /*10f60*/  LDL.LU.64 R84, [R1+0x2d8] ;  /* 0x0002d80001547983 */ /* 0x000f280000300a00 */
[----:B------:R1:W-:Y:S01]  /*10f70*/  LDGSTS.E [R21+0xfa80], [R2.64], !P1 ;  /* 0x0fa8000002157fae */ /* 0x0003e2000c921848 */
[----:B--2---:R-:W-:-:S04]  /*10f80*/  IMAD.WIDE R6, R200, 0x4, R88 ;  /* 0x00000004c8067825 */ /* 0x004fc800078e0258 */
[C---:B-1----:R-:W-:Y:S01]  /*10f90*/  IMAD.WIDE R2, R200.reuse, 0x4, R238 ;  /* 0x00000004c8027825 */ /* 0x042fe200078e02ee */
[----:B------:R1:W-:Y:S04]  /*10fa0*/  STL.64 [R1+0x8], R6 ;  /* 0x0000080601007387 */ /* 0x0003e80000100a00 */
[----:B------:R2:W-:Y:S04]  /*10fb0*/  STL.64 [R1], R2 ;  /* 0x0000000201007387 */ /* 0x0005e80000100a00 */
[----:B------:R-:W2:Y:S04]  /*10fc0*/  LDL.LU.64 R82, [R1+0x2e0] ;  /* 0x0002e00001527983 */ /* 0x000ea80000300a00 */
[----:B------:R-:W2:Y:S01]  /*10fd0*/  LDL.LU.64 R238, [R1+0x2e8] ;  /* 0x0002e80001ee7983 */ /* 0x000ea20000300a00 */
[----:B---3--:R-:W-:-:S03]  /*10fe0*/  IMAD.WIDE R190, R200, 0x4, R96 ;  /* 0x00000004c8be7825 */ /* 0x008fc600078e0260 */
[----:B------:R-:W3:Y:S01]  /*10ff0*/  LDL.LU.64 R96, [R1+0x2f0] ;  /* 0x0002f00001607983 */ /* 0x000ee20000300a00 */
[----:B------:R-:W-:-:S03]  /*11000*/  IMAD.WIDE R192, R200, 0x4, R240 ;  /* 0x00000004c8c07825 */ /* 0x000fc600078e02f0 */
[----:B------:R-:W3:Y:S01]  /*11010*/  LDL.LU.64 R240, [R1+0x2f8] ;  /* 0x0002f80001f07983 */ /* 0x000ee20000300a00 */
[----:B------:R-:W-:-:S03]  /*11020*/  IMAD.WIDE R194, R200, 0x4, R244 ;  /* 0x00000004c8c27825 */ /* 0x000fc600078e02f4 */
[----:B------:R-:W3:Y:S01]  /*11030*/  LDL.LU.64 R244, [R1+0x300] ;  /* 0x0003000001f47983 */ /* 0x000ee20000300a00 */
[----:B------:R-:W-:-:S03]  /*11040*/  IMAD.WIDE R196, R200, 0x4, R242 ;  /* 0x00000004c8c47825 */ /* 0x000fc600078e02f2 */
[----:B------:R-:W3:Y:S04]  /*11050*/  LDL.LU.64 R242, [R1+0x308] ;  /* 0x0003080001f27983 */ /* 0x000ee80000300a00 */
[----:B------:R-:W-:Y:S04]  /*11060*/  STL.64 [R1+0x1538], R190 ;  /* 0x001538be01007387 */ /* 0x000fe80000100a00 */
[----:B------:R-:W-:Y:S04]  /*11070*/  STL.64 [R1+0x1540], R192 ;  /* 0x001540c001007387 */ /* 0x000fe80000100a00 */
[----:B------:R-:W-:Y:S04]  /*11080*/  STL.64 [R1+0x1548], R194 ;  /* 0x001548c201007387 */ /* 0x000fe80000100a00 */
[----:B------:R-:W-:Y:S01]  /*11090*/  STL.64 [R1+0x1550], R196 ;  /* 0x001550c401007387 */ /* 0x000fe20000100a00 */
[----:B----4-:R-:W-:-:S03]  /*110a0*/  IMAD.WIDE R198, R200, 0x4, R86 ;  /* 0x00000004c8c67825 */ /* 0x010fc600078e0256 */
[----:B------:R-:W4:Y:S01]  /*110b0*/  LDL.LU.64 R86, [R1+0x310] ;  /* 0x0003100001567983 */ /* 0x000f220000300a00 */
[----:B------:R-:W-:-:S03]  /*110c0*/  IMAD.WIDE R202, R200, 0x4, R84 ;  /* 0x00000004c8ca7825 */ /* 0x000fc600078e0254 */
[----:B------:R-:W4:Y:S01]  /*110d0*/  LDL.LU.64 R84, [R1+0x318] ;  /* 0x0003180001547983 */ /* 0x000f220000300a00 */
[----:B--2---:R-:W-:-:S03]  /*110e0*/  IMAD.WIDE R204, R200, 0x4, R82 ;  /* 0x00000004c8cc7825 */ /* 0x004fc600078e0252 */
[----:B------:R-:W2:Y:S01]  /*110f0*/  LDL.LU.64 R82, [R1+0x320] ;  /* 0x0003200001527983 */ /* 0x000ea20000300a00 */
[----:B------:R-:W-:-:S03]  /*11100*/  IMAD.WIDE R206, R200, 0x4, R238 ;  /* 0x00000004c8ce7825 */ /* 0x000fc600078e02ee */
[----:B------:R-:W2:Y:S04]  /*11110*/  LDL.LU.64 R238, [R1+0x328] ;  /* 0x0003280001ee7983 */ /* 0x000ea80000300a00 */
        /* <DEDUP_REMOVED lines=28> */
[----:B---3--:R-:W-:-:S04]  /*112e0*/  IMAD.WIDE R224, R200, 0x4, R96 ;  /* 0x00000004c8e07825 */ /* 0x008fc800078e0260 */
[C---:B------:R-:W-:Y:S02]  /*112f0*/  IMAD.WIDE R226, R200.reuse, 0x4, R240 ;  /* 0x00000004c8e27825 */ /* 0x040fe400078e02f0 */
[----:B------:R-:W3:Y:S02]  /*11300*/  LDL.LU.64 R240, [R1+0x370] ;  /* 0x0003700001f07983 */ /* 0x000ee40000300a00 */
[----:B------:R-:W-:-:S04]  /*11310*/  IMAD.WIDE R228, R200, 0x4, R244 ;  /* 0x00000004c8e47825 */ /* 0x000fc800078e02f4 */
[C---:B------:R-:W-:Y:S02]  /*11320*/  IMAD.WIDE R230, R200.reuse, 0x4, R242 ;  /* 0x00000004c8e67825 */ /* 0x040fe400078e02f2 */
[----:B------:R-:W3:Y:S04]  /*11330*/  LDL.LU.64 R242, [R1+0x378] ;  /* 0x0003780001f27983 */ /* 0x000ee80000300a00 */
[----:B------:R-:W3:Y:S04]  /*11340*/  LDL.LU.64 R244, [R1+0x380] ;  /* 0x0003800001f47983 */ /* 0x000ee80000300a00 */
[----:B------:R-:W3:Y:S04]  /*11350*/  LDL.LU.64 R96, [R1+0x388] ;  /* 0x0003880001607983 */ /* 0x000ee80000300a00 */
[----:B------:R-:W-:Y:S04]  /*11360*/  STL.64 [R1+0x15b8], R224 ;  /* 0x0015b8e001007387 */ /* 0x000fe80000100a00 */
[----:B------:R-:W-:Y:S04]  /*11370*/  STL.64 [R1+0x15c0], R226 ;  /* 0x0015c0e201007387 */ /* 0x000fe80000100a00 */
[----:B------:R-:W-:Y:S04]  /*11380*/  STL.64 [R1+0x15c8], R228 ;  /* 0x0015c8e401007387 */ /* 0x000fe80000100a00 */
[----:B------:R-:W-:Y:S04]  /*11390*/  STL.64 [R1+0x15d0], R230 ;  /* 0x0015d0e601007387 */ /* 0x000fe80000100a00 */
[----:B------:R-:W3:Y:S01]  /*113a0*/  LDL.LU.64 R92, [R1+0x390] ;  /* 0x00039000015c7983 */ /* 0x000ee20000300a00 */
[----:B----4-:R-:W-:-:S03]  /*113b0*/  IMAD.WIDE R232, R200, 0x4, R86 ;  /* 0x00000004c8e87825 */ /* 0x010fc600078e0256 */
[----:B------:R-:W4:Y:S01]  /*113c0*/  LDL.LU.64 R86, [R1+0x3a8] ;  /* 0x0003a80001567983 */ /* 0x000f220000300a00 */
[----:B------:R-:W-:-:S03]  /*113d0*/  IMAD.WIDE R234, R200, 0x4, R84 ;  /* 0x00000004c8ea7825 */ /* 0x000fc600078e0254 */
[----:B------:R-:W1:Y:S01]  /*113e0*/  LDL.LU.64 R84, [R1+0x3b0] ;  /* 0x0003b00001547983 */ /* 0x000e620000300a00 */
[----:B--2---:R-:W-:-:S03]  /*113f0*/  IMAD.WIDE R236, R200, 0x4, R82 ;  /* 0x00000004c8ec7825 */ /* 0x004fc600078e0252 */
[----:B------:R-:W2:Y:S01]  /*11400*/  LDL.LU.64 R82, [R1+0x3b8] ;  /* 0x0003b80001527983 */ /* 0x000ea20000300a00 */
[----:B------:R-:W-:-:S03]  /*11410*/  IMAD.WIDE R238, R200, 0x4, R238 ;  /* 0x00000004c8ee7825 */ /* 0x000fc600078e02ee */
[----:B------:R-:W-:Y:S04]  /*11420*/  STL.64 [R1+0x15d8], R232 ;  /* 0x0015d8e801007387 */ /* 0x000fe80000100a00 */
[----:B------:R-:W-:Y:S04]  /*11430*/  STL.64 [R1+0x15e0], R234 ;  /* 0x0015e0ea01007387 */ /* 0x000fe80000100a00 */
[----:B------:R-:W-:Y:S04]  /*11440*/  STL.64 [R1+0x15e8], R236 ;  /* 0x0015e8ec01007387 */ /* 0x000fe80000100a00 */
[----:B------:R-:W-:Y:S04]  /*11450*/  STL.64 [R1+0x15f0], R238 ;  /* 0x0015f0ee01007387 */ /* 0x000fe80000100a00 */
[----:B------:R-:W2:Y:S01]  /*11460*/  LDL.LU.64 R90, [R1+0x480] ;  /* 0x00048000015a7983 */ /* 0x000ea20000300a00 */
[----:B---3--:R-:W-:-:S03]  /*11470*/  IMAD.WIDE R246, R200, 0x4, R96 ;  /* 0x00000004c8f67825 */ /* 0x008fc600078e0260 */
[----:B------:R-:W3:Y:S01]  /*11480*/  LDL.LU.64 R96, [R1+0x470] ;  /* 0x0004700001607983 */ /* 0x000ee20000300a00 */
[C---:B------:R-:W-:Y:S02]  /*11490*/  IADD3 R4, R0.reuse, -0xff, RZ ;  /* 0xffffff0100047810 */ /* 0x040fe40007ffe0ff */
[----:B------:R-:W-:Y:S01]  /*114a0*/  IADD3 R5, R0, -0x84, RZ ;  /* 0xffffff7c00057810 */ /* 0x000fe20007ffe0ff */
[----:B------:R-:W3:Y:S01]  /*114b0*/  LDL.LU.64 R98, [R1+0x468] ;  /* 0x0004680001627983 */ /* 0x000ee20000300a00 */
[----:B------:R-:W-:Y:S02]  /*114c0*/  ISETP.GE.U32.AND P6, PT, R4, 0x7ffffe82, PT ;  /* 0x7ffffe820400780c */ /* 0x000fe40003fc6070 */
[----:B------:R-:W-:Y:S01]  /*114d0*/  ISETP.GE.U32.AND P4, PT, R5, 0x7ffffefd, PT ;  /* 0x7ffffefd0500780c */ /* 0x000fe20003f86070 */
[C---:B------:R-:W-:Y:S01]  /*114e0*/  IMAD.WIDE R240, R200.reuse, 0x4, R240 ;  /* 0x00000004c8f07825 */ /* 0x040fe200078e02f0 */
[----:B------:R-:W3:Y:S03]  /*114f0*/  LDL.LU.64 R94, [R1+0x460] ;  /* 0x00046000015e7983 */ /* 0x000ee60000300a00 */
[----:B------:R-:W-:Y:S01]  /*11500*/  IMAD.WIDE R242, R200, 0x4, R242 ;  /* 0x00000004c8f27825 */ /* 0x000fe200078e02f2 */
[----:B------:R-:W-:-:S03]  /*11510*/  LOP3.LUT R88, R201, 0x60, RZ, 0x3c, !PT ;  /* 0x00000060c9587812 */ /* 0x000fc600078e3cff */
[C---:B------:R-:W-:Y:S01]  /*11520*/  IMAD.WIDE R244, R200.reuse, 0x4, R244 ;  /* 0x00000004c8f47825 */ /* 0x040fe200078e02f4 */
[----:B------:R-:W-:Y:S04]  /*11530*/  STL.64 [R1+0x15f8], R240 ;  /* 0x0015f8f001007387 */ /* 0x000fe80000100a00 */
[----:B------:R-:W-:Y:S04]  /*11540*/  STL.64 [R1+0x1600], R242 ;  /* 0x001600f201007387 */ /* 0x000fe80000100a00 */
[----:B------:R1:W-:Y:S04]  /*11550*/  LDGSTS.E [R21+0xfe00], [R10.64], !P6 ;  /* 0x0fe000000a157fae */ /* 0x0003e8000f121848 */
[----:B------:R-:W-:Y:S04]  /*11560*/  STL.64 [R1+0x1608], R244 ;  /* 0x001608f401007387 */ /* 0x000fe80000100a00 */
[----:B------:R3:W-:Y:S04]  /*11570*/  LDGSTS.E [R21+0xfe80], [R8.64], !P6 ;  /* 0x0fe8000008157fae */ /* 0x0007e8000f121848 */
[----:B------:R-:W-:Y:S04]  /*11580*/  STL.64 [R1+0x1610], R246 ;  /* 0x001610f601007387 */ /* 0x000fe80000100a00 */
[----:B------:R1:W-:Y:S04]  /*11590*/  LDGSTS.E [R88+0x8300], [R6.64], !P4 ;  /* 0x0830000006587fae */ /* 0x0003e8000e121848 */
[----:B------:R2:W-:Y:S01]  /*115a0*/  LDGSTS.E [R88+0x8380], [R2.64], !P4 ;  /* 0x0838000002587fae */ /* 0x0005e2000e121848 */
[----:B------:R-:W-:-:S04]  /*115b0*/  IMAD.WIDE R248, R200, 0x4, R92 ;  /* 0x00000004c8f87825 */ /* 0x000fc800078e025c */
[C---:B----4-:R-:W-:Y:S02]  /*115c0*/  IMAD.WIDE R250, R200.reuse, 0x4, R86 ;  /* 0x00000004c8fa7825 */ /* 0x050fe400078e0256 */
[----:B------:R-:W4:Y:S02]  /*115d0*/  LDL.LU.64 R86, [R1+0x458] ;  /* 0x0004580001567983 */ /* 0x000f240000300a00 */
[C---:B-1----:R-:W-:Y:S02]  /*115e0*/  IMAD.WIDE R6, R200.reuse, 0x4, R84 ;  /* 0x00000004c8067825 */ /* 0x042fe400078e0254 */
[----:B------:R-:W4:Y:S04]  /*115f0*/  LDL.LU.64 R84, [R1+0x450] ;  /* 0x0004500001547983 */ /* 0x000f280000300a00 */
[----:B------:R1:W-:Y:S04]  /*11600*/  STL.64 [R1+0x48], R6 ;  /* 0x0000480601007387 */ /* 0x0003e80000100a00 */
[----:B------:R-:W4:Y:S01]  /*11610*/  LDL.LU.64 R92, [R1+0x448] ;  /* 0x00044800015c7983 */ /* 0x000f220000300a00 */
[----:B--2---:R-:W-:-:S05]  /*11620*/  IMAD.WIDE R2, R200, 0x4, R82 ;  /* 0x00000004c8027825 */ /* 0x004fca00078e0252 */
[----:B------:R2:W-:Y:S04]  /*11630*/  STL.64 [R1+0x50], R2 ;  /* 0x0000500201007387 */ /* 0x0005e80000100a00 */
[----:B------:R-:W2:Y:S04]  /*11640*/  LDL.LU.64 R82, [R1+0x440] ;  /* 0x0004400001527983 */ /* 0x000ea80000300a00 */
[----:B------:R-:W-:Y:S04]  /*11650*/  STL.64 [R1+0x1618], R248 ;  /* 0x001618f801007387 */ /* 0x000fe80000100a00 */
[----:B------:R-:W-:Y:S01]  /*11660*/  STL.64 [R1+0x1620], R250 ;  /* 0x001620fa01007387 */ /* 0x000fe20000100a00 */
[----:B------:R-:W-:-:S03]  /*11670*/  IMAD.WIDE R10, R200, 0x4, R90 ;  /* 0x00000004c80a7825 */ /* 0x000fc600078e025a */
[----:B------:R-:W4:Y:S01]  /*11680*/  LDL.LU.64 R90, [R1+0x430] ;  /* 0x00043000015a7983 */ /* 0x000f220000300a00 */
[----:B---3--:R-:W-:-:S03]  /*11690*/  IMAD.WIDE R8, R200, 0x4, R96 ;  /* 0x00000004c8087825 */ /* 0x008fc600078e0260 */
[----:B------:R-:W2:Y:S01]  /*116a0*/  LDL.LU.64 R96, [R1+0x420] ;  /* 0x0004200001607983 */ /* 0x000ea20000300a00 */
[C---:B------:R-:W-:Y:S02]  /*116b0*/  IADD3 R4, R0.reuse, -0x88, RZ ;  /* 0xffffff7800047810 */ /* 0x040fe40007ffe0ff */
[----:B------:R-:W-:Y:S02]  /*116c0*/  IADD3 R5, R0, -0x8c, RZ ;  /* 0xffffff7400057810 */ /* 0x000fe40007ffe0ff */
[----:B------:R-:W-:Y:S02]  /*116d0*/  ISETP.GE.U32.AND P5, PT, R4, 0x7ffffef9, PT ;  /* 0x7ffffef90400780c */ /* 0x000fe40003fa6070 */
[C---:B------:R-:W-:Y:S02]  /*116e0*/  IADD3 R4, R0.reuse, -0x90, RZ ;  /* 0xffffff7000047810 */ /* 0x040fe40007ffe0ff */
[----:B------:R-:W-:Y:S02]  /*116f0*/  ISETP.GE.U32.AND P0, PT, R5, 0x7ffffef5, PT ;  /* 0x7ffffef50500780c */ /* 0x000fe40003f06070 */
[----:B------:R-:W-:-:S02]  /*11700*/  IADD3 R5, R0, -0x94, RZ ;  /* 0xffffff6c00057810 */ /* 0x000fc40007ffe0ff */
[----:B------:R-:W-:Y:S02]  /*11710*/  ISETP.GE.U32.AND P2, PT, R4, 0x7ffffef1, PT ;  /* 0x7ffffef10400780c */ /* 0x000fe40003f46070 */
[C---:B------:R-:W-:Y:S02]  /*11720*/  IADD3 R4, R0.reuse, -0x98, RZ ;  /* 0xffffff6800047810 */ /* 0x040fe40007ffe0ff */
[----:B------:R-:W-:Y:S01]  /*11730*/  ISETP.GE.U32.AND P3, PT, R5, 0x7ffffeed, PT ;  /* 0x7ffffeed0500780c */ /* 0x000fe20003f66070 */
[----:B------:R1:W-:Y:S01]  /*11740*/  LDGSTS.E [R88+0x8700], [R190.64], !P5 ;  /* 0x08700000be587fae */ /* 0x0003e2000e921848 */
[----:B------:R-:W-:Y:S02]  /*11750*/  IADD3 R5, R0, -0x9c, RZ ;  /* 0xffffff6400057810 */ /* 0x000fe40007ffe0ff */
[----:B------:R-:W-:Y:S01]  /*11760*/  ISETP.GE.U32.AND P1, PT, R4, 0x7ffffee9, PT ;  /* 0x7ffffee90400780c */ /* 0x000fe20003f26070 */
[----:B------:R1:W-:Y:S01]  /*11770*/  LDGSTS.E [R88+0x8780], [R192.64], !P5 ;  /* 0x08780000c0587fae */ /* 0x0003e2000e921848 */
[----:B------:R-:W-:-:S02]  /*11780*/  IADD3 R4, R0, -0xa0, RZ ;  /* 0xffffff6000047810 */ /* 0x000fc40007ffe0ff */
[----:B------:R-:W-:Y:S01]  /*11790*/  ISETP.GE.U32.AND P6, PT, R5, 0x7ffffee5, PT ;  /* 0x7ffffee50500780c */ /* 0x000fe20003fc6070 */
[----:B------:R1:W-:Y:S01]  /*117a0*/  LDGSTS.E [R88+0x8b00], [R194.64], !P0 ;  /* 0x08b00000c2587fae */ /* 0x0003e2000c121848 */
[----:B------:R-:W-:Y:S02]  /*117b0*/  IADD3 R5, R0, -0xa4, RZ ;  /* 0xffffff5c00057810 */ /* 0x000fe40007ffe0ff */
[----:B------:R-:W-:Y:S01]  /*117c0*/  ISETP.GE.U32.AND P4, PT, R4, 0x7ffffee1, PT ;  /* 0x7ffffee10400780c */ /* 0x000fe20003f86070 */
[----:B------:R1:W-:Y:S01]  /*117d0*/  LDGSTS.E [R88+0x8b80], [R196.64], !P0 ;  /* 0x08b80000c4587fae */ /* 0x0003e2000c121848 */
[C---:B------:R-:W-:Y:S02]  /*117e0*/  IADD3 R4, R0.reuse, -0xa8, RZ ;  /* 0xffffff5800047810 */ /* 0x040fe40007ffe0ff */
[----:B------:R-:W-:Y:S01]  /*117f0*/  ISETP.GE.U32.AND P5, PT, R5, 0x7ffffedd, PT ;  /* 0x7ffffedd0500780c */ /* 0x000fe20003fa6070 */
[----:B------:R1:W-:Y:S01]  /*11800*/  LDGSTS.E [R88+0x8f00], [R198.64], !P2 ;  /* 0x08f00000c6587fae */ /* 0x0003e2000d121848 */
[----:B------:R-:W-:-:S02]  /*11810*/  IADD3 R5, R0, -0xac, RZ ;  /* 0xffffff5400057810 */ /* 0x000fc40007ffe0ff */
[----:B------:R-:W-:Y:S01]  /*11820*/  ISETP.GE.U32.AND P0, PT, R4, 0x7ffffed9, PT ;  /* 0x7ffffed90400780c */ /* 0x000fe20003f06070 */
[----:B------:R1:W-:Y:S01]  /*11830*/  LDGSTS.E [R88+0x8f80], [R202.64], !P2 ;  /* 0x08f80000ca587fae */ /* 0x0003e2000d121848 */
[C---:B------:R-:W-:Y:S02]  /*11840*/  IADD3 R4, R0.reuse, -0xb0, RZ ;  /* 0xffffff5000047810 */ /* 0x040fe40007ffe0ff */
[----:B------:R-:W-:Y:S01]  /*11850*/  ISETP.GE.U32.AND P2, PT, R5, 0x7ffffed5, PT ;  /* 0x7ffffed50500780c */ /* 0x000fe20003f46070 */
[----:B------:R1:W-:Y:S01]  /*11860*/  LDGSTS.E [R88+0x9300], [R204.64], !P3 ;  /* 0x09300000cc587fae */ /* 0x0003e2000d921848 */
[----:B------:R-:W-:-:S03]  /*11870*/  IADD3 R5, R0, -0xb4, RZ ;  /* 0xffffff4c00057810 */ /* 0x000fc60007ffe0ff */
[----:B------:R1:W-:Y:S01]  /*11880*/  LDGSTS.E [R88+0x9380], [R206.64], !P3 ;  /* 0x09380000ce587fae */ /* 0x0003e2000d921848 */
[----:B------:R-:W-:Y:S02]  /*11890*/  ISETP.GE.U32.AND P3, PT, R4, 0x7ffffed1, PT ;  /* 0x7ffffed10400780c */ /* 0x000fe40003f66070 */
[C---:B------:R-:W-:Y:S01]  /*118a0*/  IADD3 R4, R0.reuse, -0xb8, RZ ;  /* 0xffffff4800047810 */ /* 0x040fe20007ffe0ff */
[----:B------:R1:W-:Y:S04]  /*118b0*/  LDGSTS.E [R88+0x9700], [R208.64], !P1 ;  /* 0x09700000d0587fae */ /* 0x0003e8000c921848 */
[----:B------:R1:W-:Y:S01]  /*118c0*/  LDGSTS.E [R88+0x9780], [R210.64], !P1 ;  /* 0x09780000d2587fae */ /* 0x0003e2000c921848 */
[----:B------:R-:W-:Y:S02]  /*118d0*/  ISETP.GE.U32.AND P1, PT, R5, 0x7ffffecd, PT ;  /* 0x7ffffecd0500780c */ /* 0x000fe40003f26070 */
[----:B------:R-:W-:Y:S01]  /*118e0*/  IADD3 R5, R0, -0xbc, RZ ;  /* 0xffffff4400057810 */ /* 0x000fe20007ffe0ff */
[----:B------:R1:W-:Y:S04]  /*118f0*/  LDGSTS.E [R88+0x9b00], [R212.64], !P6 ;  /* 0x09b00000d4587fae */ /* 0x0003e8000f121848 */
[----:B------:R1:W-:Y:S01]  /*11900*/  LDGSTS.E [R88+0x9b80], [R214.64], !P6 ;  /* 0x09b80000d6587fae */ /* 0x0003e2000f121848 */
[----:B------:R-:W-:-:S02]  /*11910*/  ISETP.GE.U32.AND P6, PT, R4, 0x7ffffec9, PT ;  /* 0x7ffffec90400780c */ /* 0x000fc40003fc6070 */
[C---:B------:R-:W-:Y:S01]  /*11920*/  IADD3 R4, R0.reuse, -0xc0, RZ ;  /* 0xffffff4000047810 */ /* 0x040fe20007ffe0ff */
[----:B------:R1:W-:Y:S04]  /*11930*/  LDGSTS.E [R88+0x9f00], [R216.64], !P4 ;  /* 0x09f00000d8587fae */ /* 0x0003e8000e121848 */
[----:B------:R1:W-:Y:S01]  /*11940*/  LDGSTS.E [R88+0x9f80], [R218.64], !P4 ;  /* 0x09f80000da587fae */ /* 0x0003e2000e121848 */
[----:B------:R-:W-:Y:S02]  /*11950*/  ISETP.GE.U32.AND P4, PT, R5, 0x7ffffec5, PT ;  /* 0x7ffffec50500780c */ /* 0x000fe40003f86070 */
[----:B------:R-:W-:Y:S01]  /*11960*/  IADD3 R5, R0, -0xc4, RZ ;  /* 0xffffff3c00057810 */ /* 0x000fe20007ffe0ff */
[----:B------:R1:W-:Y:S04]  /*11970*/  LDGSTS.E [R88+0xa300], [R220.64], !P5 ;  /* 0x0a300000dc587fae */ /* 0x0003e8000e921848 */
[----:B------:R1:W-:Y:S01]  /*11980*/  LDGSTS.E [R88+0xa380], [R222.64], !P5 ;  /* 0x0a380000de587fae */ /* 0x0003e2000e921848 */
[----:B------:R-:W-:-:S03]  /*11990*/  ISETP.GE.U32.AND P5, PT, R4, 0x7ffffec1, PT ;  /* 0x7ffffec10400780c */ /* 0x000fc60003fa6070 */
[----:B------:R1:W-:Y:S04]  /*119a0*/  LDGSTS.E [R88+0xa700], [R224.64], !P0 ;  /* 0x0a700000e0587fae */ /* 0x0003e8000c121848 */
[----:B------:R1:W-:Y:S01]  /*119b0*/  LDGSTS.E [R88+0xa780], [R226.64], !P0 ;  /* 0x0a780000e2587fae */ /* 0x0003e2000c121848 */
[----:B------:R-:W-:-:S03]  /*119c0*/  ISETP.GE.U32.AND P0, PT, R5, 0x7ffffebd, PT ;  /* 0x7ffffebd0500780c */ /* 0x000fc60003f06070 */
[----:B------:R1:W-:Y:S04]  /*119d0*/  LDGSTS.E [R88+0xab00], [R228.64], !P2 ;  /* 0x0ab00000e4587fae */ /* 0x0003e8000d121848 */
[----:B------:R1:W-:Y:S04]  /*119e0*/  LDGSTS.E [R88+0xab80], [R230.64], !P2 ;  /* 0x0ab80000e6587fae */ /* 0x0003e8000d121848 */
[----:B------:R1:W-:Y:S04]  /*119f0*/  LDGSTS.E [R88+0xaf00], [R232.64], !P3 ;  /* 0x0af00000e8587fae */ /* 0x0003e8000d921848 */
[----:B------:R1:W-:Y:S01]  /*11a00*/  LDGSTS.E [R88+0xaf80], [R234.64], !P3 ;  /* 0x0af80000ea587fae */ /* 0x0003e2000d921848 */
[----:B------:R-:W-:-:S03]  /*11a10*/  IADD3 R4, R0, -0xc8, RZ ;  /* 0xffffff3800047810 */ /* 0x000fc60007ffe0ff */
[----:B------:R1:W-:Y:S04]  /*11a20*/  LDGSTS.E [R88+0xb300], [R236.64], !P1 ;  /* 0x0b300000ec587fae */ /* 0x0003e8000c921848 */
[----:B------:R1:W-:Y:S04]  /*11a30*/  LDGSTS.E [R88+0xb380], [R238.64], !P1 ;  /* 0x0b380000ee587fae */ /* 0x0003e8000c921848 */
[----:B------:R1:W-:Y:S04]  /*11a40*/  LDGSTS.E [R88+0xb700], [R240.64], !P6 ;  /* 0x0b700000f0587fae */ /* 0x0003e8000f121848 */
[----:B------:R1:W-:Y:S01]  /*11a50*/  LDGSTS.E [R88+0xb780], [R242.64], !P6 ;  /* 0x0b780000f2587fae */ /* 0x0003e2000f121848 */
[----:B------:R-:W-:-:S03]  /*11a60*/  ISETP.GE.U32.AND P2, PT, R4, 0x7ffffeb9, PT ;  /* 0x7ffffeb90400780c */ /* 0x000fc60003f46070 */
[----:B------:R1:W-:Y:S04]  /*11a70*/  LDGSTS.E [R88+0xbb00], [R244.64], !P4 ;  /* 0x0bb00000f4587fae */ /* 0x0003e8000e121848 */
[----:B------:R1:W-:Y:S04]  /*11a80*/  LDGSTS.E [R88+0xbb80], [R246.64], !P4 ;  /* 0x0bb80000f6587fae */ /* 0x0003e8000e121848 */
[----:B------:R1:W-:Y:S04]  /*11a90*/  LDGSTS.E [R88+0xbf00], [R248.64], !P5 ;  /* 0x0bf00000f8587fae */ /* 0x0003e8000e921848 */
[----:B------:R1:W-:Y:S04]  /*11aa0*/  LDGSTS.E [R88+0xbf80], [R250.64], !P5 ;  /* 0x0bf80000fa587fae */ /* 0x0003e8000e921848 */
[----:B------:R1:W-:Y:S04]  /*11ab0*/  LDGSTS.E [R88+0xc300], [R6.64], !P0 ;  /* 0x0c30000006587fae */ /* 0x0003e8000c121848 */
[----:B------:R2:W-:Y:S04]  /*11ac0*/  LDGSTS.E [R88+0xc380], [R2.64], !P0 ;  /* 0x0c38000002587fae */ /* 0x0005e8000c121848 */
[----:B------:R4:W-:Y:S01]  /*11ad0*/  STL.64 [R1+0x88], R10 ;  /* 0x0000880a01007387 */ /* 0x0009e20000100a00 */
[----:B-1----:R-:W-:-:S03]  /*11ae0*/  IMAD.WIDE R6, R200, 0x4, R98 ;  /* 0x00000004c8067825 */ /* 0x002fc600078e0262 */
[----:B------:R1:W-:Y:S01]  /*11af0*/  STL.64 [R1+0x90], R8 ;  /* 0x0000900801007387 */ /* 0x0003e20000100a00 */
[----:B--2---:R-:W-:-:S03]  /*11b00*/  IMAD.WIDE R2, R200, 0x4, R94 ;  /* 0x00000004c8027825 */ /* 0x004fc600078e025e */
[----:B------:R2:W-:Y:S01]  /*11b10*/  STL.64 [R1+0xa8], R6 ;  /* 0x0000a80601007387 */ /* 0x0005e20000100a00 */
[----:B------:R-:W-:-:S03]  /*11b20*/  IADD3 R5, R0, -0xcc, RZ ;  /* 0xffffff3400057810 */ /* 0x000fc60007ffe0ff */
[----:B------:R-:W3:Y:S04]  /*11b30*/  LDL.LU.64 R120, [R1+0x418] ;  /* 0x0004180001787983 */ /* 0x000ee80000300a00 */
[----:B------:R1:W-:Y:S01]  /*11b40*/  STL.64 [R1+0xb0], R2 ;  /* 0x0000b00201007387 */ /* 0x0003e20000100a00 */
[----:B------:R-:W-:-:S03]  /*11b50*/  ISETP.GE.U32.AND P3, PT, R5, 0x7ffffeb5, PT ;  /* 0x7ffffeb50500780c */ /* 0x000fc60003f66070 */
[----:B------:R-:W3:Y:S04]  /*11b60*/  LDL.LU.64 R112, [R1+0x410] ;  /* 0x0004100001707983 */ /* 0x000ee80000300a00 */
[----:B------:R4:W-:Y:S04]  /*11b70*/  LDGSTS.E [R88+0xc700], [R10.64], !P2 ;  /* 0x0c7000000a587fae */ /* 0x0009e8000d121848 */
[----:B------:R-:W3:Y:S04]  /*11b80*/  LDL.LU.64 R98, [R1+0x408] ;  /* 0x0004080001627983 */ /* 0x000ee80000300a00 */
[----:B------:R-:W3:Y:S01]  /*11b90*/  LDL.LU.64 R94, [R1+0x400] ;  /* 0x00040000015e7983 */ /* 0x000ee20000300a00 */
[----:B----4-:R-:W-:-:S03]  /*11ba0*/  IMAD.WIDE R10, R200, 0x4, R86 ;  /* 0x00000004c80a7825 */ /* 0x010fc600078e0256 */
[----:B------:R1:W-:Y:S01]  /*11bb0*/  LDGSTS.E [R88+0xc780], [R8.64], !P2 ;  /* 0x0c78000008587fae */ /* 0x0003e2000d121848 */
[----:B------:R-:W-:-:S03]  /*11bc0*/  IADD3 R4, R0, -0xd0, RZ ;  /* 0xffffff3000047810 */ /* 0x000fc60007ffe0ff */
[----:B------:R-:W4:Y:S01]  /*11bd0*/  LDL.LU.64 R86, [R1+0x3f8] ;  /* 0x0003f80001567983 */ /* 0x000f220000300a00 */
[----:B------:R-:W-:-:S03]  /*11be0*/  ISETP.GE.U32.AND P1, PT, R4, 0x7ffffeb1, PT ;  /* 0x7ffffeb10400780c */ /* 0x000fc60003f26070 */
[----:B------:R2:W-:Y:S01]  /*11bf0*/  LDGSTS.E [R88+0xcb00], [R6.64], !P3 ;  /* 0x0cb0000006587fae */ /* 0x0005e2000d921848 */
[----:B-1----:R-:W-:-:S03]  /*11c00*/  IMAD.WIDE R8, R200, 0x4, R84 ;  /* 0x00000004c8087825 */ /* 0x002fc600078e0254 */
[----:B------:R1:W-:Y:S04]  /*11c10*/  LDGSTS.E [R88+0xcb80], [R2.64], !P3 ;  /* 0x0cb8000002587fae */ /* 0x0003e8000d921848 */
[----:B------:R-:W4:Y:S01]  /*11c20*/  LDL.LU.64 R84, [R1+0x3f0] ;  /* 0x0003f00001547983 */ /* 0x000f220000300a00 */
[----:B--2---:R-:W-:-:S03]  /*11c30*/  IMAD.WIDE R6, R200, 0x4, R92 ;  /* 0x00000004c8067825 */ /* 0x004fc600078e025c */
[----:B------:R2:W-:Y:S01]  /*11c40*/  STL.64 [R1+0xc8], R10 ;  /* 0x0000c80a01007387 */ /* 0x0005e20000100a00 */
[----:B-1----:R-:W-:-:S03]  /*11c50*/  IMAD.WIDE R2, R200, 0x4, R82 ;  /* 0x00000004c8027825 */ /* 0x002fc600078e0252 */
[----:B------:R1:W-:Y:S04]  /*11c60*/  STL.64 [R1+0xd0], R8 ;  /* 0x0000d00801007387 */ /* 0x0003e80000100a00 */
[----:B------:R3:W-:Y:S04]  /*11c70*/  STL.64 [R1+0xe8], R6 ;  /* 0x0000e80601007387 */ /* 0x0007e80000100a00 */
[----:B------:R1:W-:Y:S04]  /*11c80*/  STL.64 [R1+0xf0], R2 ;  /* 0x0000f00201007387 */ /* 0x0003e80000100a00 */
[----:B------:R2:W-:Y:S04]  /*11c90*/  LDGSTS.E [R88+0xcf00], [R10.64], !P1 ;  /* 0x0cf000000a587fae */ /* 0x0005e8000c921848 */
[----:B------:R-:W4:Y:S04]  /*11ca0*/  LDL.LU.64 R82, [R1+0x3e8] ;  /* 0x0003e80001527983 */ /* 0x000f280000300a00 */
[----:B------:R1:W-:Y:S04]  /*11cb0*/  LDGSTS.E [R88+0xcf80], [R8.64], !P1 ;  /* 0x0cf8000008587fae */ /* 0x0003e8000c921848 */
[----:B------:R-:W4:Y:S01]  /*11cc0*/  LDL.LU.64 R92, [R1+0x3e0] ;  /* 0x0003e000015c7983 */ /* 0x000f220000300a00 */
[----:B--2---:R-:W-:-:S03]  /*11cd0*/  IMAD.WIDE R10, R200, 0x4, R90 ;  /* 0x00000004c80a7825 */ /* 0x004fc600078e025a */
[----:B------:R-:W4:Y:S01]  /*11ce0*/  LDL.LU.64 R90, [R1+0x3d8] ;  /* 0x0003d800015a7983 */ /* 0x000f220000300a00 */
[----:B-1----:R-:W-:-:S03]  /*11cf0*/  IMAD.WIDE R8, R200, 0x4, R96 ;  /* 0x00000004c8087825 */ /* 0x002fc600078e0260 */
[----:B------:R-:W4:Y:S01]  /*11d00*/  LDL.LU.64 R96, [R1+0x3d0] ;  /* 0x0003d00001607983 */ /* 0x000f220000300a00 */
[C---:B------:R-:W-:Y:S02]  /*11d10*/  IADD3 R5, R0.reuse, -0xd4, RZ ;  /* 0xffffff2c00057810 */ /* 0x040fe40007ffe0ff */
[C---:B------:R-:W-:Y:S02]  /*11d20*/  IADD3 R4, R0.reuse, -0xd8, RZ ;  /* 0xffffff2800047810 */ /* 0x040fe40007ffe0ff */
[----:B------:R-:W-:Y:S02]  /*11d30*/  ISETP.GE.U32.AND P6, PT, R5, 0x7ffffead, PT ;  /* 0x7ffffead0500780c */ /* 0x000fe40003fc6070 */
[----:B------:R-:W-:Y:S02]  /*11d40*/  IADD3 R5, R0, -0xdc, RZ ;  /* 0xffffff2400057810 */ /* 0x000fe40007ffe0ff */
[----:B------:R-:W-:Y:S02]  /*11d50*/  ISETP.GE.U32.AND P4, PT, R4, 0x7ffffea9, PT ;  /* 0x7ffffea90400780c */ /* 0x000fe40003f86070 */
[----:B------:R-:W-:Y:S01]  /*11d60*/  ISETP.GE.U32.AND P5, PT, R5, 0x7ffffea5, PT ;  /* 0x7ffffea50500780c */ /* 0x000fe20003fa6070 */
[----:B------:R-:W-:Y:S06]  /*11d70*/  STL.64 [R1+0x108], R10 ;  /* 0x0001080a01007387 */ /* 0x000fec0000100a00 */
[----:B------:R3:W-:Y:S04]  /*11d80*/  LDGSTS.E [R88+0xd300], [R6.64], !P6 ;  /* 0x0d30000006587fae */ /* 0x0007e8000f121848 */
[----:B------:R1:W-:Y:S04]  /*11d90*/  LDGSTS.E [R88+0xd380], [R2.64], !P6 ;  /* 0x0d38000002587fae */ /* 0x0003e8000f121848 */
[----:B------:R4:W-:Y:S04]  /*11da0*/  LDGSTS.E [R88+0xd700], [R10.64], !P4 ;  /* 0x0d7000000a587fae */ /* 0x0009e8000e121848 */
[----:B------:R1:W-:Y:S04]  /*11db0*/  STL.64 [R1+0x110], R8 ;  /* 0x0001100801007387 */ /* 0x0003e80000100a00 */
[----:B------:R1:W-:Y:S01]  /*11dc0*/  LDGSTS.E [R88+0xd780], [R8.64], !P4 ;  /* 0x0d78000008587fae */ /* 0x0003e2000e121848 */
[----:B------:R-:W-:-:S03]  /*11dd0*/  IADD3 R4, R0, -0xe0, RZ ;  /* 0xffffff2000047810 */ /* 0x000fc60007ffe0ff */
[----:B------:R-:W1:Y:S01]  /*11de0*/  S2R R89, SR_TID.X ;  /* 0x0000000000597919 */ /* 0x000e620000002100 */
[----:B------:R-:W-:Y:S02]  /*11df0*/  IADD3 R5, R0, -0xe4, RZ ;  /* 0xffffff1c00057810 */ /* 0x000fe40007ffe0ff */
[----:B------:R-:W-:Y:S02]  /*11e00*/  ISETP.GE.U32.AND P0, PT, R4, 0x7ffffea1, PT ;  /* 0x7ffffea10400780c */ /* 0x000fe40003f06070 */
[----:B------:R-:W-:Y:S02]  /*11e10*/  ISETP.GE.U32.AND P2, PT, R5, 0x7ffffe9d, PT ;  /* 0x7ffffe9d0500780c */ /* 0x000fe40003f46070 */
[----:B------:R-:W-:-:S04]  /*11e20*/  IADD3 R4, R0, -0xe8, RZ ;  /* 0xffffff1800047810 */ /* 0x000fc80007ffe0ff */
[----:B------:R-:W-:Y:S02]  /*11e30*/  ISETP.GE.U32.AND P3, PT, R4, 0x7ffffe99, PT ;  /* 0x7ffffe990400780c */ /* 0x000fe40003f66070 */
[C---:B------:R-:W-:Y:S02]  /*11e40*/  IADD3 R4, R0.reuse, -0xf0, RZ ;  /* 0xffffff1000047810 */ /* 0x040fe40007ffe0ff */
[----:B------:R-:W-:Y:S02]  /*11e50*/  IADD3 R5, R0, -0xec, RZ ;  /* 0xffffff1400057810 */ /* 0x000fe40007ffe0ff */
[----:B------:R-:W-:Y:S02]  /*11e60*/  ISETP.GE.U32.AND P6, PT, R4, 0x7ffffe91, PT ;  /* 0x7ffffe910400780c */ /* 0x000fe40003fc6070 */
[----:B------:R-:W-:Y:S02]  /*11e70*/  IADD3 R4, R0, -0xf8, RZ ;  /* 0xffffff0800047810 */ /* 0x000fe40007ffe0ff */
[----:B------:R-:W-:-:S02]  /*11e80*/  ISETP.GE.U32.AND P1, PT, R5, 0x7ffffe95, PT ;  /* 0x7ffffe950500780c */ /* 0x000fc40003f26070 */
[----:B------:R-:W-:-:S04]  /*11e90*/  IADD3 R5, R0, -0xf4, RZ ;  /* 0xffffff0c00057810 */ /* 0x000fc80007ffe0ff */
[----:B------:R-:W-:Y:S01]  /*11ea0*/  ISETP.GE.U32.AND P4, PT, R5, 0x7ffffe8d, PT ;  /* 0x7ffffe8d0500780c */ /* 0x000fe20003f86070 */
[----:B---3--:R-:W-:-:S05]  /*11eb0*/  IMAD.WIDE R6, R200, 0x4, R120 ;  /* 0x00000004c8067825 */ /* 0x008fca00078e0278 */
[----:B------:R3:W-:Y:S01]  /*11ec0*/  STL.64 [R1+0x128], R6 ;  /* 0x0001280601007387 */ /* 0x0007e20000100a00 */
[----:B-1----:R-:W-:-:S03]  /*11ed0*/  IMAD.WIDE R2, R200, 0x4, R112 ;  /* 0x00000004c8027825 */ /* 0x002fc600078e0270 */
[----:B------:R3:W-:Y:S04]  /*11ee0*/  LDGSTS.E [R88+0xdb00], [R6.64], !P5 ;  /* 0x0db0000006587fae */ /* 0x0007e8000e921848 */
[----:B------:R1:W-:Y:S01]  /*11ef0*/  STL.64 [R1+0x130], R2 ;  /* 0x0001300201007387 */ /* 0x0003e20000100a00 */
[----:B------:R-:W-:-:S03]  /*11f00*/  IMAD.WIDE R8, R200, 0x4, R98 ;  /* 0x00000004c8087825 */ /* 0x000fc600078e0262 */
[----:B------:R1:W-:Y:S01]  /*11f10*/  LDGSTS.E [R88+0xdb80], [R2.64], !P5 ;  /* 0x0db8000002587fae */ /* 0x0003e2000e921848 */
[----:B---3--:R-:W-:-:S03]  /*11f20*/  IMAD.WIDE R6, R200, 0x4, R94 ;  /* 0x00000004c8067825 */ /* 0x008fc600078e025e */
[----:B------:R3:W-:Y:S01]  /*11f30*/  STL.64 [R1+0x140], R8 ;  /* 0x0001400801007387 */ /* 0x0007e20000100a00 */
[----:B----4-:R-:W-:-:S03]  /*11f40*/  IMAD.WIDE R10, R200, 0x4, R86 ;  /* 0x00000004c80a7825 */ /* 0x010fc600078e0256 */
[----:B------:R4:W-:Y:S04]  /*11f50*/  STL.64 [R1+0x148], R6 ;  /* 0x0001480601007387 */ /* 0x0009e80000100a00 */
[----:B------:R-:W-:Y:S04]  /*11f60*/  STL.64 [R1+0x180], R10 ;  /* 0x0001800a01007387 */ /* 0x000fe80000100a00 */
[----:B------:R-:W2:Y:S01]  /*11f70*/  LDL.LU.64 R86, [R1+0x3c8] ;  /* 0x0003c80001567983 */ /* 0x000ea20000300a00 */
[----:B-1----:R-:W-:-:S03]  /*11f80*/  IMAD.WIDE R2, R200, 0x4, R84 ;  /* 0x00000004c8027825 */ /* 0x002fc600078e0254 */
[----:B------:R3:W-:Y:S04]  /*11f90*/  LDGSTS.E [R88+0xdf00], [R8.64], !P0 ;  /* 0x0df0000008587fae */ /* 0x0007e8000c121848 */
[----:B------:R-:W-:Y:S04]  /*11fa0*/  STL.64 [R1+0x188], R2 ;  /* 0x0001880201007387 */ /* 0x000fe80000100a00 */
[----:B------:R-:W2:Y:S04]  /*11fb0*/  LDL.LU.64 R84, [R1+0x3c0] ;  /* 0x0003c00001547983 */ /* 0x000ea80000300a00 */
[----:B------:R4:W-:Y:S04]  /*11fc0*/  LDGSTS.E [R88+0xdf80], [R6.64], !P0 ;  /* 0x0df8000006587fae */ /* 0x0009e8000c121848 */
[----:B------:R1:W-:Y:S04]  /*11fd0*/  LDGSTS.E [R88+0xe300], [R10.64], !P2 ;  /* 0x0e3000000a587fae */ /* 0x0003e8000d121848 */
[----:B------:R1:W-:Y:S01]  /*11fe0*/  LDGSTS.E [R88+0xe380], [R2.64], !P2 ;  /* 0x0e38000002587fae */ /* 0x0003e2000d121848 */
[----:B------:R-:W-:Y:S01]  /*11ff0*/  ISETP.GE.U32.AND P5, PT, R4, 0x7ffffe89, PT ;  /* 0x7ffffe890400780c */ /* 0x000fe20003fa6070 */
[----:B---3--:R-:W-:Y:S01]  /*12000*/  IMAD.WIDE R8, R200, 0x4, R82 ;  /* 0x00000004c8087825 */ /* 0x008fe200078e0252 */
[----:B------:R-:W-:-:S02]  /*12010*/  IADD3 R4, R0, -0xfc, RZ ;  /* 0xffffff0400047810 */ /* 0x000fc40007ffe0ff */
[----:B------:R-:W-:Y:S02]  /*12020*/  IADD3 R82, R0, -0x80, RZ ;  /* 0xffffff8000527810 */ /* 0x000fe40007ffe0ff */
[----:B------:R-:W-:Y:S01]  /*12030*/  LOP3.LUT R83, R89, 0x1f, RZ, 0xc0, !PT ;  /* 0x0000001f59537812 */ /* 0x000fe200078ec0ff */
[----:B------:R2:W-:Y:S01]  /*12040*/  LDGSTS.E [R88+0xe700], [R8.64], !P3 ;  /* 0x0e70000008587fae */ /* 0x0005e2000d921848 */
[----:B----4-:R-:W-:Y:S01]  /*12050*/  IMAD.WIDE R6, R200, 0x4, R92 ;  /* 0x00000004c8067825 */ /* 0x010fe200078e025c */
[----:B------:R-:W-:Y:S02]  /*12060*/  ISETP.GE.U32.AND P0, PT, R4, 0x7ffffe85, PT ;  /* 0x7ffffe850400780c */ /* 0x000fe40003f06070 */
[----:B------:R-:W-:Y:S01]  /*12070*/  ISETP.GE.AND P2, PT, R83, R82, PT ;  /* 0x000000525300720c */ /* 0x000fe20003f46270 */
[C---:B------:R-:W-:Y:S01]  /*12080*/  IMAD.WIDE R4, R200.reuse, 0x4, R90 ;  /* 0x00000004c8047825 */ /* 0x040fe200078e025a */
[----:B------:R3:W-:Y:S04]  /*12090*/  LDGSTS.E [R88+0xe780], [R6.64], !P3 ;  /* 0x0e78000006587fae */ /* 0x0007e8000d921848 */
[----:B------:R-:W-:Y:S04]  /*120a0*/  STL.64 [R1+0x1c0], R8 ;  /* 0x0001c00801007387 */ /* 0x000fe80000100a00 */
[----:B------:R-:W-:Y:S04]  /*120b0*/  STL.64 [R1+0x1c8], R6 ;  /* 0x0001c80601007387 */ /* 0x000fe80000100a00 */
[----:B------:R4:W-:Y:S04]  /*120c0*/  STL.64 [R1+0x218], R4 ;  /* 0x0002180401007387 */ /* 0x0009e80000100a00 */
[----:B------:R4:W-:Y:S02]  /*120d0*/  LDGSTS.E [R88+0xeb00], [R4.64], !P1 ;  /* 0x0eb0000004587fae */ /* 0x0009e4000c921848 */
[----:B----4-:R-:W-:Y:S01]  /*120e0*/  SEL R5, RZ, 0x4, P2 ;  /* 0x00000004ff057807 */ /* 0x010fe20001000000 */
[----:B-1----:R-:W-:Y:S01]  /*120f0*/  IMAD.WIDE R2, R200, 0x4, R96 ;  /* 0x00000004c8027825 */ /* 0x002fe200078e0260 */
[----:B------:R-:W-:-:S04]  /*12100*/  LOP3.LUT R97, R89, 0x1f, RZ, 0xc0, !PT ;  /* 0x0000001f59617812 */ /* 0x000fc800078ec0ff */
[----:B------:R-:W-:Y:S01]  /*12110*/  LOP3.LUT R97, R97, 0x20, RZ, 0xfc, !PT ;  /* 0x0000002061617812 */ /* 0x000fe200078efcff */
[----:B------:R1:W-:Y:S03]  /*12120*/  LDGSTS.E [R88+0xeb80], [R2.64], !P1 ;  /* 0x0eb8000002587fae */ /* 0x0003e6000c921848 */
[----:B------:R-:W-:Y:S02]  /*12130*/  ISETP.GE.AND P3, PT, R97, R82, PT ;  /* 0x000000526100720c */ /* 0x000fe40003f66270 */
[C---:B------:R-:W-:Y:S02]  /*12140*/  LOP3.LUT R97, R83.reuse, 0x40, RZ, 0xfc, !PT ;  /* 0x0000004053617812 */ /* 0x040fe400078efcff */
[----:B------:R-:W-:Y:S01]  /*12150*/  LOP3.LUT R83, R83, 0x60, RZ, 0xfc, !PT ;  /* 0x0000006053537812 */ /* 0x000fe200078efcff */
[----:B------:R1:W-:Y:S01]  /*12160*/  STL.64 [R1+0x220], R2 ;  /* 0x0002200201007387 */ /* 0x0003e20000100a00 */
[----:B------:R-:W-:-:S02]  /*12170*/  SEL R4, RZ, 0x4, P3 ;  /* 0x00000004ff047807 */ /* 0x000fc40001800000 */
[-C--:B------:R-:W-:Y:S02]  /*12180*/  ISETP.GE.AND P2, PT, R97, R82.reuse, PT ;  /* 0x000000526100720c */ /* 0x080fe40003f46270 */
[----:B------:R-:W-:Y:S02]  /*12190*/  ISETP.GE.AND P3, PT, R83, R82, PT ;  /* 0x000000525300720c */ /* 0x000fe40003f66270 */
[----:B------:R-:W4:Y:S04]  /*121a0*/  LDL.LU.64 R82, [R1+0x8b8] ;  /* 0x0008b80001527983 */ /* 0x000f280000300a00 */
[----:B------:R-:W4:Y:S04]  /*121b0*/  LDL.LU.64 R94, [R1+0x8c0] ;  /* 0x0008c000015e7983 */ /* 0x000f280000300a00 */
[----:B------:R-:W4:Y:S01]  /*121c0*/  LDL.LU.64 R166, [R1+0x8d0] ;  /* 0x0008d00001a67983 */ /* 0x000f220000300a00 */
[----:B------:R-:W-:-:S05]  /*121d0*/  IMAD.MOV.U32 R89, RZ, RZ, 0x7f ;  /* 0x0000007fff597424 */ /* 0x000fca00078e00ff */
[----:B------:R-:W-:Y:S01]  /*121e0*/  IADD3 R89, R89, c[0x0][0x180], RZ ;  /* 0x0000600059597a10 */ /* 0x000fe20007ffe0ff */
[----:B------:R-:W-:-:S03]  /*121f0*/  ULDC UR4, c[0x0][0x18c] ;  /* 0x0000630000047ab9 */ /* 0x000fc60000000800 */
[----:B------:R-:W-:Y:S01]  /*12200*/  ISETP.GT.AND P1, PT, R89, 0xff, PT ;  /* 0x000000ff5900780c */ /* 0x000fe20003f24270 */
[----:B------:R-:W-:-:S03]  /*12210*/  USHF.L.U32 UR4, UR4, 0x7, URZ ;  /* 0x0000000704047899 */ /* 0x000fc6000800063f */
[----:B------:R-:W-:Y:S02]  /*12220*/  SEL R5, R5, RZ, P1 ;  /* 0x000000ff05057207 */ /* 0x000fe40000800000 */
[----:B------:R-:W-:Y:S02]  /*12230*/  SEL R4, R4, RZ, P1 ;  /* 0x000000ff04047207 */ /* 0x000fe40000800000 */
[----:B---3--:R-:W-:Y:S02]  /*12240*/  SEL R6, RZ, 0x4, P2 ;  /* 0x00000004ff067807 */ /* 0x008fe40001000000 */
[----:B------:R-:W-:Y:S02]  /*12250*/  ISETP.NE.U32.AND P2, PT, R5, RZ, PT ;  /* 0x000000ff0500720c */ /* 0x000fe40003f45070 */
[----:B------:R-:W-:Y:S02]  /*12260*/  SEL R5, RZ, 0x4, P3 ;  /* 0x00000004ff057807 */ /* 0x000fe40001800000 */
[----:B------:R-:W-:-:S02]  /*12270*/  ISETP.NE.U32.AND P3, PT, R4, RZ, PT ;  /* 0x000000ff0400720c */ /* 0x000fc40003f65070 */
[----:B------:R-:W-:Y:S01]  /*12280*/  MOV R4, UR4 ;  /* 0x0000000400047c02 */ /* 0x000fe20008000f00 */
[----:B--2---:R-:W-:-:S05]  /*12290*/  IMAD.WIDE R8, R200, 0x4, R86 ;  /* 0x00000004c8087825 */ /* 0x004fca00078e0256 */
[----:B------:R2:W-:Y:S01]  /*122a0*/  LDGSTS.E [R88+0xef00], [R8.64], !P6 ;  /* 0x0ef0000008587fae */ /* 0x0005e2000f121848 */
[----:B-1----:R-:W-:-:S03]  /*122b0*/  IMAD.WIDE R2, R200, 0x4, R84 ;  /* 0x00000004c8027825 */ /* 0x002fc600078e0254 */
[----:B------:R-:W3:Y:S04]  /*122c0*/  LDL.LU.64 R84, [R1+0x8c8] ;  /* 0x0008c80001547983 */ /* 0x000ee80000300a00 */
[----:B------:R-:W-:Y:S04]  /*122d0*/  STL.64 [R1+0x240], R8 ;  /* 0x0002400801007387 */ /* 0x000fe80000100a00 */
[----:B------:R4:W-:Y:S04]  /*122e0*/  STL.64 [R1+0x248], R2 ;  /* 0x0002480201007387 */ /* 0x0009e80000100a00 */
        /* <DEDUP_REMOVED lines=10> */
[----:B------:R4:W-:Y:S04]  /*12390*/  LDGSTS.E [R88+0xef80], [R2.64], !P6 ;  /* 0x0ef8000002587fae */ /* 0x0009e8000f121848 */
[----:B------:R-:W2:Y:S04]  /*123a0*/  LDL.LU.64 R132, [R1+0x890] ;  /* 0x0008900001847983 */ /* 0x000ea80000300a00 */
[----:B------:R-:W2:Y:S01]  /*123b0*/  LDL.LU.64 R130, [R1+0x888] ;  /* 0x0008880001827983 */ /* 0x000ea20000300a00 */
[----:B----4-:R-:W-:-:S05]  /*123c0*/  IMAD.WIDE R2, R4, 0x4, R82 ;  /* 0x0000000404027825 */ /* 0x010fca00078e0252 */
[----:B------:R1:W-:Y:S04]  /*123d0*/  STL.64 [R1+0x350], R2 ;  /* 0x0003500201007387 */ /* 0x0003e80000100a00 */
[----:B------:R-:W4:Y:S04]  /*123e0*/  LDL.LU.64 R136, [R1+0x940] ;  /* 0x0009400001887983 */ /* 0x000f280000300a00 */
[----:B------:R-:W4:Y:S04]  /*123f0*/  LDL.LU.64 R126, [R1+0x938] ;  /* 0x00093800017e7983 */ /* 0x000f280000300a00 */
[----:B------:R-:W4:Y:S04]  /*12400*/  LDL.LU.64 R124, [R1+0x880] ;  /* 0x00088000017c7983 */ /* 0x000f280000300a00 */
[----:B------:R-:W4:Y:S04]  /*12410*/  LDL.LU.64 R122, [R1+0x878] ;  /* 0x00087800017a7983 */ /* 0x000f280000300a00 */
[----:B------:R-:W4:Y:S01]  /*12420*/  LDL.LU.64 R82, [R1+0x960] ;  /* 0x0009600001527983 */ /* 0x000f220000300a00 */
[----:B-1----:R-:W-:Y:S01]  /*12430*/  IMAD.WIDE R2, R4, 0x4, R94 ;  /* 0x0000000404027825 */ /* 0x002fe200078e025e */
[----:B------:R-:W-:-:S02]  /*12440*/  SEL R6, R6, RZ, P1 ;  /* 0x000000ff06067207 */ /* 0x000fc40000800000 */
[----:B------:R-:W4:Y:S02]  /*12450*/  LDL.LU.64 R128, [R1+0x958] ;  /* 0x0009580001807983 */ /* 0x000f240000300a00 */
[----:B------:R-:W-:Y:S02]  /*12460*/  ISETP.NE.U32.AND P6, PT, R6, RZ, PT ;  /* 0x000000ff0600720c */ /* 0x000fe40003fc5070 */
[----:B------:R-:W4:Y:S01]  /*12470*/  LDL.LU.64 R114, [R1+0x870] ;  /* 0x0008700001727983 */ /* 0x000f220000300a00 */
[----:B------:R-:W-:-:S03]  /*12480*/  IMAD.WIDE R6, R4, 0x4, R166 ;  /* 0x0000000404067825 */ /* 0x000fc600078e02a6 */
[----:B------:R3:W-:Y:S04]  /*12490*/  STL.64 [R1+0x358], R2 ;  /* 0x0003580201007387 */ /* 0x0007e80000100a00 */
[----:B------:R-:W4:Y:S04]  /*124a0*/  LDL.LU.64 R120, [R1+0x868] ;  /* 0x0008680001787983 */ /* 0x000f280000300a00 */
[----:B------:R-:W4:Y:S04]  /*124b0*/  LDL.LU.64 R112, [R1+0x980] ;  /* 0x0009800001707983 */ /* 0x000f280000300a00 */
[----:B------:R-:W4:Y:S04]  /*124c0*/  LDL.LU.64 R98, [R1+0x978] ;  /* 0x0009780001627983 */ /* 0x000f280000300a00 */
[----:B------:R-:W4:Y:S01]  /*124d0*/  LDL.LU.64 R94, [R1+0x858] ;  /* 0x00085800015e7983 */ /* 0x000f220000300a00 */
[----:B---3--:R-:W-:-:S03]  /*124e0*/  IMAD.WIDE R2, R4, 0x4, R84 ;  /* 0x0000000404027825 */ /* 0x008fc600078e0254 */
[----:B------:R-:W3:Y:S04]  /*124f0*/  LDL.LU.64 R84, [R1+0x850] ;  /* 0x0008500001547983 */ /* 0x000ee80000300a00 */
[----:B------:R1:W-:Y:S04]  /*12500*/  STL.64 [R1+0x360], R6 ;  /* 0x0003600601007387 */ /* 0x0003e80000100a00 */
[----:B------:R2:W-:Y:S02]  /*12510*/  STL.64 [R1+0x368], R2 ;  /* 0x0003680201007387 */ /* 0x0005e40000100a00 */
[----:B--2---:R-:W-:-:S04]  /*12520*/  IMAD.WIDE R8, R4, 0x4, R152 ;  /* 0x0000000404087825 */ /* 0x004fc800078e0298 */
[C---:B-1----:R-:W-:Y:S01]  /*12530*/  IMAD.WIDE R6, R4.reuse, 0x4, R146 ;  /* 0x0000000404067825 */ /* 0x042fe200078e0292 */
[----:B------:R1:W-:Y:S03]  /*12540*/  STL.64 [R1+0x370], R8 ;  /* 0x0003700801007387 */ /* 0x0003e60000100a00 */
[C---:B------:R-:W-:Y:S02]  /*12550*/  IMAD.WIDE R2, R4.reuse, 0x4, R92 ;  /* 0x0000000404027825 */ /* 0x040fe400078e025c */
[----:B------:R-:W2:Y:S04]  /*12560*/  LDL.LU.64 R92, [R1+0x9a0] ;  /* 0x0009a000015c7983 */ /* 0x000ea80000300a00 */
[----:B------:R1:W-:Y:S04]  /*12570*/  STL.64 [R1+0x378], R6 ;  /* 0x0003780601007387 */ /* 0x0003e80000100a00 */
[----:B------:R1:W-:Y:S02]  /*12580*/  STL.64 [R1+0x380], R2 ;  /* 0x0003800201007387 */ /* 0x0003e40000100a00 */
[----:B-1----:R-:W-:-:S04]  /*12590*/  IMAD.WIDE R8, R4, 0x4, R138 ;  /* 0x0000000404087825 */ /* 0x002fc800078e028a */
[----:B------:R-:W-:-:S04]  /*125a0*/  IMAD.WIDE R6, R4, 0x4, R154 ;  /* 0x0000000404067825 */ /* 0x000fc800078e029a */
[C---:B------:R-:W-:Y:S02]  /*125b0*/  IMAD.WIDE R2, R4.reuse, 0x4, R90 ;  /* 0x0000000404027825 */ /* 0x040fe400078e025a */
[----:B------:R-:W2:Y:S04]  /*125c0*/  LDL.LU.64 R90, [R1+0x998] ;  /* 0x00099800015a7983 */ /* 0x000ea80000300a00 */
[----:B------:R1:W-:Y:S04]  /*125d0*/  STL.64 [R1+0x388], R6 ;  /* 0x0003880601007387 */ /* 0x0003e80000100a00 */
[----:B------:R1:W-:Y:S04]  /*125e0*/  STL.64 [R1+0x390], R2 ;  /* 0x0003900201007387 */ /* 0x0003e80000100a00 */
[----:B------:R1:W-:Y:S02]  /*125f0*/  STL.64 [R1+0x3a8], R8 ;  /* 0x0003a80801007387 */ /* 0x0003e40000100a00 */
[----:B-1----:R-:W-:-:S02]  /*12600*/  IMAD.WIDE R6, R4, 0x4, R96 ;  /* 0x0000000404067825 */ /* 0x002fc400078e0260 */
[----:B------:R-:W2:Y:S02]  /*12610*/  LDL.LU.64 R96, [R1+0x848] ;  /* 0x0008480001607983 */ /* 0x000ea40000300a00 */
[----:B------:R-:W-:-:S05]  /*12620*/  IMAD.WIDE R2, R4, 0x4, R144 ;  /* 0x0000000404027825 */ /* 0x000fca00078e0290 */
[----:B------:R1:W-:Y:S04]  /*12630*/  STL.64 [R1+0x3b0], R2 ;  /* 0x0003b00201007387 */ /* 0x0003e80000100a00 */
[----:B------:R1:W-:Y:S01]  /*12640*/  STL.64 [R1+0x3b8], R6 ;  /* 0x0003b80601007387 */ /* 0x0003e20000100a00 */
[----:B------:R-:W-:-:S04]  /*12650*/  IMAD.WIDE R8, R4, 0x4, R130 ;  /* 0x0000000404087825 */ /* 0x000fc800078e0282 */
[----:B-1----:R-:W-:-:S04]  /*12660*/  IMAD.WIDE R2, R4, 0x4, R134 ;  /* 0x0000000404027825 */ /* 0x002fc800078e0286 */
[C---:B------:R-:W-:Y:S02]  /*12670*/  IMAD.WIDE R6, R4.reuse, 0x4, R86 ;  /* 0x0000000404067825 */ /* 0x040fe400078e0256 */
[----:B------:R-:W2:Y:S04]  /*12680*/  LDL.LU.64 R86, [R1+0x840] ;  /* 0x0008400001567983 */ /* 0x000ea80000300a00 */
[----:B------:R1:W-:Y:S04]  /*12690*/  STL.64 [R1+0x3c0], R2 ;  /* 0x0003c00201007387 */ /* 0x0003e80000100a00 */
[----:B------:R4:W-:Y:S01]  /*126a0*/  STL.64 [R1+0x3c8], R6 ;  /* 0x0003c80601007387 */ /* 0x0009e20000100a00 */
[----:B-1----:R-:W-:-:S05]  /*126b0*/  IMAD.WIDE R2, R4, 0x4, R132 ;  /* 0x0000000404027825 */ /* 0x002fca00078e0284 */
[----:B------:R1:W-:Y:S04]  /*126c0*/  STL.64 [R1+0x3d0], R2 ;  /* 0x0003d00201007387 */ /* 0x0003e80000100a00 */
[----:B------:R4:W-:Y:S02]  /*126d0*/  STL.64 [R1+0x3d8], R8 ;  /* 0x0003d80801007387 */ /* 0x0009e40000100a00 */
[----:B----4-:R-:W-:-:S04]  /*126e0*/  IMAD.WIDE R6, R4, 0x4, R136 ;  /* 0x0000000404067825 */ /* 0x010fc800078e0288 */
[C---:B-1----:R-:W-:Y:S01]  /*126f0*/  IMAD.WIDE R2, R4.reuse, 0x4, R126 ;  /* 0x0000000404027825 */ /* 0x042fe200078e027e */
[----:B------:R-:W-:Y:S03]  /*12700*/  STL.64 [R1+0x3e0], R6 ;  /* 0x0003e00601007387 */ /* 0x000fe60000100a00 */
[C---:B------:R-:W-:Y:S01]  /*12710*/  IMAD.WIDE R8, R4.reuse, 0x4, R124 ;  /* 0x0000000404087825 */ /* 0x040fe200078e027c */
[----:B------:R1:W-:Y:S04]  /*12720*/  STL.64 [R1+0x3e8], R2 ;  /* 0x0003e80201007387 */ /* 0x0003e80000100a00 */
[----:B------:R-:W-:Y:S01]  /*12730*/  STL.64 [R1+0x3f0], R8 ;  /* 0x0003f00801007387 */ /* 0x000fe20000100a00 */
[----:B-1----:R-:W-:-:S03]  /*12740*/  IMAD.WIDE R2, R4, 0x4, R82 ;  /* 0x0000000404027825 */ /* 0x002fc600078e0252 */
[----:B------:R-:W4:Y:S01]  /*12750*/  LDL.LU.64 R82, [R1+0x9c0] ;  /* 0x0009c00001527983 */ /* 0x000f220000300a00 */
[----:B------:R-:W-:-:S05]  /*12760*/  IMAD.WIDE R6, R4, 0x4, R122 ;  /* 0x0000000404067825 */ /* 0x000fca00078e027a */
[----:B------:R1:W-:Y:S01]  /*12770*/  STL.64 [R1+0x3f8], R6 ;  /* 0x0003f80601007387 */ /* 0x0003e20000100a00 */
[----:B------:R-:W-:-:S03]  /*12780*/  IMAD.WIDE R250, R4, 0x4, R120 ;  /* 0x0000000404fa7825 */ /* 0x000fc600078e0278 */
[----:B------:R1:W-:Y:S02]  /*12790*/  STL.64 [R1+0x400], R2 ;  /* 0x0004000201007387 */ /* 0x0003e40000100a00 */
[----:B-1----:R-:W-:-:S04]  /*127a0*/  IMAD.WIDE R6, R4, 0x4, R128 ;  /* 0x0000000404067825 */ /* 0x002fc800078e0280 */
[C---:B------:R-:W-:Y:S01]  /*127b0*/  IMAD.WIDE R2, R4.reuse, 0x4, R114 ;  /* 0x0000000404027825 */ /* 0x040fe200078e0272 */
[----:B------:R-:W-:Y:S04]  /*127c0*/  STL.64 [R1+0x408], R6 ;  /* 0x0004080601007387 */ /* 0x000fe80000100a00 */
[----:B------:R1:W-:Y:S04]  /*127d0*/  STL.64 [R1+0x410], R2 ;  /* 0x0004100201007387 */ /* 0x0003e80000100a00 */
[----:B------:R-:W-:Y:S01]  /*127e0*/  STL.64 [R1+0x418], R250 ;  /* 0x000418fa01007387 */ /* 0x000fe20000100a00 */
[----:B------:R-:W-:-:S03]  /*127f0*/  IMAD.WIDE R190, R4, 0x4, R112 ;  /* 0x0000000404be7825 */ /* 0x000fc600078e0270 */
[----:B------:R-:W-:Y:S01]  /*12800*/  STL.64 [R1+0x1628], R250 ;  /* 0x001628fa01007387 */ /* 0x000fe20000100a00 */
[----:B-1----:R-:W-:-:S04]  /*12810*/  IMAD.WIDE R2, R4, 0x4, R98 ;  /* 0x0000000404027825 */ /* 0x002fc800078e0262 */
[----:B------:R-:W-:-:S04]  /*12820*/  IMAD.WIDE R8, R4, 0x4, R94 ;  /* 0x0000000404087825 */ /* 0x000fc800078e025e */
[C---:B---3--:R-:W-:Y:S02]  /*12830*/  IMAD.WIDE R10, R4.reuse, 0x4, R84 ;  /* 0x00000004040a7825 */ /* 0x048fe400078e0254 */
[----:B------:R-:W3:Y:S04]  /*12840*/  LDL.LU.64 R84, [R1+0x9b8] ;  /* 0x0009b80001547983 */ /* 0x000ee80000300a00 */
[----:B------:R-:W-:Y:S04]  /*12850*/  STL.64 [R1+0x420], R190 ;  /* 0x000420be01007387 */ /* 0x000fe80000100a00 */
[----:B------:R-:W-:Y:S04]  /*12860*/  STL.64 [R1+0x1630], R190 ;  /* 0x001630be01007387 */ /* 0x000fe80000100a00 */
[----:B------:R-:W-:Y:S04]  /*12870*/  STL.64 [R1+0x430], R2 ;  /* 0x0004300201007387 */ /* 0x000fe80000100a00 */
[----:B------:R4:W-:Y:S04]  /*12880*/  STL.64 [R1+0x1638], R2 ;  /* 0x0016380201007387 */ /* 0x0009e80000100a00 */
[----:B------:R-:W3:Y:S04]  /*12890*/  LDL.LU.64 R112, [R1+0x9b0] ;  /* 0x0009b00001707983 */ /* 0x000ee80000300a00 */
[----:B------:R-:W-:Y:S04]  /*128a0*/  STL.64 [R1+0x440], R8 ;  /* 0x0004400801007387 */ /* 0x000fe80000100a00 */
[----:B------:R-:W-:Y:S04]  /*128b0*/  STL.64 [R1+0x1640], R8 ;  /* 0x0016400801007387 */ /* 0x000fe80000100a00 */
[----:B------:R-:W-:Y:S04]  /*128c0*/  STL.64 [R1+0x448], R10 ;  /* 0x0004480a01007387 */ /* 0x000fe80000100a00 */
[----:B------:R-:W-:Y:S04]  /*128d0*/  STL.64 [R1+0x1648], R10 ;  /* 0x0016480a01007387 */ /* 0x000fe80000100a00 */
[----:B------:R-:W3:Y:S01]  /*128e0*/  LDL.LU.64 R138, [R1+0x9a8] ;  /* 0x0009a800018a7983 */ /* 0x000ee20000300a00 */
[----:B--2---:R-:W-:-:S04]  /*128f0*/  IMAD.WIDE R180, R4, 0x4, R92 ;  /* 0x0000000404b47825 */ /* 0x004fc800078e025c */
[C---:B------:R-:W-:Y:S02]  /*12900*/  IMAD.WIDE R176, R4.reuse, 0x4, R96 ;  /* 0x0000000404b07825 */ /* 0x040fe400078e0260 */
[----:B------:R-:W2:Y:S04]  /*12910*/  LDL.LU.64 R96, [R1+0x9d0] ;  /* 0x0009d00001607983 */ /* 0x000ea80000300a00 */
[----:B------:R-:W2:Y:S04]  /*12920*/  LDL.LU.64 R144, [R1+0x9c8] ;  /* 0x0009c80001907983 */ /* 0x000ea80000300a00 */
[----:B------:R-:W2:Y:S04]  /*12930*/  LDL.LU.64 R134, [R1+0x990] ;  /* 0x0009900001867983 */ /* 0x000ea80000300a00 */
[----:B------:R-:W2:Y:S04]  /*12940*/  LDL.LU.64 R98, [R1+0x988] ;  /* 0x0009880001627983 */ /* 0x000ea80000300a00 */
[----:B------:R-:W-:Y:S04]  /*12950*/  STL.64 [R1+0x450], R180 ;  /* 0x000450b401007387 */ /* 0x000fe80000100a00 */
[----:B------:R-:W-:Y:S04]  /*12960*/  STL.64 [R1+0x1650], R180 ;  /* 0x001650b401007387 */ /* 0x000fe80000100a00 */
[----:B------:R-:W2:Y:S04]  /*12970*/  LDL.LU.64 R132, [R1+0x9e0] ;  /* 0x0009e00001847983 */ /* 0x000ea80000300a00 */
[----:B------:R-:W2:Y:S01]  /*12980*/  LDL.LU.64 R94, [R1+0x9d8] ;  /* 0x0009d800015e7983 */ /* 0x000ea20000300a00 */
[----:B----4-:R-:W-:-:S05]  /*12990*/  IMAD.WIDE R2, R4, 0x4, R82 ;  /* 0x0000000404027825 */ /* 0x010fca00078e0252 */
[----:B------:R3:W-:Y:S04]  /*129a0*/  STL.64 [R1+0x470], R2 ;  /* 0x0004700201007387 */ /* 0x0007e80000100a00 */
[----:B------:R-:W4:Y:S04]  /*129b0*/  LDL.LU.64 R130, [R1+0x970] ;  /* 0x0009700001827983 */ /* 0x000f280000300a00 */
[----:B------:R-:W4:Y:S01]  /*129c0*/  LDL.LU.64 R82, [R1+0x968] ;  /* 0x0009680001527983 */ /* 0x000f220000300a00 */
[----:B------:R-:W-:-:S03]  /*129d0*/  IMAD.WIDE R178, R4, 0x4, R90 ;  /* 0x0000000404b27825 */ /* 0x000fc600078e025a */
[----:B------:R-:W4:Y:S01]  /*129e0*/  LDL.LU.64 R136, [R1+0xa18] ;  /* 0x000a180001887983 */ /* 0x000f220000300a00 */
[----:B------:R-:W-:-:S03]  /*129f0*/  IMAD.WIDE R174, R4, 0x4, R86 ;  /* 0x0000000404ae7825 */ /* 0x000fc600078e0256 */
[----:B------:R-:W4:Y:S04]  /*12a00*/  LDL.LU.64 R126, [R1+0xa10] ;  /* 0x000a1000017e7983 */ /* 0x000f280000300a00 */
[----:B------:R-:W4:Y:S04]  /*12a10*/  LDL.LU.64 R86, [R1+0x950] ;  /* 0x0009500001567983 */ /* 0x000f280000300a00 */
[----:B------:R-:W-:Y:S04]  /*12a20*/  STL.64 [R1+0x458], R178 ;  /* 0x000458b201007387 */ /* 0x000fe80000100a00 */
[----:B------:R-:W-:Y:S04]  /*12a30*/  STL.64 [R1+0x1658], R178 ;  /* 0x001658b201007387 */ /* 0x000fe80000100a00 */
[----:B------:R-:W4:Y:S04]  /*12a40*/  LDL.LU.64 R124, [R1+0x948] ;  /* 0x00094800017c7983 */ /* 0x000f280000300a00 */
[----:B------:R-:W4:Y:S01]  /*12a50*/  LDL.LU.64 R122, [R1+0xa38] ;  /* 0x000a3800017a7983 */ /* 0x000f220000300a00 */
[----:B---3--:R-:W-:-:S05]  /*12a60*/  IMAD.WIDE R2, R4, 0x4, R84 ;  /* 0x0000000404027825 */ /* 0x008fca00078e0254 */
[----:B------:R1:W-:Y:S04]  /*12a70*/  STL.64 [R1+0x480], R2 ;  /* 0x0004800201007387 */ /* 0x0003e80000100a00 */
[----:B------:R-:W3:Y:S04]  /*12a80*/  LDL.LU.64 R92, [R1+0xa30] ;  /* 0x000a3000015c7983 */ /* 0x000ee80000300a00 */
[----:B------:R-:W3:Y:S04]  /*12a90*/  LDL.LU.64 R90, [R1+0x930] ;  /* 0x00093000015a7983 */ /* 0x000ee80000300a00 */
[----:B------:R-:W3:Y:S01]  /*12aa0*/  LDL.LU.64 R84, [R1+0x928] ;  /* 0x0009280001547983 */ /* 0x000ee20000300a00 */
[----:B-1----:R-:W-:-:S03]  /*12ab0*/  IMAD.WIDE R2, R4, 0x4, R112 ;  /* 0x0000000404027825 */ /* 0x002fc600078e0270 */
[----:B------:R-:W-:Y:S04]  /*12ac0*/  STL.64 [R1+0x460], R176 ;  /* 0x000460b001007387 */ /* 0x000fe80000100a00 */
[----:B------:R-:W-:Y:S04]  /*12ad0*/  STL.64 [R1+0x1660], R176 ;  /* 0x001660b001007387 */ /* 0x000fe80000100a00 */
[----:B------:R-:W3:Y:S04]  /*12ae0*/  LDL.LU.64 R128, [R1+0xa58] ;  /* 0x000a580001807983 */ /* 0x000ee80000300a00 */
[----:B------:R-:W3:Y:S04]  /*12af0*/  LDL.LU.64 R114, [R1+0xa50] ;  /* 0x000a500001727983 */ /* 0x000ee80000300a00 */
[----:B------:R2:W-:Y:S04]  /*12b00*/  STL.64 [R1+0x840], R2 ;  /* 0x0008400201007387 */ /* 0x0005e80000100a00 */
[----:B------:R-:W3:Y:S04]  /*12b10*/  LDL.LU.64 R120, [R1+0x900] ;  /* 0x0009000001787983 */ /* 0x000ee80000300a00 */
[----:B------:R-:W3:Y:S04]  /*12b20*/  LDL.LU.64 R112, [R1+0x8f8] ;  /* 0x0008f80001707983 */ /* 0x000ee80000300a00 */
[----:B------:R-:W-:Y:S04]  /*12b30*/  STL.64 [R1+0x468], R174 ;  /* 0x000468ae01007387 */ /* 0x000fe80000100a00 */
[----:B------:R-:W-:Y:S01]  /*12b40*/  STL.64 [R1+0x1668], R174 ;  /* 0x001668ae01007387 */ /* 0x000fe20000100a00 */
[----:B------:R-:W-:-:S04]  /*12b50*/  IMAD.WIDE R6, R4, 0x4, R138 ;  /* 0x0000000404067825 */ /* 0x000fc800078e028a */
[C---:B--2---:R-:W-:Y:S02]  /*12b60*/  IMAD.WIDE R2, R4.reuse, 0x4, R96 ;  /* 0x0000000404027825 */ /* 0x044fe400078e0260 */
[----:B------:R-:W2:Y:S02]  /*12b70*/  LDL.LU.64 R96, [R1+0xa78] ;  /* 0x000a780001607983 */ /* 0x000ea40000300a00 */
[C---:B------:R-:W-:Y:S02]  /*12b80*/  IMAD.WIDE R8, R4.reuse, 0x4, R144 ;  /* 0x0000000404087825 */ /* 0x040fe400078e0290 */
[----:B------:R1:W-:Y:S04]  /*12b90*/  STL.64 [R1+0x848], R6 ;  /* 0x0008480601007387 */ /* 0x0003e80000100a00 */
[----:B------:R1:W-:Y:S04]  /*12ba0*/  STL.64 [R1+0x850], R2 ;  /* 0x0008500201007387 */ /* 0x0003e80000100a00 */
[----:B------:R-:W-:Y:S01]  /*12bb0*/  STL.64 [R1+0x858], R8 ;  /* 0x0008580801007387 */ /* 0x000fe20000100a00 */
[----:B-1----:R-:W-:-:S04]  /*12bc0*/  IMAD.WIDE R6, R4, 0x4, R134 ;  /* 0x0000000404067825 */ /* 0x002fc800078e0286 */
[C---:B------:R-:W-:Y:S02]  /*12bd0*/  IMAD.WIDE R2, R4.reuse, 0x4, R98 ;  /* 0x0000000404027825 */ /* 0x040fe400078e0262 */
[----:B------:R-:W2:Y:S04]  /*12be0*/  LDL.LU.64 R98, [R1+0xa70] ;  /* 0x000a700001627983 */ /* 0x000ea80000300a00 */
[----:B------:R1:W-:Y:S04]  /*12bf0*/  STL.64 [R1+0x868], R6 ;  /* 0x0008680601007387 */ /* 0x0003e80000100a00 */
[----:B------:R1:W-:Y:S02]  /*12c00*/  STL.64 [R1+0x870], R2 ;  /* 0x0008700201007387 */ /* 0x0003e40000100a00 */
[----:B-1----:R-:W-:-:S04]  /*12c10*/  IMAD.WIDE R6, R4, 0x4, R132 ;  /* 0x0000000404067825 */ /* 0x002fc800078e0284 */
[C---:B------:R-:W-:Y:S02]  /*12c20*/  IMAD.WIDE R2, R4.reuse, 0x4, R94 ;  /* 0x0000000404027825 */ /* 0x040fe400078e025e */
[----:B------:R-:W2:Y:S04]  /*12c30*/  LDL.LU.64 R94, [R1+0x908] ;  /* 0x00090800015e7983 */ /* 0x000ea80000300a00 */
[----:B------:R-:W-:Y:S04]  /*12c40*/  STL.64 [R1+0x878], R6 ;  /* 0x0008780601007387 */ /* 0x000fe80000100a00 */
[----:B------:R4:W-:Y:S02]  /*12c50*/  STL.64 [R1+0x880], R2 ;  /* 0x0008800201007387 */ /* 0x0009e40000100a00 */
[----:B----4-:R-:W-:-:S02]  /*12c60*/  IMAD.WIDE R2, R4, 0x4, R82 ;  /* 0x0000000404027825 */ /* 0x010fc400078e0252 */
[----:B------:R-:W4:Y:S02]  /*12c70*/  LDL.LU.64 R82, [R1+0x910] ;  /* 0x0009100001527983 */ /* 0x000f240000300a00 */
[----:B------:R-:W-:-:S04]  /*12c80*/  IMAD.WIDE R6, R4, 0x4, R130 ;  /* 0x0000000404067825 */ /* 0x000fc800078e0282 */
[C---:B------:R-:W-:Y:S01]  /*12c90*/  IMAD.WIDE R8, R4.reuse, 0x4, R136 ;  /* 0x0000000404087825 */ /* 0x040fe200078e0288 */
[----:B------:R1:W-:Y:S04]  /*12ca0*/  STL.64 [R1+0x888], R6 ;  /* 0x0008880601007387 */ /* 0x0003e80000100a00 */
[----:B------:R1:W-:Y:S04]  /*12cb0*/  STL.64 [R1+0x890], R2 ;  /* 0x0008900201007387 */ /* 0x0003e80000100a00 */
[----:B------:R-:W-:Y:S01]  /*12cc0*/  STL.64 [R1+0x898], R8 ;  /* 0x0008980801007387 */ /* 0x000fe20000100a00 */
[----:B-1----:R-:W-:-:S04]  /*12cd0*/  IMAD.WIDE R6, R4, 0x4, R126 ;  /* 0x0000000404067825 */ /* 0x002fc800078e027e */
[C---:B------:R-:W-:Y:S02]  /*12ce0*/  IMAD.WIDE R2, R4.reuse, 0x4, R86 ;  /* 0x0000000404027825 */ /* 0x040fe400078e0256 */
[----:B------:R-:W4:Y:S04]  /*12cf0*/  LDL.LU.64 R86, [R1+0xa98] ;  /* 0x000a980001567983 */ /* 0x000f280000300a00 */
[----:B------:R1:W-:Y:S04]  /*12d00*/  STL.64 [R1+0x8a0], R6 ;  /* 0x0008a00601007387 */ /* 0x0003e80000100a00 */
[----:B------:R3:W-:Y:S01]  /*12d10*/  STL.64 [R1+0x8a8], R2 ;  /* 0x0008a80201007387 */ /* 0x0007e20000100a00 */
[----:B-1----:R-:W-:-:S05]  /*12d20*/  IMAD.WIDE R6, R4, 0x4, R124 ;  /* 0x0000000404067825 */ /* 0x002fca00078e027c */
[----:B------:R1:W-:Y:S01]  /*12d30*/  STL.64 [R1+0x8b0], R6 ;  /* 0x0008b00601007387 */ /* 0x0003e20000100a00 */
[----:B------:R-:W-:-:S04]  /*12d40*/  IMAD.WIDE R190, R4, 0x4, R122 ;  /* 0x0000000404be7825 */ /* 0x000fc800078e027a */
[C---:B---3--:R-:W-:Y:S02]  /*12d50*/  IMAD.WIDE R2, R4.reuse, 0x4, R92 ;  /* 0x0000000404027825 */ /* 0x048fe400078e025c */
[----:B------:R-:W3:Y:S02]  /*12d60*/  LDL.LU.64 R92, [R1+0xa90] ;  /* 0x000a9000015c7983 */ /* 0x000ee40000300a00 */
[C---:B-1----:R-:W-:Y:S02]  /*12d70*/  IMAD.WIDE R6, R4.reuse, 0x4, R90 ;  /* 0x0000000404067825 */ /* 0x042fe400078e025a */
[----:B------:R1:W-:Y:S04]  /*12d80*/  STL.64 [R1+0x8c0], R2 ;  /* 0x0008c00201007387 */ /* 0x0003e80000100a00 */
[----:B------:R-:W3:Y:S04]  /*12d90*/  LDL.LU.64 R90, [R1+0x860] ;  /* 0x00086000015a7983 */ /* 0x000ee80000300a00 */
[----:B------:R-:W-:Y:S01]  /*12da0*/  STL.64 [R1+0x8c8], R6 ;  /* 0x0008c80601007387 */ /* 0x000fe20000100a00 */
[----:B-1----:R-:W-:-:S03]  /*12db0*/  IMAD.WIDE R2, R4, 0x4, R84 ;  /* 0x0000000404027825 */ /* 0x002fc600078e0254 */
[----:B------:R-:W3:Y:S01]  /*12dc0*/  LDL.LU.64 R84, [R1+0x838] ;  /* 0x0008380001547983 */ /* 0x000ee20000300a00 */
[----:B------:R-:W-:-:S03]  /*12dd0*/  IMAD.WIDE R248, R4, 0x4, R128 ;  /* 0x0000000404f87825 */ /* 0x000fc600078e0280 */
[----:B------:R1:W-:Y:S04]  /*12de0*/  STL.64 [R1+0x8d0], R2 ;  /* 0x0008d00201007387 */ /* 0x0003e80000100a00 */
[----:B------:R-:W-:Y:S04]  /*12df0*/  STL.64 [R1+0x8b8], R190 ;  /* 0x0008b8be01007387 */ /* 0x000fe80000100a00 */
[----:B------:R-:W-:Y:S04]  /*12e00*/  STL.64 [R1+0x1710], R190 ;  /* 0x001710be01007387 */ /* 0x000fe80000100a00 */
[----:B------:R-:W-:Y:S04]  /*12e10*/  STL.64 [R1+0x8d8], R248 ;  /* 0x0008d8f801007387 */ /* 0x000fe80000100a00 */
[----:B------:R-:W-:Y:S01]  /*12e20*/  STL.64 [R1+0x1670], R248 ;  /* 0x001670f801007387 */ /* 0x000fe20000100a00 */
[----:B--2---:R-:W-:-:S03]  /*12e30*/  IMAD.WIDE R24, R4, 0x4, R96 ;  /* 0x0000000404187825 */ /* 0x004fc600078e0260 */
[----:B------:R-:W1:Y:S01]  /*12e40*/  LDL.LU.64 R96, [R1+0xab8] ;  /* 0x000ab80001607983 */ /* 0x000e620000300a00 */
[----:B------:R-:W-:-:S04]  /*12e50*/  IMAD.WIDE R246, R4, 0x4, R114 ;  /* 0x0000000404f67825 */ /* 0x000fc800078e0272 */
[C---:B------:R-:W-:Y:S01]  /*12e60*/  IMAD.WIDE R244, R4.reuse, 0x4, R120 ;  /* 0x0000000404f47825 */ /* 0x040fe200078e0278 */
[----:B------:R-:W-:Y:S03]  /*12e70*/  STL.64 [R1+0x8e0], R246 ;  /* 0x0008e0f601007387 */ /* 0x000fe60000100a00 */
[C---:B------:R-:W-:Y:S01]  /*12e80*/  IMAD.WIDE R242, R4.reuse, 0x4, R112 ;  /* 0x0000000404f27825 */ /* 0x040fe200078e0270 */
[----:B------:R-:W-:Y:S04]  /*12e90*/  STL.64 [R1+0x1678], R246 ;  /* 0x001678f601007387 */ /* 0x000fe80000100a00 */
[----:B------:R-:W-:Y:S04]  /*12ea0*/  STL.64 [R1+0x8e8], R244 ;  /* 0x0008e8f401007387 */ /* 0x000fe80000100a00 */
[----:B------:R-:W-:Y:S04]  /*12eb0*/  STL.64 [R1+0x1680], R244 ;  /* 0x001680f401007387 */ /* 0x000fe80000100a00 */
[----:B------:R-:W-:Y:S04]  /*12ec0*/  STL.64 [R1+0x8f0], R242 ;  /* 0x0008f0f201007387 */ /* 0x000fe80000100a00 */
[----:B------:R-:W-:Y:S01]  /*12ed0*/  STL.64 [R1+0x1688], R242 ;  /* 0x001688f201007387 */ /* 0x000fe20000100a00 */
[----:B----4-:R-:W-:-:S03]  /*12ee0*/  IMAD.WIDE R42, R4, 0x4, R82 ;  /* 0x00000004042a7825 */ /* 0x010fc600078e0252 */
[----:B------:R-:W2:Y:S01]  /*12ef0*/  LDL.LU.64 R82, [R1+0xab0] ;  /* 0x000ab00001527983 */ /* 0x000ea20000300a00 */
[----:B------:R-:W-:-:S03]  /*12f00*/  IMAD.WIDE R26, R4, 0x4, R98 ;  /* 0x00000004041a7825 */ /* 0x000fc600078e0262 */
[----:B------:R-:W-:Y:S01]  /*12f10*/  STL.64 [R1+0x8f8], R24 ;  /* 0x0008f81801007387 */ /* 0x000fe20000100a00 */
[----:B------:R-:W-:-:S03]  /*12f20*/  IMAD.WIDE R40, R4, 0x4, R94 ;  /* 0x0000000404287825 */ /* 0x000fc600078e025e */
[----:B------:R-:W-:Y:S01]  /*12f30*/  STL.64 [R1+0x1690], R24 ;  /* 0x0016901801007387 */ /* 0x000fe20000100a00 */
[----:B------:R-:W-:-:S03]  /*12f40*/  IMAD.WIDE R172, R4, 0x4, R86 ;  /* 0x0000000404ac7825 */ /* 0x000fc600078e0256 */
[----:B------:R-:W4:Y:S04]  /*12f50*/  LDL.LU.64 R86, [R1+0xaa8] ;  /* 0x000aa80001567983 */ /* 0x000f280000300a00 */
[----:B------:R-:W-:Y:S04]  /*12f60*/  STL.64 [R1+0x900], R26 ;  /* 0x0009001a01007387 */ /* 0x000fe80000100a00 */
[----:B------:R-:W-:Y:S04]  /*12f70*/  STL.64 [R1+0x1698], R26 ;  /* 0x0016981a01007387 */ /* 0x000fe80000100a00 */
[----:B------:R-:W-:Y:S04]  /*12f80*/  STL.64 [R1+0x908], R40 ;  /* 0x0009082801007387 */ /* 0x000fe80000100a00 */
[----:B------:R-:W-:Y:S04]  /*12f90*/  STL.64 [R1+0x16a0], R40 ;  /* 0x0016a02801007387 */ /* 0x000fe80000100a00 */
[----:B------:R-:W-:Y:S04]  /*12fa0*/  STL.64 [R1+0x910], R42 ;  /* 0x0009102a01007387 */ /* 0x000fe80000100a00 */
[----:B------:R-:W-:Y:S04]  /*12fb0*/  STL.64 [R1+0x16a8], R42 ;  /* 0x0016a82a01007387 */ /* 0x000fe80000100a00 */
[----:B------:R-:W4:Y:S04]  /*12fc0*/  LDL.LU.64 R98, [R1+0xaa0] ;  /* 0x000aa00001627983 */ /* 0x000f280000300a00 */
[----:B------:R-:W4:Y:S04]  /*12fd0*/  LDL.LU.64 R144, [R1+0xac8] ;  /* 0x000ac80001907983 */ /* 0x000f280000300a00 */
[----:B------:R-:W4:Y:S04]  /*12fe0*/  LDL.LU.64 R94, [R1+0xac0] ;  /* 0x000ac000015e7983 */ /* 0x000f280000300a00 */
[----:B------:R-:W4:Y:S01]  /*12ff0*/  LDL.LU.64 R134, [R1+0xa88] ;  /* 0x000a880001867983 */ /* 0x000f220000300a00 */
[----:B---3--:R-:W-:-:S04]  /*13000*/  IMAD.WIDE R166, R4, 0x4, R92 ;  /* 0x0000000404a67825 */ /* 0x008fc800078e025c */
[C---:B------:R-:W-:Y:S02]  /*13010*/  IMAD.WIDE R146, R4.reuse, 0x4, R84 ;  /* 0x0000000404927825 */ /* 0x040fe400078e0254 */
[----:B------:R-:W3:Y:S04]  /*13020*/  LDL.LU.64 R84, [R1+0xa80] ;  /* 0x000a800001547983 */ /* 0x000ee80000300a00 */
[----:B------:R-:W-:Y:S04]  /*13030*/  STL.64 [R1+0x918], R172 ;  /* 0x000918ac01007387 */ /* 0x000fe80000100a00 */
[----:B------:R-:W-:Y:S04]  /*13040*/  STL.64 [R1+0x16b0], R172 ;  /* 0x0016b0ac01007387 */ /* 0x000fe80000100a00 */
[----:B------:R-:W3:Y:S04]  /*13050*/  LDL.LU.64 R132, [R1+0xad8] ;  /* 0x000ad80001847983 */ /* 0x000ee80000300a00 */
[----:B------:R-:W3:Y:S01]  /*13060*/  LDL.LU.64 R130, [R1+0xad0] ;  /* 0x000ad00001827983 */ /* 0x000ee20000300a00 */
[----:B------:R-:W-:-:S04]  /*13070*/  IMAD.WIDE R164, R4, 0x4, R90 ;  /* 0x0000000404a47825 */ /* 0x000fc800078e025a */
[----:B-1----:R-:W-:-:S05]  /*13080*/  IMAD.WIDE R2, R4, 0x4, R96 ;  /* 0x0000000404027825 */ /* 0x002fca00078e0260 */
[----:B------:R2:W-:Y:S04]  /*13090*/  STL.64 [R1+0x928], R2 ;  /* 0x0009280201007387 */ /* 0x0005e80000100a00 */
[----:B------:R-:W3:Y:S04]  /*130a0*/  LDL.LU.64 R92, [R1+0xa68] ;  /* 0x000a6800015c7983 */ /* 0x000ee80000300a00 */
[----:B------:R-:W3:Y:S04]  /*130b0*/  LDL.LU.64 R136, [R1+0xa60] ;  /* 0x000a600001887983 */ /* 0x000ee80000300a00 */
[----:B------:R-:W3:Y:S04]  /*130c0*/  LDL.LU.64 R126, [R1+0xb08] ;  /* 0x000b0800017e7983 */ /* 0x000ee80000300a00 */
[----:B------:R-:W3:Y:S04]  /*130d0*/  LDL.LU.64 R90, [R1+0xaf0] ;  /* 0x000af000015a7983 */ /* 0x000ee80000300a00 */
[----:B------:R-:W3:Y:S04]  /*130e0*/  LDL.LU.64 R124, [R1+0xa48] ;  /* 0x000a4800017c7983 */ /* 0x000ee80000300a00 */
[----:B------:R-:W3:Y:S04]  /*130f0*/  LDL.LU.64 R96, [R1+0xa40] ;  /* 0x000a400001607983 */ /* 0x000ee80000300a00 */
[----:B------:R-:W-:Y:S04]  /*13100*/  STL.64 [R1+0x920], R166 ;  /* 0x000920a601007387 */ /* 0x000fe80000100a00 */
[----:B------:R-:W-:Y:S04]  /*13110*/  STL.64 [R1+0x16b8], R166 ;  /* 0x0016b8a601007387 */ /* 0x000fe80000100a00 */
[----:B------:R-:W3:Y:S01]  /*13120*/  LDL.LU.64 R122, [R1+0xb38] ;  /* 0x000b3800017a7983 */ /* 0x000ee20000300a00 */
[----:B--2---:R-:W-:-:S03]  /*13130*/  IMAD.WIDE R2, R4, 0x4, R82 ;  /* 0x0000000404027825 */ /* 0x004fc600078e0252 */
[----:B------:R-:W2:Y:S04]  /*13140*/  LDL.LU.64 R82, [R1+0xb30] ;  /* 0x000b300001527983 */ /* 0x000ea80000300a00 */
[----:B------:R4:W-:Y:S04]  /*13150*/  STL.64 [R1+0x930], R2 ;  /* 0x0009300201007387 */ /* 0x0009e80000100a00 */
[----:B------:R-:W-:Y:S04]  /*13160*/  STL.64 [R1+0x860], R164 ;  /* 0x000860a401007387 */ /* 0x000fe80000100a00 */
[----:B------:R-:W-:Y:S04]  /*13170*/  STL.64 [R1+0x16c0], R164 ;  /* 0x0016c0a401007387 */ /* 0x000fe80000100a00 */
[----:B------:R-:W2:Y:S04]  /*13180*/  LDL.LU.64 R128, [R1+0xa28] ;  /* 0x000a280001807983 */ /* 0x000ea80000300a00 */
[----:B------:R-:W2:Y:S01]  /*13190*/  LDL.LU.64 R114, [R1+0xa20] ;  /* 0x000a200001727983 */ /* 0x000ea20000300a00 */
[----:B----4-:R-:W-:-:S05]  /*131a0*/  IMAD.WIDE R2, R4, 0x4, R86 ;  /* 0x0000000404027825 */ /* 0x010fca00078e0256 */
[----:B------:R1:W-:Y:S04]  /*131b0*/  STL.64 [R1+0x938], R2 ;  /* 0x0009380201007387 */ /* 0x0003e80000100a00 */
[----:B------:R-:W4:Y:S04]  /*131c0*/  LDL.LU.64 R120, [R1+0xb58] ;  /* 0x000b580001787983 */ /* 0x000f280000300a00 */
[----:B------:R-:W4:Y:S04]  /*131d0*/  LDL.LU.64 R112, [R1+0xb50] ;  /* 0x000b500001707983 */ /* 0x000f280000300a00 */
[----:B------:R-:W4:Y:S04]  /*131e0*/  LDL.LU.64 R86, [R1+0x9f0] ;  /* 0x0009f00001567983 */ /* 0x000f280000300a00 */
[----:B------:R-:W-:Y:S04]  /*131f0*/  STL.64 [R1+0x838], R146 ;  /* 0x0008389201007387 */ /* 0x000fe80000100a00 */
[----:B------:R-:W-:Y:S01]  /*13200*/  STL.64 [R1+0x16c8], R146 ;  /* 0x0016c89201007387 */ /* 0x000fe20000100a00 */
[----:B-1----:R-:W-:-:S03]  /*13210*/  IMAD.WIDE R2, R4, 0x4, R98 ;  /* 0x0000000404027825 */ /* 0x002fc600078e0262 */
[----:B------:R-:W4:Y:S01]  /*13220*/  LDL.LU.64 R98, [R1+0x9e8] ;  /* 0x0009e80001627983 */ /* 0x000f220000300a00 */
[----:B------:R-:W-:-:S03]  /*13230*/  IMAD.WIDE R6, R4, 0x4, R144 ;  /* 0x0000000404067825 */ /* 0x000fc600078e0290 */
[----:B------:R1:W-:Y:S02]  /*13240*/  STL.64 [R1+0x940], R2 ;  /* 0x0009400201007387 */ /* 0x0003e40000100a00 */
[C---:B-1----:R-:W-:Y:S02]  /*13250*/  IMAD.WIDE R2, R4.reuse, 0x4, R94 ;  /* 0x0000000404027825 */ /* 0x042fe400078e025e */
[----:B------:R-:W4:Y:S04]  /*13260*/  LDL.LU.64 R94, [R1+0xb78] ;  /* 0x000b7800015e7983 */ /* 0x000f280000300a00 */
[----:B------:R1:W-:Y:S04]  /*13270*/  STL.64 [R1+0x948], R6 ;  /* 0x0009480601007387 */ /* 0x0003e80000100a00 */
[----:B------:R3:W-:Y:S01]  /*13280*/  STL.64 [R1+0x950], R2 ;  /* 0x0009500201007387 */ /* 0x0007e20000100a00 */
[----:B-1----:R-:W-:-:S04]  /*13290*/  IMAD.WIDE R6, R4, 0x4, R134 ;  /* 0x0000000404067825 */ /* 0x002fc800078e0286 */
[C---:B---3--:R-:W-:Y:S02]  /*132a0*/  IMAD.WIDE R2, R4.reuse, 0x4, R84 ;  /* 0x0000000404027825 */ /* 0x048fe400078e0254 */
[----:B------:R-:W3:Y:S04]  /*132b0*/  LDL.LU.64 R84, [R1+0xb70] ;  /* 0x000b700001547983 */ /* 0x000ee80000300a00 */
[----:B------:R1:W-:Y:S04]  /*132c0*/  STL.64 [R1+0x958], R6 ;  /* 0x0009580601007387 */ /* 0x0003e80000100a00 */
[----:B------:R1:W-:Y:S01]  /*132d0*/  STL.64 [R1+0x960], R2 ;  /* 0x0009600201007387 */ /* 0x0003e20000100a00 */
[----:B------:R-:W-:-:S04]  /*132e0*/  IMAD.WIDE R8, R4, 0x4, R132 ;  /* 0x0000000404087825 */ /* 0x000fc800078e0284 */
[C---:B-1----:R-:W-:Y:S01]  /*132f0*/  IMAD.WIDE R6, R4.reuse, 0x4, R130 ;  /* 0x0000000404067825 */ /* 0x042fe200078e0282 */
[----:B------:R1:W-:Y:S03]  /*13300*/  STL.64 [R1+0x968], R8 ;  /* 0x0009680801007387 */ /* 0x0003e60000100a00 */
[C---:B------:R-:W-:Y:S02]  /*13310*/  IMAD.WIDE R2, R4.reuse, 0x4, R92 ;  /* 0x0000000404027825 */ /* 0x040fe400078e025c */
[----:B------:R-:W3:Y:S02]  /*13320*/  LDL.LU.64 R92, [R1+0x9f8] ;  /* 0x0009f800015c7983 */ /* 0x000ee40000300a00 */
[C---:B-1----:R-:W-:Y:S02]  /*13330*/  IMAD.WIDE R8, R4.reuse, 0x4, R136 ;  /* 0x0000000404087825 */ /* 0x042fe400078e0288 */
[----:B------:R1:W-:Y:S04]  /*13340*/  STL.64 [R1+0x970], R6 ;  /* 0x0009700601007387 */ /* 0x0003e80000100a00 */
[----:B------:R1:W-:Y:S04]  /*13350*/  STL.64 [R1+0x978], R2 ;  /* 0x0009780201007387 */ /* 0x0003e80000100a00 */
[----:B------:R-:W-:Y:S01]  /*13360*/  STL.64 [R1+0x980], R8 ;  /* 0x0009800801007387 */ /* 0x000fe20000100a00 */
[----:B-1----:R-:W-:-:S04]  /*13370*/  IMAD.WIDE R6, R4, 0x4, R126 ;  /* 0x0000000404067825 */ /* 0x002fc800078e027e */
[C---:B------:R-:W-:Y:S02]  /*13380*/  IMAD.WIDE R2, R4.reuse, 0x4, R90 ;  /* 0x0000000404027825 */ /* 0x040fe400078e025a */
[----:B------:R-:W3:Y:S02]  /*13390*/  LDL.LU.64 R90, [R1+0xa00] ;  /* 0x000a0000015a7983 */ /* 0x000ee40000300a00 */
[C---:B------:R-:W-:Y:S02]  /*133a0*/  IMAD.WIDE R190, R4.reuse, 0x4, R96 ;  /* 0x0000000404be7825 */ /* 0x040fe400078e0260 */
[----:B------:R-:W-:Y:S04]  /*133b0*/  STL.64 [R1+0x988], R6 ;  /* 0x0009880601007387 */ /* 0x000fe80000100a00 */
[----:B------:R2:W-:Y:S04]  /*133c0*/  STL.64 [R1+0x990], R2 ;  /* 0x0009900201007387 */ /* 0x0005e80000100a00 */
[----:B------:R-:W3:Y:S01]  /*133d0*/  LDL.LU.64 R96, [R1+0xb98] ;  /* 0x000b980001607983 */ /* 0x000ee20000300a00 */
[----:B--2---:R-:W-:-:S03]  /*133e0*/  IMAD.WIDE R2, R4, 0x4, R82 ;  /* 0x0000000404027825 */ /* 0x004fc600078e0252 */
[----:B------:R-:W2:Y:S01]  /*133f0*/  LDL.LU.64 R82, [R1+0xb90] ;  /* 0x000b900001527983 */ /* 0x000ea20000300a00 */
[----:B------:R-:W-:-:S04]  /*13400*/  IMAD.WIDE R6, R4, 0x4, R122 ;  /* 0x0000000404067825 */ /* 0x000fc800078e027a */
[C---:B------:R-:W-:Y:S01]  /*13410*/  IMAD.WIDE R250, R4.reuse, 0x4, R124 ;  /* 0x0000000404fa7825 */ /* 0x040fe200078e027c */
[----:B------:R-:W-:Y:S04]  /*13420*/  STL.64 [R1+0x9a8], R6 ;  /* 0x0009a80601007387 */ /* 0x000fe80000100a00 */
[----:B------:R-:W-:Y:S04]  /*13430*/  STL.64 [R1+0x998], R250 ;  /* 0x000998fa01007387 */ /* 0x000fe80000100a00 */
[----:B------:R1:W-:Y:S04]  /*13440*/  STL.64 [R1+0x9b0], R2 ;  /* 0x0009b00201007387 */ /* 0x0003e80000100a00 */
[----:B------:R-:W-:Y:S04]  /*13450*/  STL.64 [R1+0x17a0], R250 ;  /* 0x0017a0fa01007387 */ /* 0x000fe80000100a00 */
[----:B------:R-:W-:Y:S01]  /*13460*/  STL.64 [R1+0x9a0], R190 ;  /* 0x0009a0be01007387 */ /* 0x000fe20000100a00 */
[----:B-1----:R-:W-:-:S03]  /*13470*/  IMAD.WIDE R2, R4, 0x4, R128 ;  /* 0x0000000404027825 */ /* 0x002fc600078e0280 */
[----:B------:R-:W-:Y:S04]  /*13480*/  STL.64 [R1+0x17a8], R190 ;  /* 0x0017a8be01007387 */ /* 0x000fe80000100a00 */
[----:B------:R1:W-:Y:S01]  /*13490*/  STL.64 [R1+0x9b8], R2 ;  /* 0x0009b80201007387 */ /* 0x0003e20000100a00 */
[----:B----4-:R-:W-:-:S04]  /*134a0*/  IMAD.WIDE R240, R4, 0x4, R120 ;  /* 0x0000000404f07825 */ /* 0x010fc800078e0278 */
[----:B------:R-:W-:-:S04]  /*134b0*/  IMAD.WIDE R236, R4, 0x4, R86 ;  /* 0x0000000404ec7825 */ /* 0x000fc800078e0256 */
[----:B-1----:R-:W-:-:S05]  /*134c0*/  IMAD.WIDE R2, R4, 0x4, R114 ;  /* 0x0000000404027825 */ /* 0x002fca00078e0272 */
[----:B------:R1:W-:Y:S04]  /*134d0*/  STL.64 [R1+0x9c0], R2 ;  /* 0x0009c00201007387 */ /* 0x0003e80000100a00 */
[----:B------:R-:W4:Y:S01]  /*134e0*/  LDL.LU.64 R86, [R1+0xa08] ;  /* 0x000a080001567983 */ /* 0x000f220000300a00 */
[----:B------:R-:W-:-:S03]  /*134f0*/  IMAD.WIDE R238, R4, 0x4, R112 ;  /* 0x0000000404ee7825 */ /* 0x000fc600078e0270 */
[----:B------:R-:W-:Y:S04]  /*13500*/  STL.64 [R1+0x9c8], R240 ;  /* 0x0009c8f001007387 */ /* 0x000fe80000100a00 */
[----:B------:R-:W-:Y:S04]  /*13510*/  STL.64 [R1+0x16d0], R240 ;  /* 0x0016d0f001007387 */ /* 0x000fe80000100a00 */
[----:B------:R-:W-:Y:S04]  /*13520*/  STL.64 [R1+0x9d0], R238 ;  /* 0x0009d0ee01007387 */ /* 0x000fe80000100a00 */
[----:B------:R-:W-:Y:S01]  /*13530*/  STL.64 [R1+0x16d8], R238 ;  /* 0x0016d8ee01007387 */ /* 0x000fe20000100a00 */
[----:B------:R-:W-:-:S04]  /*13540*/  IMAD.WIDE R234, R4, 0x4, R98 ;  /* 0x0000000404ea7825 */ /* 0x000fc800078e0262 */
[----:B------:R-:W-:-:S04]  /*13550*/  IMAD.WIDE R56, R4, 0x4, R94 ;  /* 0x0000000404387825 */ /* 0x000fc800078e025e */
[C---:B---3--:R-:W-:Y:S02]  /*13560*/  IMAD.WIDE R58, R4.reuse, 0x4, R84 ;  /* 0x00000004043a7825 */ /* 0x048fe400078e0254 */
[----:B------:R-:W1:Y:S04]  /*13570*/  LDL.LU.64 R84, [R1+0xbb8] ;  /* 0x000bb80001547983 */ /* 0x000e680000300a00 */
[----:B------:R-:W-:Y:S04]  /*13580*/  STL.64 [R1+0x9d8], R236 ;  /* 0x0009d8ec01007387 */ /* 0x000fe80000100a00 */
[----:B------:R-:W-:Y:S04]  /*13590*/  STL.64 [R1+0x16e0], R236 ;  /* 0x0016e0ec01007387 */ /* 0x000fe80000100a00 */
[----:B------:R-:W3:Y:S04]  /*135a0*/  LDL.LU.64 R94, [R1+0xbb0] ;  /* 0x000bb000015e7983 */ /* 0x000ee80000300a00 */
[----:B------:R-:W-:Y:S04]  /*135b0*/  STL.64 [R1+0x9e0], R234 ;  /* 0x0009e0ea01007387 */ /* 0x000fe80000100a00 */
[----:B------:R-:W-:Y:S04]  /*135c0*/  STL.64 [R1+0x16e8], R234 ;  /* 0x0016e8ea01007387 */ /* 0x000fe80000100a00 */
[----:B------:R-:W-:Y:S04]  /*135d0*/  STL.64 [R1+0x9e8], R56 ;  /* 0x0009e83801007387 */ /* 0x000fe80000100a00 */
[----:B------:R-:W-:Y:S01]  /*135e0*/  STL.64 [R1+0x16f0], R56 ;  /* 0x0016f03801007387 */ /* 0x000fe20000100a00 */
[----:B------:R-:W-:-:S03]  /*135f0*/  IMAD.WIDE R60, R4, 0x4, R92 ;  /* 0x00000004043c7825 */ /* 0x000fc600078e025c */
[----:B------:R-:W3:Y:S04]  /*13600*/  LDL.LU.64 R92, [R1+0xba8] ;  /* 0x000ba800015c7983 */ /* 0x000ee80000300a00 */
[----:B------:R-:W-:Y:S04]  /*13610*/  STL.64 [R1+0x9f0], R58 ;  /* 0x0009f03a01007387 */ /* 0x000fe80000100a00 */
[----:B------:R-:W-:Y:S01]  /*13620*/  STL.64 [R1+0x16f8], R58 ;  /* 0x0016f83a01007387 */ /* 0x000fe20000100a00 */
[----:B------:R-:W-:-:S03]  /*13630*/  IMAD.WIDE R144, R4, 0x4, R96 ;  /* 0x0000000404907825 */ /* 0x000fc600078e0260 */
[----:B------:R-:W3:Y:S04]  /*13640*/  LDL.LU.64 R96, [R1+0xba0] ;  /* 0x000ba00001607983 */ /* 0x000ee80000300a00 */
[----:B------:R-:W3:Y:S04]  /*13650*/  LDL.LU.64 R124, [R1+0xbd8] ;  /* 0x000bd800017c7983 */ /* 0x000ee80000300a00 */
[----:B------:R-:W3:Y:S01]  /*13660*/  LDL.LU.64 R122, [R1+0xbd0] ;  /* 0x000bd000017a7983 */ /* 0x000ee20000300a00 */
[----:B--2---:R-:W-:-:S03]  /*13670*/  IMAD.WIDE R138, R4, 0x4, R82 ;  /* 0x00000004048a7825 */ /* 0x004fc600078e0252 */
[----:B------:R-:W2:Y:S01]  /*13680*/  LDL.LU.64 R82, [R1+0xb88] ;  /* 0x000b880001527983 */ /* 0x000ea20000300a00 */
[----:B------:R-:W-:-:S03]  /*13690*/  IMAD.WIDE R62, R4, 0x4, R90 ;  /* 0x00000004043e7825 */ /* 0x000fc600078e025a */
[----:B------:R-:W2:Y:S04]  /*136a0*/  LDL.LU.64 R128, [R1+0xb80] ;  /* 0x000b800001807983 */ /* 0x000ea80000300a00 */
[----:B------:R-:W2:Y:S04]  /*136b0*/  LDL.LU.64 R90, [R1+0xbf8] ;  /* 0x000bf800015a7983 */ /* 0x000ea80000300a00 */
[----:B------:R-:W-:Y:S04]  /*136c0*/  STL.64 [R1+0x9f8], R60 ;  /* 0x0009f83c01007387 */ /* 0x000fe80000100a00 */
[----:B------:R-:W-:Y:S01]  /*136d0*/  STL.64 [R1+0x1700], R60 ;  /* 0x0017003c01007387 */ /* 0x000fe20000100a00 */
[----:B------:R-:W-:-:S04]  /*136e0*/  IMAD.WIDE R130, R4, 0x4, R78 ;  /* 0x0000000404827825 */ /* 0x000fc800078e024e */
[C---:B----4-:R-:W-:Y:S02]  /*136f0*/  IMAD.WIDE R136, R4.reuse, 0x4, R86 ;  /* 0x0000000404887825 */ /* 0x050fe400078e0256 */
[----:B------:R-:W4:Y:S04]  /*13700*/  LDL.LU.64 R86, [R1+0xbf0] ;  /* 0x000bf00001567983 */ /* 0x000f280000300a00 */
[----:B------:R-:W4:Y:S04]  /*13710*/  LDL.LU.64 R112, [R1+0xb68] ;  /* 0x000b680001707983 */ /* 0x000f280000300a00 */
[----:B------:R-:W-:Y:S04]  /*13720*/  STL.64 [R1+0xa00], R62 ;  /* 0x000a003e01007387 */ /* 0x000fe80000100a00 */
[----:B------:R-:W-:Y:S04]  /*13730*/  STL.64 [R1+0x1708], R62 ;  /* 0x0017083e01007387 */ /* 0x000fe80000100a00 */
[----:B------:R-:W-:Y:S04]  /*13740*/  STL.64 [R1+0xa10], R144 ;  /* 0x000a109001007387 */ /* 0x000fe80000100a00 */
[----:B------:R-:W-:Y:S04]  /*13750*/  STL.64 [R1+0x1718], R144 ;  /* 0x0017189001007387 */ /* 0x000fe80000100a00 */
[----:B------:R-:W4:Y:S01]  /*13760*/  LDL.LU.64 R114, [R1+0xb60] ;  /* 0x000b600001727983 */ /* 0x000f220000300a00 */
[----:B-1----:R-:W-:-:S03]  /*13770*/  IMAD.WIDE R2, R4, 0x4, R84 ;  /* 0x0000000404027825 */ /* 0x002fc600078e0254 */
[----:B------:R-:W4:Y:S04]  /*13780*/  LDL.LU.64 R84, [R1+0xc18] ;  /* 0x000c180001547983 */ /* 0x000f280000300a00 */
[----:B------:R3:W-:Y:S04]  /*13790*/  STL.64 [R1+0xa28], R2 ;  /* 0x000a280201007387 */ /* 0x0007e80000100a00 */
[----:B------:R-:W-:Y:S04]  /*137a0*/  STL.64 [R1+0xa18], R138 ;  /* 0x000a188a01007387 */ /* 0x000fe80000100a00 */
[----:B------:R-:W-:Y:S01]  /*137b0*/  STL.64 [R1+0x1720], R138 ;  /* 0x0017208a01007387 */ /* 0x000fe20000100a00 */
[----:B---3--:R-:W-:-:S03]  /*137c0*/  IMAD.WIDE R2, R4, 0x4, R94 ;  /* 0x0000000404027825 */ /* 0x008fc600078e025e */
[----:B------:R-:W3:Y:S04]  /*137d0*/  LDL.LU.64 R120, [R1+0xc10] ;  /* 0x000c100001787983 */ /* 0x000ee80000300a00 */
[----:B------:R-:W3:Y:S04]  /*137e0*/  LDL.LU.64 R98, [R1+0xb48] ;  /* 0x000b480001627983 */ /* 0x000ee80000300a00 */
[----:B------:R1:W-:Y:S04]  /*137f0*/  STL.64 [R1+0xa30], R2 ;  /* 0x000a300201007387 */ /* 0x0003e80000100a00 */
[----:B------:R-:W3:Y:S04]  /*13800*/  LDL.LU.64 R94, [R1+0xb40] ;  /* 0x000b4000015e7983 */ /* 0x000ee80000300a00 */
[----:B------:R-:W-:Y:S04]  /*13810*/  STL.64 [R1+0xa08], R136 ;  /* 0x000a088801007387 */ /* 0x000fe80000100a00 */
[----:B------:R-:W-:Y:S01]  /*13820*/  STL.64 [R1+0x1728], R136 ;  /* 0x0017288801007387 */ /* 0x000fe20000100a00 */
[----:B-1----:R-:W-:-:S03]  /*13830*/  IMAD.WIDE R2, R4, 0x4, R92 ;  /* 0x0000000404027825 */ /* 0x002fc600078e025c */
[----:B------:R-:W3:Y:S04]  /*13840*/  LDL.LU.64 R92, [R1+0xc38] ;  /* 0x000c3800015c7983 */ /* 0x000ee80000300a00 */
[----:B------:R-:W-:Y:S04]  /*13850*/  STL.64 [R1+0xa20], R130 ;  /* 0x000a208201007387 */ /* 0x000fe80000100a00 */
[----:B------:R1:W-:Y:S04]  /*13860*/  STL.64 [R1+0xa38], R2 ;  /* 0x000a380201007387 */ /* 0x0003e80000100a00 */
[----:B------:R-:W-:Y:S01]  /*13870*/  STL.64 [R1+0x1730], R130 ;  /* 0x0017308201007387 */ /* 0x000fe20000100a00 */
[----:B------:R-:W-:-:S03]  /*13880*/  IMAD.WIDE R6, R4, 0x4, R96 ;  /* 0x0000000404067825 */ /* 0x000fc600078e0260 */
[----:B------:R-:W3:Y:S01]  /*13890*/  LDL.LU.64 R96, [R1+0xc30] ;  /* 0x000c300001607983 */ /* 0x000ee20000300a00 */
[----:B-1----:R-:W-:-:S03]  /*138a0*/  IMAD.WIDE R2, R4, 0x4, R124 ;  /* 0x0000000404027825 */ /* 0x002fc600078e027c */
[----:B------:R-:W-:Y:S04]  /*138b0*/  STL.64 [R1+0xa40], R6 ;  /* 0x000a400601007387 */ /* 0x000fe80000100a00 */
[----:B------:R1:W-:Y:S01]  /*138c0*/  STL.64 [R1+0xa48], R2 ;  /* 0x000a480201007387 */ /* 0x0003e20000100a00 */
[----:B--2---:R-:W-:-:S03]  /*138d0*/  IMAD.WIDE R238, R4, 0x4, R82 ;  /* 0x0000000404ee7825 */ /* 0x004fc600078e0252 */
[----:B------:R-:W2:Y:S01]  /*138e0*/  LDL.LU.64 R82, [R1+0xb28] ;  /* 0x000b280001527983 */ /* 0x000ea20000300a00 */
[----:B------:R-:W-:-:S04]  /*138f0*/  IMAD.WIDE R250, R4, 0x4, R122 ;  /* 0x0000000404fa7825 */ /* 0x000fc800078e027a */
[C---:B-1----:R-:W-:Y:S02]  /*13900*/  IMAD.WIDE R2, R4.reuse, 0x4, R90 ;  /* 0x0000000404027825 */ /* 0x042fe400078e025a */
[----:B------:R-:W2:Y:S04]  /*13910*/  LDL.LU.64 R90, [R1+0xb10] ;  /* 0x000b1000015a7983 */ /* 0x000ea80000300a00 */
[----:B------:R-:W-:Y:S04]  /*13920*/  STL.64 [R1+0xa50], R250 ;  /* 0x000a50fa01007387 */ /* 0x000fe80000100a00 */
[----:B------:R4:W-:Y:S01]  /*13930*/  STL.64 [R1+0xa68], R2 ;  /* 0x000a680201007387 */ /* 0x0009e20000100a00 */
[----:B------:R-:W-:-:S03]  /*13940*/  IMAD.WIDE R236, R4, 0x4, R128 ;  /* 0x0000000404ec7825 */ /* 0x000fc600078e0280 */
[----:B------:R-:W-:Y:S01]  /*13950*/  STL.64 [R1+0x1888], R250 ;  /* 0x001888fa01007387 */ /* 0x000fe20000100a00 */
[----:B----4-:R-:W-:-:S03]  /*13960*/  IMAD.WIDE R2, R4, 0x4, R86 ;  /* 0x0000000404027825 */ /* 0x010fc600078e0256 */
[----:B------:R-:W4:Y:S04]  /*13970*/  LDL.LU.64 R86, [R1+0xc58] ;  /* 0x000c580001567983 */ /* 0x000f280000300a00 */
[----:B------:R-:W-:Y:S04]  /*13980*/  STL.64 [R1+0xa58], R238 ;  /* 0x000a58ee01007387 */ /* 0x000fe80000100a00 */
[----:B------:R1:W-:Y:S04]  /*13990*/  STL.64 [R1+0xa70], R2 ;  /* 0x000a700201007387 */ /* 0x0003e80000100a00 */
[----:B------:R-:W-:Y:S01]  /*139a0*/  STL.64 [R1+0x1890], R238 ;  /* 0x001890ee01007387 */ /* 0x000fe20000100a00 */
[----:B-1----:R-:W-:-:S03]  /*139b0*/  IMAD.WIDE R2, R4, 0x4, R112 ;  /* 0x0000000404027825 */ /* 0x002fc600078e0270 */
[----:B------:R-:W4:Y:S04]  /*139c0*/  LDL.LU.64 R112, [R1+0xc50] ;  /* 0x000c500001707983 */ /* 0x000f280000300a00 */
[----:B------:R-:W-:Y:S04]  /*139d0*/  STL.64 [R1+0xa60], R236 ;  /* 0x000a60ec01007387 */ /* 0x000fe80000100a00 */
[----:B------:R1:W-:Y:S04]  /*139e0*/  STL.64 [R1+0xa78], R2 ;  /* 0x000a780201007387 */ /* 0x0003e80000100a00 */
[----:B------:R-:W-:Y:S01]  /*139f0*/  STL.64 [R1+0x1898], R236 ;  /* 0x001898ec01007387 */ /* 0x000fe20000100a00 */
[----:B-1----:R-:W-:-:S04]  /*13a00*/  IMAD.WIDE R2, R4, 0x4, R114 ;  /* 0x0000000404027825 */ /* 0x002fc800078e0272 */
[C---:B------:R-:W-:Y:S02]  /*13a10*/  IMAD.WIDE R62, R4.reuse, 0x4, R84 ;  /* 0x00000004043e7825 */ /* 0x040fe400078e0254 */
[----:B------:R-:W4:Y:S04]  /*13a20*/  LDL.LU.64 R84, [R1+0xae8] ;  /* 0x000ae80001547983 */ /* 0x000f280000300a00 */
[----:B------:R1:W-:Y:S01]  /*13a30*/  STL.64 [R1+0xa80], R2 ;  /* 0x000a800201007387 */ /* 0x0003e20000100a00 */
[----:B---3--:R-:W-:-:S04]  /*13a40*/  IMAD.WIDE R60, R4, 0x4, R120 ;  /* 0x00000004043c7825 */ /* 0x008fc800078e0278 */
[C---:B------:R-:W-:Y:S02]  /*13a50*/  IMAD.WIDE R58, R4.reuse, 0x4, R98 ;  /* 0x00000004043a7825 */ /* 0x040fe400078e0262 */
[----:B------:R-:W3:Y:S04]  /*13a60*/  LDL.LU.64 R98, [R1+0xae0] ;  /* 0x000ae00001627983 */ /* 0x000ee80000300a00 */
[----:B------:R-:W-:Y:S01]  /*13a70*/  STL.64 [R1+0xa88], R62 ;  /* 0x000a883e01007387 */ /* 0x000fe20000100a00 */
[----:B------:R-:W-:-:S03]  /*13a80*/  IMAD.WIDE R56, R4, 0x4, R94 ;  /* 0x0000000404387825 */ /* 0x000fc600078e025e */
[----:B------:R-:W-:Y:S04]  /*13a90*/  STL.64 [R1+0x17b0], R62 ;  /* 0x0017b03e01007387 */ /* 0x000fe80000100a00 */
[----:B------:R-:W3:Y:S04]  /*13aa0*/  LDL.LU.64 R94, [R1+0xc78] ;  /* 0x000c7800015e7983 */ /* 0x000ee80000300a00 */
[----:B------:R-:W-:Y:S04]  /*13ab0*/  STL.64 [R1+0xa90], R60 ;  /* 0x000a903c01007387 */ /* 0x000fe80000100a00 */
[----:B------:R-:W-:Y:S01]  /*13ac0*/  STL.64 [R1+0x17b8], R60 ;  /* 0x0017b83c01007387 */ /* 0x000fe20000100a00 */
[----:B------:R-:W-:-:S04]  /*13ad0*/  IMAD.WIDE R240, R4, 0x4, R92 ;  /* 0x0000000404f07825 */ /* 0x000fc800078e025c */
[C---:B------:R-:W-:Y:S02]  /*13ae0*/  IMAD.WIDE R146, R4.reuse, 0x4, R96 ;  /* 0x0000000404927825 */ /* 0x040fe400078e0260 */
[----:B------:R-:W3:Y:S04]  /*13af0*/  LDL.LU.64 R96, [R1+0xc70] ;  /* 0x000c700001607983 */ /* 0x000ee80000300a00 */
[----:B------:R-:W-:Y:S04]  /*13b00*/  STL.64 [R1+0xa98], R58 ;  /* 0x000a983a01007387 */ /* 0x000fe80000100a00 */
[----:B------:R-:W-:Y:S04]  /*13b10*/  STL.64 [R1+0x17c0], R58 ;  /* 0x0017c03a01007387 */ /* 0x000fe80000100a00 */
[----:B------:R-:W3:Y:S01]  /*13b20*/  LDL.LU.64 R92, [R1+0xaf8] ;  /* 0x000af800015c7983 */ /* 0x000ee20000300a00 */
[----:B--2---:R-:W-:-:S03]  /*13b30*/  IMAD.WIDE R164, R4, 0x4, R82 ;  /* 0x0000000404a47825 */ /* 0x004fc600078e0252 */
[----:B------:R-:W2:Y:S04]  /*13b40*/  LDL.LU.64 R82, [R1+0xb00] ;  /* 0x000b000001527983 */ /* 0x000ea80000300a00 */
[----:B------:R-:W-:Y:S01]  /*13b50*/  STL.64 [R1+0xaa0], R56 ;  /* 0x000aa03801007387 */ /* 0x000fe20000100a00 */
[----:B------:R-:W-:-:S03]  /*13b60*/  IMAD.WIDE R166, R4, 0x4, R90 ;  /* 0x0000000404a67825 */ /* 0x000fc600078e025a */
[----:B------:R-:W-:Y:S04]  /*13b70*/  STL.64 [R1+0x17c8], R56 ;  /* 0x0017c83801007387 */ /* 0x000fe80000100a00 */
[----:B------:R-:W2:Y:S04]  /*13b80*/  LDL.LU.64 R90, [R1+0xc98] ;  /* 0x000c9800015a7983 */ /* 0x000ea80000300a00 */
[----:B------:R-:W-:Y:S04]  /*13b90*/  STL.64 [R1+0xaa8], R240 ;  /* 0x000aa8f001007387 */ /* 0x000fe80000100a00 */
[----:B------:R-:W-:Y:S01]  /*13ba0*/  STL.64 [R1+0x1738], R240 ;  /* 0x001738f001007387 */ /* 0x000fe20000100a00 */
[----:B----4-:R-:W-:-:S03]  /*13bb0*/  IMAD.WIDE R232, R4, 0x4, R86 ;  /* 0x0000000404e87825 */ /* 0x010fc600078e0256 */
[----:B------:R-:W2:Y:S04]  /*13bc0*/  LDL.LU.64 R86, [R1+0xc90] ;  /* 0x000c900001567983 */ /* 0x000ea80000300a00 */
[----:B------:R-:W-:Y:S04]  /*13bd0*/  STL.64 [R1+0xab0], R146 ;  /* 0x000ab09201007387 */ /* 0x000fe80000100a00 */
[----:B------:R-:W-:Y:S04]  /*13be0*/  STL.64 [R1+0x1740], R146 ;  /* 0x0017409201007387 */ /* 0x000fe80000100a00 */
[----:B------:R-:W-:Y:S04]  /*13bf0*/  STL.64 [R1+0xab8], R164 ;  /* 0x000ab8a401007387 */ /* 0x000fe80000100a00 */
[----:B------:R-:W-:Y:S01]  /*13c00*/  STL.64 [R1+0x1748], R164 ;  /* 0x001748a401007387 */ /* 0x000fe20000100a00 */
[----:B------:R-:W-:-:S04]  /*13c10*/  IMAD.WIDE R230, R4, 0x4, R112 ;  /* 0x0000000404e67825 */ /* 0x000fc800078e0270 */
[C---:B------:R-:W-:Y:S02]  /*13c20*/  IMAD.WIDE R228, R4.reuse, 0x4, R84 ;  /* 0x0000000404e47825 */ /* 0x040fe400078e0254 */
[----:B------:R-:W4:Y:S04]  /*13c30*/  LDL.LU.64 R84, [R1+0xb18] ;  /* 0x000b180001547983 */ /* 0x000f280000300a00 */
[----:B------:R-:W-:Y:S04]  /*13c40*/  STL.64 [R1+0xac0], R166 ;  /* 0x000ac0a601007387 */ /* 0x000fe80000100a00 */
[----:B------:R-:W-:Y:S01]  /*13c50*/  STL.64 [R1+0x1750], R166 ;  /* 0x001750a601007387 */ /* 0x000fe20000100a00 */
[----:B---3--:R-:W-:-:S03]  /*13c60*/  IMAD.WIDE R226, R4, 0x4, R98 ;  /* 0x0000000404e27825 */ /* 0x008fc600078e0262 */
[----:B------:R-:W3:Y:S04]  /*13c70*/  LDL.LU.64 R98, [R1+0xb20] ;  /* 0x000b200001627983 */ /* 0x000ee80000300a00 */
[----:B------:R-:W-:Y:S04]  /*13c80*/  STL.64 [R1+0xac8], R232 ;  /* 0x000ac8e801007387 */ /* 0x000fe80000100a00 */
[----:B------:R-:W-:Y:S01]  /*13c90*/  STL.64 [R1+0x1758], R232 ;  /* 0x001758e801007387 */ /* 0x000fe20000100a00 */
[----:B------:R-:W-:-:S03]  /*13ca0*/  IMAD.WIDE R100, R4, 0x4, R94 ;  /* 0x0000000404647825 */ /* 0x000fc600078e025e */
[----:B------:R-:W1:Y:S04]  /*13cb0*/  LDL.LU.64 R94, [R1+0xcc8] ;  /* 0x000cc800015e7983 */ /* 0x000e680000300a00 */
[----:B------:R-:W-:Y:S04]  /*13cc0*/  STL.64 [R1+0xad0], R230 ;  /* 0x000ad0e601007387 */ /* 0x000fe80000100a00 */
[----:B------:R-:W-:Y:S01]  /*13cd0*/  STL.64 [R1+0x1760], R230 ;  /* 0x001760e601007387 */ /* 0x000fe20000100a00 */
[----:B------:R-:W-:-:S03]  /*13ce0*/  IMAD.WIDE R102, R4, 0x4, R96 ;  /* 0x0000000404667825 */ /* 0x000fc600078e0260 */
[----:B------:R-:W3:Y:S04]  /*13cf0*/  LDL.LU.64 R96, [R1+0xcc0] ;  /* 0x000cc00001607983 */ /* 0x000ee80000300a00 */
[----:B------:R-:W-:Y:S04]  /*13d00*/  STL.64 [R1+0xad8], R228 ;  /* 0x000ad8e401007387 */ /* 0x000fe80000100a00 */
[----:B------:R-:W-:Y:S04]  /*13d10*/  STL.64 [R1+0x1768], R228 ;  /* 0x001768e401007387 */ /* 0x000fe80000100a00 */
[----:B------:R-:W-:Y:S04]  /*13d20*/  STL.64 [R1+0xae0], R226 ;  /* 0x000ae0e201007387 */ /* 0x000fe80000100a00 */
[----:B------:R-:W-:Y:S01]  /*13d30*/  STL.64 [R1+0x1770], R226 ;  /* 0x001770e201007387 */ /* 0x000fe20000100a00 */
[----:B--2---:R-:W-:-:S03]  /*13d40*/  IMAD.WIDE R106, R4, 0x4, R82 ;  /* 0x00000004046a7825 */ /* 0x004fc600078e0252 */
[----:B------:R-:W2:Y:S01]  /*13d50*/  LDL.LU.64 R82, [R1+0xca8] ;  /* 0x000ca80001527983 */ /* 0x000ea20000300a00 */
[----:B------:R-:W-:-:S03]  /*13d60*/  IMAD.WIDE R104, R4, 0x4, R92 ;  /* 0x0000000404687825 */ /* 0x000fc600078e025c */
[----:B------:R-:W-:Y:S04]  /*13d70*/  STL.64 [R1+0xae8], R100 ;  /* 0x000ae86401007387 */ /* 0x000fe80000100a00 */
[----:B------:R-:W-:Y:S04]  /*13d80*/  STL.64 [R1+0x1778], R100 ;  /* 0x0017786401007387 */ /* 0x000fe80000100a00 */
[----:B------:R-:W2:Y:S01]  /*13d90*/  LDL.LU.64 R92, [R1+0xca0] ;  /* 0x000ca000015c7983 */ /* 0x000ea20000300a00 */
[----:B------:R-:W-:-:S03]  /*13da0*/  IMAD.WIDE R128, R4, 0x4, R90 ;  /* 0x0000000404807825 */ /* 0x000fc600078e025a */
[----:B------:R-:W-:Y:S04]  /*13db0*/  STL.64 [R1+0xaf0], R102 ;  /* 0x000af06601007387 */ /* 0x000fe80000100a00 */
[----:B------:R-:W-:Y:S04]  /*13dc0*/  STL.64 [R1+0x1780], R102 ;  /* 0x0017806601007387 */ /* 0x000fe80000100a00 */
[----:B------:R-:W2:Y:S04]  /*13dd0*/  LDL.LU.64 R134, [R1+0xce8] ;  /* 0x000ce80001867983 */ /* 0x000ea80000300a00 */
[----:B------:R-:W2:Y:S04]  /*13de0*/  LDL.LU.64 R132, [R1+0xce0] ;  /* 0x000ce00001847983 */ /* 0x000ea80000300a00 */
[----:B------:R-:W2:Y:S01]  /*13df0*/  LDL.LU.64 R90, [R1+0xc88] ;  /* 0x000c8800015a7983 */ /* 0x000ea20000300a00 */
[----:B------:R-:W-:-:S03]  /*13e00*/  IMAD.WIDE R122, R4, 0x4, R86 ;  /* 0x00000004047a7825 */ /* 0x000fc600078e0256 */
[----:B------:R-:W2:Y:S04]  /*13e10*/  LDL.LU.64 R86, [R1+0xc80] ;  /* 0x000c800001567983 */ /* 0x000ea80000300a00 */
[----:B------:R-:W-:Y:S04]  /*13e20*/  STL.64 [R1+0xaf8], R104 ;  /* 0x000af86801007387 */ /* 0x000fe80000100a00 */
[----:B------:R-:W-:Y:S01]  /*13e30*/  STL.64 [R1+0x1788], R104 ;  /* 0x0017886801007387 */ /* 0x000fe20000100a00 */
[----:B----4-:R-:W-:-:S03]  /*13e40*/  IMAD.WIDE R120, R4, 0x4, R84 ;  /* 0x0000000404787825 */ /* 0x010fc600078e0254 */
[----:B------:R-:W4:Y:S04]  /*13e50*/  LDL.LU.64 R84, [R1+0xd08] ;  /* 0x000d080001547983 */ /* 0x000f280000300a00 */
[----:B------:R-:W-:Y:S04]  /*13e60*/  STL.64 [R1+0xb00], R106 ;  /* 0x000b006a01007387 */ /* 0x000fe80000100a00 */
[----:B------:R-:W-:Y:S04]  /*13e70*/  STL.64 [R1+0x1790], R106 ;  /* 0x0017906a01007387 */ /* 0x000fe80000100a00 */
[----:B------:R-:W4:Y:S04]  /*13e80*/  LDL.LU.64 R112, [R1+0xd00] ;  /* 0x000d000001707983 */ /* 0x000f280000300a00 */
[----:B------:R-:W-:Y:S01]  /*13e90*/  STL.64 [R1+0xb08], R128 ;  /* 0x000b088001007387 */ /* 0x000fe20000100a00 */
[----:B---3--:R-:W-:-:S03]  /*13ea0*/  IMAD.WIDE R114, R4, 0x4, R98 ;  /* 0x0000000404727825 */ /* 0x008fc600078e0262 */
[----:B------:R-:W-:Y:S04]  /*13eb0*/  STL.64 [R1+0x1798], R128 ;  /* 0x0017988001007387 */ /* 0x000fe80000100a00 */
[----:B------:R-:W3:Y:S01]  /*13ec0*/  LDL.LU.64 R98, [R1+0xc68] ;  /* 0x000c680001627983 */ /* 0x000ee20000300a00 */
[----:B-1----:R-:W-:-:S03]  /*13ed0*/  IMAD.WIDE R2, R4, 0x4, R94 ;  /* 0x0000000404027825 */ /* 0x002fc600078e025e */
[----:B------:R-:W-:Y:S04]  /*13ee0*/  STL.64 [R1+0xb10], R122 ;  /* 0x000b107a01007387 */ /* 0x000fe80000100a00 */
[----:B------:R1:W-:Y:S04]  /*13ef0*/  STL.64 [R1+0xb28], R2 ;  /* 0x000b280201007387 */ /* 0x0003e80000100a00 */
[----:B------:R-:W-:Y:S04]  /*13f00*/  STL.64 [R1+0x17d0], R122 ;  /* 0x0017d07a01007387 */ /* 0x000fe80000100a00 */
[----:B------:R-:W3:Y:S04]  /*13f10*/  LDL.LU.64 R94, [R1+0xc60] ;  /* 0x000c6000015e7983 */ /* 0x000ee80000300a00 */
[----:B------:R-:W3:Y:S01]  /*13f20*/  LDL.LU.64 R126, [R1+0xd28] ;  /* 0x000d2800017e7983 */ /* 0x000ee20000300a00 */
[----:B-1----:R-:W-:-:S05]  /*13f30*/  IMAD.WIDE R2, R4, 0x4, R96 ;  /* 0x0000000404027825 */ /* 0x002fca00078e0260 */
[----:B------:R2:W-:Y:S04]  /*13f40*/  STL.64 [R1+0xb30], R2 ;  /* 0x000b300201007387 */ /* 0x0005e80000100a00 */
[----:B------:R-:W3:Y:S04]  /*13f50*/  LDL.LU.64 R124, [R1+0xd20] ;  /* 0x000d2000017c7983 */ /* 0x000ee80000300a00 */
[----:B------:R-:W3:Y:S04]  /*13f60*/  LDL.LU.64 R96, [R1+0xc48] ;  /* 0x000c480001607983 */ /* 0x000ee80000300a00 */
[----:B------:R-:W-:Y:S04]  /*13f70*/  STL.64 [R1+0xb18], R120 ;  /* 0x000b187801007387 */ /* 0x000fe80000100a00 */
[----:B------:R-:W-:Y:S01]  /*13f80*/  STL.64 [R1+0x17d8], R120 ;  /* 0x0017d87801007387 */ /* 0x000fe20000100a00 */
[----:B--2---:R-:W-:-:S03]  /*13f90*/  IMAD.WIDE R2, R4, 0x4, R82 ;  /* 0x0000000404027825 */ /* 0x004fc600078e0252 */
[----:B------:R-:W2:Y:S04]  /*13fa0*/  LDL.LU.64 R82, [R1+0xc40] ;  /* 0x000c400001527983 */ /* 0x000ea80000300a00 */
[----:B------:R-:W-:Y:S04]  /*13fb0*/  STL.64 [R1+0xb20], R114 ;  /* 0x000b207201007387 */ /* 0x000fe80000100a00 */
[----:B------:R1:W-:Y:S04]  /*13fc0*/  STL.64 [R1+0xb38], R2 ;  /* 0x000b380201007387 */ /* 0x0003e80000100a00 */
[----:B------:R-:W-:Y:S01]  /*13fd0*/  STL.64 [R1+0x17e0], R114 ;  /* 0x0017e07201007387 */ /* 0x000fe20000100a00 */
[----:B-1----:R-:W-:-:S03]  /*13fe0*/  IMAD.WIDE R2, R4, 0x4, R92 ;  /* 0x0000000404027825 */ /* 0x002fc600078e025c */
[----:B------:R-:W2:Y:S01]  /*13ff0*/  LDL.LU.64 R92, [R1+0xd48] ;  /* 0x000d4800015c7983 */ /* 0x000ea20000300a00 */
[----:B------:R-:W-:-:S03]  /*14000*/  IMAD.WIDE R234, R4, 0x4, R134 ;  /* 0x0000000404ea7825 */ /* 0x000fc600078e0286 */
[----:B------:R4:W-:Y:S01]  /*14010*/  STL.64 [R1+0xb40], R2 ;  /* 0x000b400201007387 */ /* 0x0009e20000100a00 */
[----:B------:R-:W-:-:S04]  /*14020*/  IMAD.WIDE R190, R4, 0x4, R132 ;  /* 0x0000000404be7825 */ /* 0x000fc800078e0284 */
[C---:B------:R-:W-:Y:S02]  /*14030*/  IMAD.WIDE R144, R4.reuse, 0x4, R90 ;  /* 0x0000000404907825 */ /* 0x040fe400078e025a */
[----:B------:R-:W2:Y:S02]  /*14040*/  LDL.LU.64 R90, [R1+0xd40] ;  /* 0x000d4000015a7983 */ /* 0x000ea40000300a00 */
[C---:B------:R-:W-:Y:S02]  /*14050*/  IMAD.WIDE R62, R4.reuse, 0x4, R86 ;  /* 0x00000004043e7825 */ /* 0x040fe400078e0256 */
[----:B------:R-:W2:Y:S04]  /*14060*/  LDL.LU.64 R86, [R1+0xc28] ;  /* 0x000c280001567983 */ /* 0x000ea80000300a00 */
[----:B------:R-:W-:Y:S04]  /*14070*/  STL.64 [R1+0xf68], R234 ;  /* 0x000f68ea01007387 */ /* 0x000fe80000100a00 */
        /* <DEDUP_REMOVED lines=11> */
[----:B---3--:R-:W-:-:S03]  /*14130*/  IMAD.WIDE R2, R4, 0x4, R98 ;  /* 0x0000000404027825 */ /* 0x008fc600078e0262 */
[----:B------:R-:W3:Y:S04]  /*14140*/  LDL.LU.64 R98, [R1+0xd60] ;  /* 0x000d600001627983 */ /* 0x000ee80000300a00 */
[----:B------:R-:W-:Y:S04]  /*14150*/  STL.64 [R1+0xf80], R62 ;  /* 0x000f803e01007387 */ /* 0x000fe80000100a00 */
[----:B------:R1:W-:Y:S04]  /*14160*/  STL.64 [R1+0xf98], R2 ;  /* 0x000f980201007387 */ /* 0x0003e80000100a00 */
[----:B------:R-:W-:Y:S01]  /*14170*/  STL.64 [R1+0x18b8], R62 ;  /* 0x0018b83e01007387 */ /* 0x000fe20000100a00 */
[----:B-1----:R-:W-:-:S03]  /*14180*/  IMAD.WIDE R2, R4, 0x4, R94 ;  /* 0x0000000404027825 */ /* 0x002fc600078e025e */
[----:B------:R-:W3:Y:S04]  /*14190*/  LDL.LU.64 R94, [R1+0xc08] ;  /* 0x000c0800015e7983 */ /* 0x000ee80000300a00 */
[----:B------:R1:W-:Y:S01]  /*141a0*/  STL.64 [R1+0xfa0], R2 ;  /* 0x000fa00201007387 */ /* 0x0003e20000100a00 */
[----:B------:R-:W-:-:S03]  /*141b0*/  IMAD.WIDE R104, R4, 0x4, R96 ;  /* 0x0000000404687825 */ /* 0x000fc600078e0260 */
[----:B------:R-:W3:Y:S01]  /*141c0*/  LDL.LU.64 R96, [R1+0xc00] ;  /* 0x000c000001607983 */ /* 0x000ee20000300a00 */
[----:B--2---:R-:W-:-:S03]  /*141d0*/  IMAD.WIDE R102, R4, 0x4, R82 ;  /* 0x0000000404667825 */ /* 0x004fc600078e0252 */
[----:B------:R-:W2:Y:S01]  /*141e0*/  LDL.LU.64 R82, [R1+0xd88] ;  /* 0x000d880001527983 */ /* 0x000ea20000300a00 */
[----:B------:R-:W-:-:S04]  /*141f0*/  IMAD.WIDE R128, R4, 0x4, R126 ;  /* 0x0000000404807825 */ /* 0x000fc800078e027e */
[C---:B------:R-:W-:Y:S01]  /*14200*/  IMAD.WIDE R106, R4.reuse, 0x4, R124 ;  /* 0x00000004046a7825 */ /* 0x040fe200078e027c */
[----:B------:R-:W-:Y:S04]  /*14210*/  STL.64 [R1+0xfa8], R128 ;  /* 0x000fa88001007387 */ /* 0x000fe80000100a00 */
[----:B------:R-:W-:Y:S01]  /*14220*/  STL.64 [R1+0x17e8], R128 ;  /* 0x0017e88001007387 */ /* 0x000fe20000100a00 */
[----:B------:R-:W-:-:S03]  /*14230*/  IMAD.WIDE R172, R4, 0x4, R92 ;  /* 0x0000000404ac7825 */ /* 0x000fc600078e025c */
[----:B------:R-:W2:Y:S04]  /*14240*/  LDL.LU.64 R92, [R1+0xd80] ;  /* 0x000d8000015c7983 */ /* 0x000ea80000300a00 */
        /* <DEDUP_REMOVED lines=14> */
[----:B------:R-:W-:Y:S04]  /*14330*/  STL.64 [R1+0xfd0], R42 ;  /* 0x000fd02a01007387 */ /* 0x000fe80000100a00 */
[----:B------:R-:W-:Y:S04]  /*14340*/  STL.64 [R1+0x1810], R42 ;  /* 0x0018102a01007387 */ /* 0x000fe80000100a00 */
[----:B------:R-:W-:Y:S01]  /*14350*/  STL.64 [R1+0xfd8], R40 ;  /* 0x000fd82801007387 */ /* 0x000fe20000100a00 */
[----:B------:R-:W-:-:S03]  /*14360*/  IMAD.WIDE R224, R4, 0x4, R112 ;  /* 0x0000000404e07825 */ /* 0x000fc600078e0270 */
[----:B------:R-:W-:Y:S01]  /*14370*/  STL.64 [R1+0x1818], R40 ;  /* 0x0018182801007387 */ /* 0x000fe20000100a00 */
[----:B---3--:R-:W-:-:S03]  /*14380*/  IMAD.WIDE R220, R4, 0x4, R94 ;  /* 0x0000000404dc7825 */ /* 0x008fc600078e025e */
[----:B------:R-:W3:Y:S04]  /*14390*/  LDL.LU.64 R94, [R1+0xda0] ;  /* 0x000da000015e7983 */ /* 0x000ee80000300a00 */
[----:B------:R-:W-:Y:S04]  /*143a0*/  STL.64 [R1+0xfe0], R26 ;  /* 0x000fe01a01007387 */ /* 0x000fe80000100a00 */
[----:B------:R-:W-:Y:S01]  /*143b0*/  STL.64 [R1+0x1820], R26 ;  /* 0x0018201a01007387 */ /* 0x000fe20000100a00 */
[----:B------:R-:W-:-:S03]  /*143c0*/  IMAD.WIDE R218, R4, 0x4, R96 ;  /* 0x0000000404da7825 */ /* 0x000fc600078e0260 */
[----:B------:R-:W3:Y:S04]  /*143d0*/  LDL.LU.64 R96, [R1+0xbc8] ;  /* 0x000bc80001607983 */ /* 0x000ee80000300a00 */
[----:B------:R-:W-:Y:S04]  /*143e0*/  STL.64 [R1+0xfe8], R224 ;  /* 0x000fe8e001007387 */ /* 0x000fe80000100a00 */
[----:B------:R-:W-:Y:S01]  /*143f0*/  STL.64 [R1+0x1828], R224 ;  /* 0x001828e001007387 */ /* 0x000fe20000100a00 */
[----:B--2---:R-:W-:-:S03]  /*14400*/  IMAD.WIDE R108, R4, 0x4, R82 ;  /* 0x00000004046c7825 */ /* 0x004fc600078e0252 */
[----:B------:R-:W2:Y:S01]  /*14410*/  LDL.LU.64 R82, [R1+0xbc0] ;  /* 0x000bc00001527983 */ /* 0x000ea20000300a00 */
[----:B------:R-:W-:-:S05]  /*14420*/  IMAD.WIDE R222, R4, 0x4, R98 ;  /* 0x0000000404de7825 */ /* 0x000fca00078e0262 */
[----:B------:R-:W-:Y:S04]  /*14430*/  STL.64 [R1+0xff0], R222 ;  /* 0x000ff0de01007387 */ /* 0x000fe80000100a00 */
[----:B------:R-:W-:Y:S01]  /*14440*/  STL.64 [R1+0x1830], R222 ;  /* 0x001830de01007387 */ /* 0x000fe20000100a00 */
[----:B------:R-:W-:-:S03]  /*14450*/  IMAD.WIDE R110, R4, 0x4, R92 ;  /* 0x00000004046e7825 */ /* 0x000fc600078e025c */
[----:B------:R-:W1:Y:S04]  /*14460*/  LDL.LU.64 R92, [R1+0xdc8] ;  /* 0x000dc800015c7983 */ /* 0x000e680000300a00 */
        /* <DEDUP_REMOVED lines=9> */
[----:B------:R-:W-:Y:S04]  /*14500*/  STL.64 [R1+0x1848], R108 ;  /* 0x0018486c01007387 */ /* 0x000fe80000100a00 */
[----:B------:R-:W2:Y:S01]  /*14510*/  LDL.LU.64 R152, [R1+0xd90] ;  /* 0x000d900001987983 */ /* 0x000ea20000300a00 */
[----:B----4-:R-:W-:-:S03]  /*14520*/  IMAD.WIDE R112, R4, 0x4, R84 ;  /* 0x0000000404707825 */ /* 0x010fc600078e0254 */
[----:B------:R-:W4:Y:S04]  /*14530*/  LDL.LU.64 R84, [R1+0xde8] ;  /* 0x000de80001547983 */ /* 0x000f280000300a00 */
[----:B------:R-:W4:Y:S04]  /*14540*/  LDL.LU.64 R154, [R1+0xde0] ;  /* 0x000de000019a7983 */ /* 0x000f280000300a00 */
[----:B------:R-:W4:Y:S04]  /*14550*/  LDL.LU.64 R134, [R1+0xd78] ;  /* 0x000d780001867983 */ /* 0x000f280000300a00 */
[----:B------:R-:W4:Y:S04]  /*14560*/  LDL.LU.64 R132, [R1+0xd70] ;  /* 0x000d700001847983 */ /* 0x000f280000300a00 */
[----:B------:R-:W-:Y:S04]  /*14570*/  STL.64 [R1+0x1010], R110 ;  /* 0x0010106e01007387 */ /* 0x000fe80000100a00 */
[----:B------:R-:W-:Y:S04]  /*14580*/  STL.64 [R1+0x1850], R110 ;  /* 0x0018506e01007387 */ /* 0x000fe80000100a00 */
[----:B------:R-:W4:Y:S04]  /*14590*/  LDL.LU.64 R126, [R1+0xe08] ;  /* 0x000e0800017e7983 */ /* 0x000f280000300a00 */
[----:B------:R-:W-:Y:S04]  /*145a0*/  STL.64 [R1+0x1018], R116 ;  /* 0x0010187401007387 */ /* 0x000fe80000100a00 */
[----:B------:R-:W-:Y:S04]  /*145b0*/  STL.64 [R1+0x1858], R116 ;  /* 0x0018587401007387 */ /* 0x000fe80000100a00 */
[----:B------:R-:W4:Y:S04]  /*145c0*/  LDL.LU.64 R124, [R1+0xe00] ;  /* 0x000e0000017c7983 */ /* 0x000f280000300a00 */
[----:B------:R-:W-:Y:S04]  /*145d0*/  STL.64 [R1+0x1020], R118 ;  /* 0x0010207601007387 */ /* 0x000fe80000100a00 */
[----:B------:R-:W-:Y:S01]  /*145e0*/  STL.64 [R1+0x1860], R118 ;  /* 0x0018607601007387 */ /* 0x000fe20000100a00 */
[----:B---3--:R-:W-:-:S04]  /*145f0*/  IMAD.WIDE R98, R4, 0x4, R94 ;  /* 0x0000000404627825 */ /* 0x008fc800078e025e */
[C---:B--2---:R-:W-:Y:S02]  /*14600*/  IMAD.WIDE R94, R4.reuse, 0x4, R82 ;  /* 0x00000004045e7825 */ /* 0x044fe400078e0252 */
[----:B------:R-:W2:Y:S04]  /*14610*/  LDL.LU.64 R82, [R1+0xd58] ;  /* 0x000d580001527983 */ /* 0x000ea80000300a00 */
[----:B------:R-:W-:Y:S01]  /*14620*/  STL.64 [R1+0x1028], R112 ;  /* 0x0010287001007387 */ /* 0x000fe20000100a00 */
[----:B------:R-:W-:-:S03]  /*14630*/  IMAD.WIDE R96, R4, 0x4, R96 ;  /* 0x0000000404607825 */ /* 0x000fc600078e0260 */
[----:B------:R-:W-:Y:S01]  /*14640*/  STL.64 [R1+0x1868], R112 ;  /* 0x0018687001007387 */ /* 0x000fe20000100a00 */
[----:B-1----:R-:W-:-:S03]  /*14650*/  IMAD.WIDE R2, R4, 0x4, R92 ;  /* 0x0000000404027825 */ /* 0x002fc600078e025c */
[----:B------:R-:W3:Y:S04]  /*14660*/  LDL.LU.64 R92, [R1+0xd50] ;  /* 0x000d5000015c7983 */ /* 0x000ee80000300a00 */
[----:B------:R-:W-:Y:S04]  /*14670*/  STL.64 [R1+0x1030], R98 ;  /* 0x0010306201007387 */ /* 0x000fe80000100a00 */
[----:B------:R1:W-:Y:S04]  /*14680*/  STL.64 [R1+0x1048], R2 ;  /* 0x0010480201007387 */ /* 0x0003e80000100a00 */
        /* <DEDUP_REMOVED lines=10> */
[----:B------:R4:W-:Y:S01]  /*14730*/  STL.64 [R1+0x1880], R94 ;  /* 0x0018805e01007387 */ /* 0x0009e20000100a00 */
[----:B-1----:R-:W-:-:S04]  /*14740*/  IMAD.WIDE R2, R4, 0x4, R152 ;  /* 0x0000000404027825 */ /* 0x002fc800078e0298 */
[C---:B----4-:R-:W-:Y:S02]  /*14750*/  IMAD.WIDE R60, R4.reuse, 0x4, R84 ;  /* 0x00000004043c7825 */ /* 0x050fe400078e0254 */
[----:B------:R-:W4:Y:S02]  /*14760*/  LDL.LU.64 R84, [R1+0xd38] ;  /* 0x000d380001547983 */ /* 0x000f240000300a00 */
[C---:B------:R-:W-:Y:S02]  /*14770*/  IMAD.WIDE R58, R4.reuse, 0x4, R154 ;  /* 0x00000004043a7825 */ /* 0x040fe400078e029a */
[----:B------:R-:W-:Y:S02]  /*14780*/  STL.64 [R1+0x1060], R2 ;  /* 0x0010600201007387 */ /* 0x000fe40000100a00 */
[C---:B------:R-:W-:Y:S02]  /*14790*/  IMAD.WIDE R224, R4.reuse, 0x4, R132 ;  /* 0x0000000404e07825 */ /* 0x040fe400078e0284 */
[----:B------:R-:W4:Y:S02]  /*147a0*/  LDL.LU.64 R132, [R1+0xd30] ;  /* 0x000d300001847983 */ /* 0x000f240000300a00 */
[----:B------:R-:W-:-:S02]  /*147b0*/  IMAD.WIDE R94, R4, 0x4, R134 ;  /* 0x00000004045e7825 */ /* 0x000fc400078e0286 */
[----:B------:R-:W-:Y:S04]  /*147c0*/  STL.64 [R1+0x1068], R60 ;  /* 0x0010683c01007387 */ /* 0x000fe80000100a00 */
[----:B------:R-:W-:Y:S01]  /*147d0*/  STL.64 [R1+0x18c0], R60 ;  /* 0x0018c03c01007387 */ /* 0x000fe20000100a00 */
[----:B------:R-:W-:-:S03]  /*147e0*/  IMAD.WIDE R26, R4, 0x4, R126 ;  /* 0x00000004041a7825 */ /* 0x000fc600078e027e */
[----:B------:R-:W4:Y:S04]  /*147f0*/  LDL.LU.64 R126, [R1+0xe48] ;  /* 0x000e4800017e7983 */ /* 0x000f280000300a00 */
[----:B------:R-:W-:Y:S04]  /*14800*/  STL.64 [R1+0x1070], R58 ;  /* 0x0010703a01007387 */ /* 0x000fe80000100a00 */
[----:B------:R-:W-:Y:S01]  /*14810*/  STL.64 [R1+0x18c8], R58 ;  /* 0x0018c83a01007387 */ /* 0x000fe20000100a00 */
[----:B------:R-:W-:-:S03]  /*14820*/  IMAD.WIDE R40, R4, 0x4, R124 ;  /* 0x0000000404287825 */ /* 0x000fc600078e027c */
[----:B------:R-:W4:Y:S04]  /*14830*/  LDL.LU.64 R124, [R1+0xe40] ;  /* 0x000e4000017c7983 */ /* 0x000f280000300a00 */
[----:B------:R-:W-:Y:S04]  /*14840*/  STL.64 [R1+0x1078], R94 ;  /* 0x0010785e01007387 */ /* 0x000fe80000100a00 */
[----:B------:R-:W-:Y:S01]  /*14850*/  STL.64 [R1+0x18d0], R94 ;  /* 0x0018d05e01007387 */ /* 0x000fe20000100a00 */
[----:B--2---:R-:W-:-:S03]  /*14860*/  IMAD.WIDE R42, R4, 0x4, R82 ;  /* 0x00000004042a7825 */ /* 0x004fc600078e0252 */
[----:B------:R-:W2:Y:S04]  /*14870*/  LDL.LU.64 R82, [R1+0xd18] ;  /* 0x000d180001527983 */ /* 0x000ea80000300a00 */
[----:B------:R-:W-:Y:S04]  /*14880*/  STL.64 [R1+0x1080], R224 ;  /* 0x001080e001007387 */ /* 0x000fe80000100a00 */
        /* <DEDUP_REMOVED lines=11> */
[----:B------:R-:W-:Y:S04]  /*14940*/  STL.64 [R1+0x1098], R42 ;  /* 0x0010982a01007387 */ /* 0x000fe80000100a00 */
[----:B------:R-:W-:Y:S01]  /*14950*/  STL.64 [R1+0x18f0], R42 ;  /* 0x0018f02a01007387 */ /* 0x000fe20000100a00 */
[----:B----4-:R-:W-:-:S03]  /*14960*/  IMAD.WIDE R228, R4, 0x4, R84 ;  /* 0x0000000404e47825 */ /* 0x010fc600078e0254 */
[----:B------:R-:W4:Y:S04]  /*14970*/  LDL.LU.64 R84, [R1+0xcf8] ;  /* 0x000cf80001547983 */ /* 0x000f280000300a00 */
        /* <DEDUP_REMOVED lines=13> */
[----:B------:R1:W-:Y:S01]  /*14a50*/  STL.64 [R1+0x1910], R228 ;  /* 0x001910e401007387 */ /* 0x0003e20000100a00 */
[----:B--2---:R-:W-:-:S03]  /*14a60*/  IMAD.WIDE R244, R4, 0x4, R82 ;  /* 0x0000000404f47825 */ /* 0x004fc600078e0252 */
[----:B------:R-:W2:Y:S04]  /*14a70*/  LDL.LU.64 R82, [R1+0xcd8] ;  /* 0x000cd80001527983 */ /* 0x000ea80000300a00 */
[----:B------:R-:W-:Y:S04]  /*14a80*/  STL.64 [R1+0x10c0], R230 ;  /* 0x0010c0e601007387 */ /* 0x000fe80000100a00 */
[----:B------:R-:W-:Y:S04]  /*14a90*/  STL.64 [R1+0x1918], R230 ;  /* 0x001918e601007387 */ /* 0x000fe80000100a00 */
[----:B------:R-:W2:Y:S04]  /*14aa0*/  LDL.LU.64 R134, [R1+0xcd0] ;  /* 0x000cd00001867983 */ /* 0x000ea80000300a00 */
[----:B------:R-:W-:Y:S01]  /*14ab0*/  STL.64 [R1+0x10c8], R24 ;  /* 0x0010c81801007387 */ /* 0x000fe20000100a00 */
[----:B---3--:R-:W-:-:S03]  /*14ac0*/  IMAD.WIDE R246, R4, 0x4, R92 ;  /* 0x0000000404f67825 */ /* 0x008fc600078e025c */
[----:B------:R3:W-:Y:S04]  /*14ad0*/  STL.64 [R1+0x1920], R24 ;  /* 0x0019201801007387 */ /* 0x0007e80000100a00 */
        /* <DEDUP_REMOVED lines=8> */
[----:B------:R-:W3:Y:S01]  /*14b60*/  LDL.LU.64 R86, [R1+0xcb8] ;  /* 0x000cb80001567983 */ /* 0x000ee20000300a00 */
[----:B----4-:R-:W-:-:S03]  /*14b70*/  IMAD.WIDE R212, R4, 0x4, R84 ;  /* 0x0000000404d47825 */ /* 0x010fc600078e0254 */
[----:B------:R-:W4:Y:S04]  /*14b80*/  LDL.LU.64 R84, [R1+0xcb0] ;  /* 0x000cb00001547983 */ /* 0x000f280000300a00 */
[----:B------:R-:W-:Y:S04]  /*14b90*/  STL.64 [R1+0x10e0], R246 ;  /* 0x0010e0f601007387 */ /* 0x000fe80000100a00 */
[----:B------:R-:W-:Y:S01]  /*14ba0*/  STL.64 [R1+0x1938], R246 ;  /* 0x001938f601007387 */ /* 0x000fe20000100a00 */
[----:B------:R-:W-:-:S03]  /*14bb0*/  IMAD.WIDE R210, R4, 0x4, R132 ;  /* 0x0000000404d27825 */ /* 0x000fc600078e0284 */
[----:B------:R-:W1:Y:S04]  /*14bc0*/  LDL.LU.64 R132, [R1+0xec8] ;  /* 0x000ec80001847983 */ /* 0x000e680000300a00 */
[----:B------:R-:W-:Y:S04]  /*14bd0*/  STL.64 [R1+0x10e8], R216 ;  /* 0x0010e8d801007387 */ /* 0x000fe80000100a00 */
[----:B------:R1:W-:Y:S01]  /*14be0*/  STL.64 [R1+0x1940], R216 ;  /* 0x001940d801007387 */ /* 0x0003e20000100a00 */
[----:B------:R-:W-:-:S03]  /*14bf0*/  IMAD.WIDE R140, R4, 0x4, R126 ;  /* 0x00000004048c7825 */ /* 0x000fc600078e027e */
[----:B------:R-:W4:Y:S04]  /*14c00*/  LDL.LU.64 R126, [R1+0xec0] ;  /* 0x000ec000017e7983 */ /* 0x000f280000300a00 */
[----:B------:R-:W-:Y:S04]  /*14c10*/  STL.64 [R1+0x10f0], R214 ;  /* 0x0010f0d601007387 */ /* 0x000fe80000100a00 */
[----:B------:R1:W-:Y:S01]  /*14c20*/  STL.64 [R1+0x1948], R214 ;  /* 0x001948d601007387 */ /* 0x0003e20000100a00 */
[----:B------:R-:W-:-:S03]  /*14c30*/  IMAD.WIDE R142, R4, 0x4, R124 ;  /* 0x00000004048e7825 */ /* 0x000fc600078e027c */
[----:B------:R-:W4:Y:S04]  /*14c40*/  LDL.LU.64 R124, [R1+0xe98] ;  /* 0x000e9800017c7983 */ /* 0x000f280000300a00 */
[----:B------:R-:W-:Y:S04]  /*14c50*/  STL.64 [R1+0x10f8], R212 ;  /* 0x0010f8d401007387 */ /* 0x000fe80000100a00 */
[----:B------:R1:W-:Y:S04]  /*14c60*/  STL.64 [R1+0x1950], R212 ;  /* 0x001950d401007387 */ /* 0x0003e80000100a00 */
[----:B------:R-:W4:Y:S01]  /*14c70*/  LDL.LU.64 R186, [R1+0xe90] ;  /* 0x000e900001ba7983 */ /* 0x000f220000300a00 */
[----:B--2---:R-:W-:-:S03]  /*14c80*/  IMAD.WIDE R148, R4, 0x4, R82 ;  /* 0x0000000404947825 */ /* 0x004fc600078e0252 */
[----:B------:R-:W2:Y:S04]  /*14c90*/  LDL.LU.64 R82, [R1+0xee8] ;  /* 0x000ee80001527983 */ /* 0x000ea80000300a00 */
[----:B------:R-:W-:Y:S04]  /*14ca0*/  STL.64 [R1+0x1100], R210 ;  /* 0x001100d201007387 */ /* 0x000fe80000100a00 */
[----:B------:R-:W-:Y:S04]  /*14cb0*/  STL.64 [R1+0x1958], R210 ;  /* 0x001958d201007387 */ /* 0x000fe80000100a00 */
[----:B------:R-:W2:Y:S04]  /*14cc0*/  LDL.LU.64 R188, [R1+0xee0] ;  /* 0x000ee00001bc7983 */ /* 0x000ea80000300a00 */
[----:B------:R-:W2:Y:S04]  /*14cd0*/  LDL.LU.64 R158, [R1+0xe78] ;  /* 0x000e7800019e7983 */ /* 0x000ea80000300a00 */
[----:B------:R-:W-:Y:S01]  /*14ce0*/  STL.64 [R1+0x1108], R140 ;  /* 0x0011088c01007387 */ /* 0x000fe20000100a00 */
[----:B------:R-:W-:-:S03]  /*14cf0*/  IMAD.WIDE R150, R4, 0x4, R134 ;  /* 0x0000000404967825 */ /* 0x000fc600078e0286 */
[----:B------:R-:W2:Y:S04]  /*14d00*/  LDL.LU.64 R156, [R1+0xe70] ;  /* 0x000e7000019c7983 */ /* 0x000ea80000300a00 */
[----:B------:R-:W-:Y:S04]  /*14d10*/  STL.64 [R1+0x1110], R142 ;  /* 0x0011108e01007387 */ /* 0x000fe80000100a00 */
[----:B------:R-:W2:Y:S04]  /*14d20*/  LDL.LU.64 R152, [R1+0xf08] ;  /* 0x000f080001987983 */ /* 0x000ea80000300a00 */
[----:B------:R-:W-:Y:S04]  /*14d30*/  STL.64 [R1+0x1118], R148 ;  /* 0x0011189401007387 */ /* 0x000fe80000100a00 */
[----:B------:R-:W2:Y:S04]  /*14d40*/  LDL.LU.64 R154, [R1+0xf00] ;  /* 0x000f0000019a7983 */ /* 0x000ea80000300a00 */
[----:B------:R-:W-:Y:S04]  /*14d50*/  STL.64 [R1+0x1120], R150 ;  /* 0x0011209601007387 */ /* 0x000fe80000100a00 */
[----:B------:R-:W2:Y:S01]  /*14d60*/  LDL.LU.64 R134, [R1+0xe58] ;  /* 0x000e580001867983 */ /* 0x000ea20000300a00 */
[----:B---3--:R-:W-:-:S04]  /*14d70*/  IMAD.WIDE R92, R4, 0x4, R92 ;  /* 0x00000004045c7825 */ /* 0x008fc800078e025c */
[C---:B------:R-:W-:Y:S01]  /*14d80*/  IMAD.WIDE R90, R4.reuse, 0x4, R90 ;  /* 0x00000004045a7825 */ /* 0x040fe200078e025a */
[----:B------:R-:W-:Y:S03]  /*14d90*/  STL.64 [R1+0x1128], R92 ;  /* 0x0011285c01007387 */ /* 0x000fe60000100a00 */
[----:B------:R-:W-:-:S04]  /*14da0*/  IMAD.WIDE R86, R4, 0x4, R86 ;  /* 0x0000000404567825 */ /* 0x000fc800078e0256 */
[----:B----4-:R-:W-:-:S04]  /*14db0*/  IMAD.WIDE R84, R4, 0x4, R84 ;  /* 0x0000000404547825 */ /* 0x010fc800078e0254 */
[C---:B-1----:R-:W-:Y:S02]  /*14dc0*/  IMAD.WIDE R228, R4.reuse, 0x4, R132 ;  /* 0x0000000404e47825 */ /* 0x042fe400078e0284 */
[----:B------:R-:W3:Y:S04]  /*14dd0*/  LDL.LU.64 R132, [R1+0xe50] ;  /* 0x000e500001847983 */ /* 0x000ee80000300a00 */
[----:B------:R-:W-:Y:S04]  /*14de0*/  STL.64 [R1+0x1130], R90 ;  /* 0x0011305a01007387 */ /* 0x000fe80000100a00 */
[----:B------:R-:W4:Y:S01]  /*14df0*/  LDL.LU.64 R182, [R1+0xf28] ;  /* 0x000f280001b67983 */ /* 0x000f220000300a00 */
[----:B------:R-:W-:-:S03]  /*14e00*/  IMAD.WIDE R226, R4, 0x4, R126 ;  /* 0x0000000404e27825 */ /* 0x000fc600078e027e */
[----:B------:R-:W-:Y:S04]  /*14e10*/  STL.64 [R1+0x1138], R86 ;  /* 0x0011385601007387 */ /* 0x000fe80000100a00 */
[----:B------:R-:W-:Y:S04]  /*14e20*/  STL.64 [R1+0x1148], R228 ;  /* 0x001148e401007387 */ /* 0x000fe80000100a00 */
[----:B------:R-:W4:Y:S01]  /*14e30*/  LDL.LU.64 R126, [R1+0xf20] ;  /* 0x000f2000017e7983 */ /* 0x000f220000300a00 */
[----:B------:R-:W-:-:S03]  /*14e40*/  IMAD.WIDE R100, R4, 0x4, R124 ;  /* 0x0000000404647825 */ /* 0x000fc600078e027c */
[----:B------:R-:W4:Y:S04]  /*14e50*/  LDL.LU.64 R124, [R1+0xe38] ;  /* 0x000e3800017c7983 */ /* 0x000f280000300a00 */
[----:B------:R-:W-:Y:S04]  /*14e60*/  STL.64 [R1+0x1140], R84 ;  /* 0x0011405401007387 */ /* 0x000fe80000100a00 */
[----:B------:R-:W-:Y:S01]  /*14e70*/  STL.64 [R1+0x1150], R226 ;  /* 0x001150e201007387 */ /* 0x000fe20000100a00 */
[----:B------:R-:W-:-:S04]  /*14e80*/  IMAD.WIDE R172, R4, 0x4, R186 ;  /* 0x0000000404ac7825 */ /* 0x000fc800078e02ba */
[C---:B--2---:R-:W-:Y:S02]  /*14e90*/  IMAD.WIDE R222, R4.reuse, 0x4, R82 ;  /* 0x0000000404de7825 */ /* 0x044fe400078e0252 */
[----:B------:R-:W2:Y:S04]  /*14ea0*/  LDL.LU.64 R82, [R1+0xe30] ;  /* 0x000e300001527983 */ /* 0x000ea80000300a00 */
[----:B------:R-:W-:Y:S01]  /*14eb0*/  STL.64 [R1+0x1158], R100 ;  /* 0x0011586401007387 */ /* 0x000fe20000100a00 */
[----:B------:R-:W-:-:S03]  /*14ec0*/  IMAD.WIDE R220, R4, 0x4, R188 ;  /* 0x0000000404dc7825 */ /* 0x000fc600078e02bc */
[----:B------:R-:W2:Y:S01]  /*14ed0*/  LDL.LU.64 R188, [R1+0x11c8] ;  /* 0x0011c80001bc7983 */ /* 0x000ea20000300a00 */
[----:B------:R-:W-:-:S03]  /*14ee0*/  IMAD.WIDE R218, R4, 0x4, R158 ;  /* 0x0000000404da7825 */ /* 0x000fc600078e029e */
[----:B------:R-:W2:Y:S04]  /*14ef0*/  LDL.LU.64 R158, [R1+0x11d0] ;  /* 0x0011d000019e7983 */ /* 0x000ea80000300a00 */
[----:B------:R-:W-:Y:S01]  /*14f00*/  STL.64 [R1+0x1160], R172 ;  /* 0x001160ac01007387 */ /* 0x000fe20000100a00 */
        /* <DEDUP_REMOVED lines=12> */
[----:B---3--:R-:W-:-:S03]  /*14fd0*/  IMAD.WIDE R128, R4, 0x4, R132 ;  /* 0x0000000404807825 */ /* 0x008fc600078e0284 */
[----:B------:R-:W3:Y:S04]  /*14fe0*/  LDL.LU.64 R132, [R1+0xdf8] ;  /* 0x000df80001847983 */ /* 0x000ee80000300a00 */
[----:B------:R-:W-:Y:S01]  /*14ff0*/  STL.64 [R1+0x1188], R102 ;  /* 0x0011886601007387 */ /* 0x000fe20000100a00 */
[----:B----4-:R-:W-:-:S03]  /*15000*/  IMAD.WIDE R232, R4, 0x4, R182 ;  /* 0x0000000404e87825 */ /* 0x010fc600078e02b6 */
[----:B------:R-:W4:Y:S04]  /*15010*/  LDL.LU.64 R182, [R1+0xdf0] ;  /* 0x000df00001b67983 */ /* 0x000f280000300a00 */
[----:B------:R-:W-:Y:S01]  /*15020*/  STL.64 [R1+0x1190], R104 ;  /* 0x0011906801007387 */ /* 0x000fe20000100a00 */
[----:B------:R-:W-:-:S03]  /*15030*/  IMAD.WIDE R166, R4, 0x4, R126 ;  /* 0x0000000404a67825 */ /* 0x000fc600078e027e */
[----:B------:R-:W4:Y:S01]  /*15040*/  LDL.LU.64 R126, [R1+0x1208] ;  /* 0x00120800017e7983 */ /* 0x000f220000300a00 */
[----:B------:R-:W-:-:S03]  /*15050*/  IMAD.WIDE R164, R4, 0x4, R124 ;  /* 0x0000000404a47825 */ /* 0x000fc600078e027c */
[----:B------:R-:W-:Y:S04]  /*15060*/  STL.64 [R1+0x1198], R106 ;  /* 0x0011986a01007387 */ /* 0x000fe80000100a00 */
[----:B------:R-:W4:Y:S04]  /*15070*/  LDL.LU.64 R124, [R1+0x1210] ;  /* 0x00121000017c7983 */ /* 0x000f280000300a00 */
[----:B------:R-:W-:Y:S01]  /*15080*/  STL.64 [R1+0x11a0], R128 ;  /* 0x0011a08001007387 */ /* 0x000fe20000100a00 */
[----:B--2---:R-:W-:-:S03]  /*15090*/  IMAD.WIDE R146, R4, 0x4, R82 ;  /* 0x0000000404927825 */ /* 0x004fc600078e0252 */
[----:B------:R-:W2:Y:S04]  /*150a0*/  LDL.LU.64 R82, [R1+0xdd8] ;  /* 0x000dd80001527983 */ /* 0x000ea80000300a00 */
[----:B------:R-:W-:Y:S04]  /*150b0*/  STL.64 [R1+0x11a8], R232 ;  /* 0x0011a8e801007387 */ /* 0x000fe80000100a00 */
[----:B------:R-:W-:Y:S01]  /*150c0*/  STL.64 [R1+0x11b0], R166 ;  /* 0x0011b0a601007387 */ /* 0x000fe20000100a00 */
[----:B------:R-:W-:-:S04]  /*150d0*/  IMAD.WIDE R248, R4, 0x4, R188 ;  /* 0x0000000404f87825 */ /* 0x000fc800078e02bc */
[C---:B------:R-:W-:Y:S02]  /*150e0*/  IMAD.WIDE R174, R4.reuse, 0x4, R158 ;  /* 0x0000000404ae7825 */ /* 0x040fe400078e029e */
        /* <DEDUP_REMOVED lines=10> */
[----:B------:R-:W2:Y:S01]  /*15190*/  LDL.LU.64 R154, [R1+0xdb0] ;  /* 0x000db000019a7983 */ /* 0x000ea20000300a00 */
[----:B------:R-:W-:-:S03]  /*151a0*/  IMAD.WIDE R206, R4, 0x4, R134 ;  /* 0x0000000404ce7825 */ /* 0x000fc600078e0286 */
[----:B------:R-:W-:Y:S04]  /*151b0*/  STL.64 [R1+0x11d0], R174 ;  /* 0x0011d0ae01007387 */ /* 0x000fe80000100a00 */
[----:B------:R-:W2:Y:S04]  /*151c0*/  LDL.LU.64 R134, [R1+0x1248] ;  /* 0x0012480001867983 */ /* 0x000ea80000300a00 */
[----:B------:R-:W-:Y:S01]  /*151d0*/  STL.64 [R1+0x11d8], R176 ;  /* 0x0011d8b001007387 */ /* 0x000fe20000100a00 */
[----:B---3--:R-:W-:-:S03]  /*151e0*/  IMAD.WIDE R204, R4, 0x4, R132 ;  /* 0x0000000404cc7825 */ /* 0x008fc600078e0284 */
[----:B------:R-:W3:Y:S04]  /*151f0*/  LDL.LU.64 R132, [R1+0x1250] ;  /* 0x0012500001847983 */ /* 0x000ee80000300a00 */
[----:B------:R-:W-:Y:S04]  /*15200*/  STL.64 [R1+0x11e0], R178 ;  /* 0x0011e0b201007387 */ /* 0x000fe80000100a00 */
[----:B------:R-:W-:Y:S01]  /*15210*/  STL.64 [R1+0x11e8], R208 ;  /* 0x0011e8d001007387 */ /* 0x000fe20000100a00 */
[----:B----4-:R-:W-:-:S04]  /*15220*/  IMAD.WIDE R202, R4, 0x4, R182 ;  /* 0x0000000404ca7825 */ /* 0x010fc800078e02b6 */
[C---:B------:R-:W-:Y:S02]  /*15230*/  IMAD.WIDE R160, R4.reuse, 0x4, R126 ;  /* 0x0000000404a07825 */ /* 0x040fe400078e027e */
[----:B------:R-:W4:Y:S04]  /*15240*/  LDL.LU.64 R126, [R1+0x1258] ;  /* 0x00125800017e7983 */ /* 0x000f280000300a00 */
[----:B------:R-:W-:Y:S01]  /*15250*/  STL.64 [R1+0x11f0], R206 ;  /* 0x0011f0ce01007387 */ /* 0x000fe20000100a00 */
[----:B------:R-:W-:-:S03]  /*15260*/  IMAD.WIDE R162, R4, 0x4, R124 ;  /* 0x0000000404a27825 */ /* 0x000fc600078e027c */
[----:B------:R-:W4:Y:S04]  /*15270*/  LDL.LU.64 R188, [R1+0x1260] ;  /* 0x0012600001bc7983 */ /* 0x000f280000300a00 */
[----:B------:R-:W4:Y:S04]  /*15280*/  LDL.LU.64 R124, [R1+0x1268] ;  /* 0x00126800017c7983 */ /* 0x000f280000300a00 */
[----:B------:R-:W-:Y:S04]  /*15290*/  STL.64 [R1+0x11f8], R204 ;  /* 0x0011f8cc01007387 */ /* 0x000fe80000100a00 */
[----:B------:R-:W4:Y:S01]  /*152a0*/  LDL.LU.64 R182, [R1+0x1270] ;  /* 0x0012700001b67983 */ /* 0x000f220000300a00 */
[----:B--2---:R-:W-:-:S03]  /*152b0*/  IMAD.WIDE R168, R4, 0x4, R82 ;  /* 0x0000000404a87825 */ /* 0x004fc600078e0252 */
        /* <DEDUP_REMOVED lines=10> */
[----:B------:R-:W-:Y:S04]  /*15360*/  STL.64 [R1+0x1218], R168 ;  /* 0x001218a801007387 */ /* 0x000fe80000100a00 */
[----:B------:R-:W-:Y:S01]  /*15370*/  STL.64 [R1+0x1220], R170 ;  /* 0x001220aa01007387 */ /* 0x000fe20000100a00 */
[----:B------:R-:W-:-:S03]  /*15380*/  IMAD.WIDE R32, R4, 0x4, R154 ;  /* 0x0000000404207825 */ /* 0x000fc600078e029a */
[----:B------:R-:W2:Y:S04]  /*15390*/  LDL.LU.64 R154, [R1+0x1298] ;  /* 0x00129800019a7983 */ /* 0x000ea80000300a00 */
[----:B------:R-:W-:Y:S01]  /*153a0*/  STL.64 [R1+0x1228], R66 ;  /* 0x0012284201007387 */ /* 0x000fe20000100a00 */
[----:B------:R-:W-:-:S03]  /*153b0*/  IMAD.WIDE R42, R4, 0x4, R134 ;  /* 0x00000004042a7825 */ /* 0x000fc600078e0286 */
[----:B------:R-:W2:Y:S01]  /*153c0*/  LDL.LU.64 R134, [R1+0x12a0] ;  /* 0x0012a00001867983 */ /* 0x000ea20000300a00 */
[----:B------:R-:W-:-:S03]  /*153d0*/  IMAD.WIDE R34, R4, 0x4, R186 ;  /* 0x0000000404227825 */ /* 0x000fc600078e02ba */
[----:B------:R-:W-:Y:S01]  /*153e0*/  STL.64 [R1+0x1230], R64 ;  /* 0x0012304001007387 */ /* 0x000fe20000100a00 */
[----:B---3--:R-:W-:-:S03]  /*153f0*/  IMAD.WIDE R40, R4, 0x4, R132 ;  /* 0x0000000404287825 */ /* 0x008fc600078e0284 */
[----:B------:R-:W3:Y:S04]  /*15400*/  LDL.LU.64 R132, [R1+0x12a8] ;  /* 0x0012a80001847983 */ /* 0x000ee80000300a00 */
[----:B------:R-:W-:Y:S04]  /*15410*/  STL.64 [R1+0x1238], R34 ;  /* 0x0012382201007387 */ /* 0x000fe80000100a00 */
[----:B------:R-:W-:Y:S01]  /*15420*/  STL.64 [R1+0x1248], R42 ;  /* 0x0012482a01007387 */ /* 0x000fe20000100a00 */
[----:B----4-:R-:W-:-:S03]  /*15430*/  IMAD.WIDE R26, R4, 0x4, R126 ;  /* 0x00000004041a7825 */ /* 0x010fc600078e027e */
[----:B------:R-:W4:Y:S04]  /*15440*/  LDL.LU.64 R126, [R1+0x12b0] ;  /* 0x0012b000017e7983 */ /* 0x000f280000300a00 */
[----:B------:R-:W-:Y:S01]  /*15450*/  STL.64 [R1+0x1240], R32 ;  /* 0x0012402001007387 */ /* 0x000fe20000100a00 */
[----:B------:R-:W-:-:S03]  /*15460*/  IMAD.WIDE R224, R4, 0x4, R188 ;  /* 0x0000000404e07825 */ /* 0x000fc600078e02bc */
[----:B------:R-:W-:Y:S01]  /*15470*/  STL.64 [R1+0x1250], R40 ;  /* 0x0012502801007387 */ /* 0x000fe20000100a00 */
[----:B------:R-:W-:-:S03]  /*15480*/  IMAD.WIDE R116, R4, 0x4, R124 ;  /* 0x0000000404747825 */ /* 0x000fc600078e027c */
[----:B------:R-:W4:Y:S04]  /*15490*/  LDL.LU.64 R124, [R1+0xf38] ;  /* 0x000f3800017c7983 */ /* 0x000f280000300a00 */
[----:B------:R-:W-:Y:S01]  /*154a0*/  STL.64 [R1+0x1258], R26 ;  /* 0x0012581a01007387 */ /* 0x000fe20000100a00 */
[----:B------:R-:W-:-:S04]  /*154b0*/  IMAD.WIDE R110, R4, 0x4, R182 ;  /* 0x00000004046e7825 */ /* 0x000fc800078e02b6 */
[C---:B--2---:R-:W-:Y:S02]  /*154c0*/  IMAD.WIDE R108, R4.reuse, 0x4, R82 ;  /* 0x00000004046c7825 */ /* 0x044fe400078e0252 */
[----:B------:R-:W2:Y:S04]  /*154d0*/  LDL.LU.64 R82, [R1+0xf30] ;  /* 0x000f300001527983 */ /* 0x000ea80000300a00 */
[----:B------:R-:W-:Y:S04]  /*154e0*/  STL.64 [R1+0x1260], R224 ;  /* 0x001260e001007387 */ /* 0x000fe80000100a00 */
[----:B------:R-:W-:Y:S04]  /*154f0*/  STL.64 [R1+0x1268], R116 ;  /* 0x0012687401007387 */ /* 0x000fe80000100a00 */
[----:B------:R-:W2:Y:S01]  /*15500*/  LDL.LU.64 R14, [R1+0x12c8] ;  /* 0x0012c800010e7983 */ /* 0x000ea20000300a00 */
[----:B------:R-:W-:-:S03]  /*15510*/  IMAD.WIDE R96, R4, 0x4, R158 ;  /* 0x0000000404607825 */ /* 0x000fc600078e029e */
[----:B------:R-:W2:Y:S04]  /*15520*/  LDL.LU.64 R12, [R1+0x12d0] ;  /* 0x0012d000010c7983 */ /* 0x000ea80000300a00 */
[----:B------:R-:W-:Y:S04]  /*15530*/  STL.64 [R1+0x1270], R110 ;  /* 0x0012706e01007387 */ /* 0x000fe80000100a00 */
[----:B------:R-:W2:Y:S01]  /*15540*/  LDL.LU.64 R80, [R1+0xf18] ;  /* 0x000f180001507983 */ /* 0x000ea20000300a00 */
[----:B------:R-:W-:-:S03]  /*15550*/  IMAD.WIDE R114, R4, 0x4, R156 ;  /* 0x0000000404727825 */ /* 0x000fc600078e029c */
[----:B------:R-:W2:Y:S04]  /*15560*/  LDL.LU.64 R184, [R1+0xf10] ;  /* 0x000f100001b87983 */ /* 0x000ea80000300a00 */
[----:B------:R-:W-:Y:S01]  /*15570*/  STL.64 [R1+0x1278], R108 ;  /* 0x0012786c01007387 */ /* 0x000fe20000100a00 */
[----:B------:R-:W-:-:S03]  /*15580*/  IMAD.WIDE R120, R4, 0x4, R152 ;  /* 0x0000000404787825 */ /* 0x000fc600078e0298 */
[----:B------:R-:W2:Y:S04]  /*15590*/  LDL.LU.64 R186, [R1+0x12e8] ;  /* 0x0012e80001ba7983 */ /* 0x000ea80000300a00 */
[----:B------:R-:W2:Y:S04]  /*155a0*/  LDL.LU.64 R188, [R1+0x12f0] ;  /* 0x0012f00001bc7983 */ /* 0x000ea80000300a00 */
[----:B------:R-:W-:Y:S04]  /*155b0*/  STL.64 [R1+0x1280], R96 ;  /* 0x0012806001007387 */ /* 0x000fe80000100a00 */
[----:B------:R-:W2:Y:S04]  /*155c0*/  LDL.LU.64 R182, [R1+0xef8] ;  /* 0x000ef80001b67983 */ /* 0x000ea80000300a00 */
[----:B------:R-:W2:Y:S01]  /*155d0*/  LDL.LU.64 R158, [R1+0xef0] ;  /* 0x000ef000019e7983 */ /* 0x000ea20000300a00 */
[----:B------:R-:W-:-:S03]  /*155e0*/  IMAD.WIDE R122, R4, 0x4, R154 ;  /* 0x00000004047a7825 */ /* 0x000fc600078e029a */
[----:B------:R-:W-:Y:S01]  /*155f0*/  STL.64 [R1+0x1288], R114 ;  /* 0x0012887201007387 */ /* 0x000fe20000100a00 */
[----:B------:R-:W-:-:S03]  /*15600*/  IMAD.WIDE R56, R4, 0x4, R134 ;  /* 0x0000000404387825 */ /* 0x000fc600078e0286 */
[----:B------:R-:W2:Y:S04]  /*15610*/  LDL.LU.64 R156, [R1+0x1308] ;  /* 0x00130800019c7983 */ /* 0x000ea80000300a00 */
[----:B------:R-:W2:Y:S04]  /*15620*/  LDL.LU.64 R152, [R1+0x1310] ;  /* 0x0013100001987983 */ /* 0x000ea80000300a00 */
[----:B------:R-:W-:Y:S04]  /*15630*/  STL.64 [R1+0x1290], R120 ;  /* 0x0012907801007387 */ /* 0x000fe80000100a00 */
[----:B------:R-:W2:Y:S04]  /*15640*/  LDL.LU.64 R154, [R1+0xed8] ;  /* 0x000ed800019a7983 */ /* 0x000ea80000300a00 */
[----:B------:R-:W2:Y:S04]  /*15650*/  LDL.LU.64 R134, [R1+0xed0] ;  /* 0x000ed00001867983 */ /* 0x000ea80000300a00 */
[----:B------:R-:W-:Y:S01]  /*15660*/  STL.64 [R1+0x1298], R122 ;  /* 0x0012987a01007387 */ /* 0x000fe20000100a00 */
[----:B---3--:R-:W-:-:S03]  /*15670*/  IMAD.WIDE R240, R4, 0x4, R132 ;  /* 0x0000000404f07825 */ /* 0x008fc600078e0284 */
[----:B------:R-:W3:Y:S01]  /*15680*/  LDL.LU.64 R132, [R1+0x1328] ;  /* 0x0013280001847983 */ /* 0x000ee20000300a00 */
[----:B----4-:R-:W-:-:S03]  /*15690*/  IMAD.WIDE R130, R4, 0x4, R126 ;  /* 0x0000000404827825 */ /* 0x010fc600078e027e */
[----:B------:R-:W4:Y:S04]  /*156a0*/  LDL.LU.64 R126, [R1+0x1330] ;  /* 0x00133000017e7983 */ /* 0x000f280000300a00 */
[----:B------:R-:W-:Y:S01]  /*156b0*/  STL.64 [R1+0x12a0], R56 ;  /* 0x0012a03801007387 */ /* 0x000fe20000100a00 */
[----:B------:R-:W-:-:S03]  /*156c0*/  IMAD.WIDE R136, R4, 0x4, R124 ;  /* 0x0000000404887825 */ /* 0x000fc600078e027c */
[----:B------:R-:W4:Y:S01]  /*156d0*/  LDL.LU.64 R124, [R1+0xeb8] ;  /* 0x000eb800017c7983 */ /* 0x000f220000300a00 */
[----:B--2---:R-:W-:-:S03]  /*156e0*/  IMAD.WIDE R138, R4, 0x4, R82 ;  /* 0x00000004048a7825 */ /* 0x004fc600078e0252 */
[----:B------:R-:W2:Y:S04]  /*156f0*/  LDL.LU.64 R82, [R1+0xea0] ;  /* 0x000ea00001527983 */ /* 0x000ea80000300a00 */
[----:B------:R-:W-:Y:S04]  /*15700*/  STL.64 [R1+0x12a8], R240 ;  /* 0x0012a8f001007387 */ /* 0x000fe80000100a00 */
        /* <DEDUP_REMOVED lines=26> */
[----:B------:R-:W-:Y:S04]  /*158b0*/  STL.64 [R1+0x1320], R182 ;  /* 0x001320b601007387 */ /* 0x000fe80000100a00 */
        /* <DEDUP_REMOVED lines=8> */
[----:B------:R-:W-:-:S04]  /*15940*/  SEL R5, R5, RZ, P1 ;  /* 0x000000ff05057207 */ /* 0x000fc80000800000 */
[----:B------:R-:W-:Y:S01]  /*15950*/  ISETP.NE.U32.AND P1, PT, R5, RZ, PT ;  /* 0x000000ff0500720c */ /* 0x000fe20003f25070 */
[----:B---3--:R-:W-:-:S05]  /*15960*/  IMAD.WIDE R30, R4, 0x4, R132 ;  /* 0x00000004041e7825 */ /* 0x008fca00078e0284 */
[----:B------:R-:W-:Y:S01]  /*15970*/  STL.64 [R1+0x1328], R30 ;  /* 0x0013281e01007387 */ /* 0x000fe20000100a00 */
[----:B----4-:R-:W-:-:S05]  /*15980*/  IMAD.WIDE R28, R4, 0x4, R126 ;  /* 0x00000004041c7825 */ /* 0x010fca00078e027e */
[----:B------:R-:W-:Y:S01]  /*15990*/  STL.64 [R1+0x1330], R28 ;  /* 0x0013301c01007387 */ /* 0x000fe20000100a00 */
[----:B------:R-:W-:-:S05]  /*159a0*/  IMAD.WIDE R22, R4, 0x4, R124 ;  /* 0x0000000404167825 */ /* 0x000fca00078e027c */
[----:B------:R-:W-:Y:S01]  /*159b0*/  STL.64 [R1+0x1338], R22 ;  /* 0x0013381601007387 */ /* 0x000fe20000100a00 */
[----:B--2---:R-:W-:-:S05]  /*159c0*/  IMAD.WIDE R6, R4, 0x4, R82 ;  /* 0x0000000404067825 */ /* 0x004fca00078e0252 */
[----:B------:R-:W-:Y:S01]  /*159d0*/  STL.64 [R1+0x1340], R6 ;  /* 0x0013400601007387 */ /* 0x000fe20000100a00 */
[----:B------:R-:W-:-:S04]  /*159e0*/  IMAD.WIDE R24, R200, 0x4, R62 ;  /* 0x00000004c8187825 */ /* 0x000fc800078e023e */
[C---:B------:R-:W-:Y:S01]  /*159f0*/  IMAD.WIDE R4, R200.reuse, 0x4, R70 ;  /* 0x00000004c8047825 */ /* 0x040fe200078e0246 */
[----:B------:R1:W-:Y:S04]  /*15a00*/  STL.64 [R1+0x280], R24 ;  /* 0x0002801801007387 */ /* 0x0003e80000100a00 */
[----:B------:R2:W-:Y:S01]  /*15a10*/  STL.64 [R1+0x288], R4 ;  /* 0x0002880401007387 */ /* 0x0005e20000100a00 */
[----:B------:R-:W-:-:S03]  /*15a20*/  IMAD.WIDE R62, R200, 0x4, R144 ;  /* 0x00000004c83e7825 */ /* 0x000fc600078e0290 */
[----:B------:R1:W-:Y:S01]  /*15a30*/  LDGSTS.E [R88+0xf300], [R24.64], !P4 ;  /* 0x0f30000018587fae */ /* 0x0003e2000e121848 */
[----:B------:R-:W-:-:S03]  /*15a40*/  IMAD.WIDE R216, R200, 0x4, R190 ;  /* 0x00000004c8d87825 */ /* 0x000fc600078e02be */
[----:B------:R-:W3:Y:S01]  /*15a50*/  LDL.64 R242, [R1+0x350] ;  /* 0x0003500001f27983 */ /* 0x000ee20000100a00 */
[----:B------:R-:W-:-:S03]  /*15a60*/  IMAD.WIDE R214, R200, 0x4, R234 ;  /* 0x00000004c8d67825 */ /* 0x000fc600078e02ea */
[----:B------:R-:W4:Y:S01]  /*15a70*/  LDL.64 R230, [R1+0x360] ;  /* 0x0003600001e67983 */ /* 0x000f220000100a00 */
[----:B------:R-:W-:-:S03]  /*15a80*/  IMAD.WIDE R212, R200, 0x4, R236 ;  /* 0x00000004c8d47825 */ /* 0x000fc600078e02ec */
[----:B-1----:R-:W4:Y:S01]  /*15a90*/  LDL.64 R24, [R1+0x358] ;  /* 0x0003580001187983 */ /* 0x002f220000100a00 */
[----:B------:R-:W-:-:S03]  /*15aa0*/  IMAD.WIDE R210, R200, 0x4, R238 ;  /* 0x00000004c8d27825 */ /* 0x000fc600078e02ee */
[----:B------:R-:W4:Y:S04]  /*15ab0*/  LDL.64 R94, [R1+0x368] ;  /* 0x00036800015e7983 */ /* 0x000f280000100a00 */
[----:B------:R-:W4:Y:S04]  /*15ac0*/  LDL.64 R58, [R1+0x470] ;  /* 0x00047000013a7983 */ /* 0x000f280000100a00 */
[----:B------:R-:W4:Y:S04]  /*15ad0*/  LDL.64 R60, [R1+0x480] ;  /* 0x00048000013c7983 */ /* 0x000f280000100a00 */
[----:B------:R1:W-:Y:S04]  /*15ae0*/  STL.64 [R1+0x2c0], R62 ;  /* 0x0002c03e01007387 */ /* 0x0003e80000100a00 */
[----:B------:R2:W-:Y:S04]  /*15af0*/  LDGSTS.E [R88+0xf380], [R4.64], !P4 ;  /* 0x0f38000004587fae */ /* 0x0005e8000e121848 */
[----:B------:R1:W-:Y:S04]  /*15b00*/  STL.64 [R1+0x2c8], R216 ;  /* 0x0002c8d801007387 */ /* 0x0003e80000100a00 */
[----:B------:R-:W-:Y:S01]  /*15b10*/  STL.64 [R1+0x300], R214 ;  /* 0x000300d601007387 */ /* 0x000fe20000100a00 */
[----:B--2---:R-:W-:-:S03]  /*15b20*/  IMAD.WIDE R4, R200, 0x4, R250 ;  /* 0x00000004c8047825 */ /* 0x004fc600078e02fa */
[----:B------:R2:W-:Y:S04]  /*15b30*/  STL.64 [R1+0x308], R212 ;  /* 0x000308d401007387 */ /* 0x0005e80000100a00 */
[----:B------:R-:W4:Y:S04]  /*15b40*/  LDL.64 R98, [R1+0x840] ;  /* 0x0008400001627983 */ /* 0x000f280000100a00 */
[----:B------:R1:W-:Y:S04]  /*15b50*/  STL.64 [R1+0x340], R210 ;  /* 0x000340d201007387 */ /* 0x0003e80000100a00 */
[----:B------:R-:W4:Y:S04]  /*15b60*/  LDL.64 R112, [R1+0x848] ;  /* 0x0008480001707983 */ /* 0x000f280000100a00 */
[----:B------:R1:W-:Y:S04]  /*15b70*/  LDGSTS.E [R88+0xf700], [R62.64], !P5 ;  /* 0x0f7000003e587fae */ /* 0x0003e8000e921848 */
[----:B------:R2:W-:Y:S04]  /*15b80*/  STL.64 [R1+0x348], R4 ;  /* 0x0003480401007387 */ /* 0x0005e80000100a00 */
[----:B------:R-:W4:Y:S04]  /*15b90*/  LDL.64 R144, [R1+0x930] ;  /* 0x0009300001907983 */ /* 0x000f280000100a00 */
[----:B-1----:R-:W4:Y:S04]  /*15ba0*/  LDL.64 R62, [R1+0x928] ;  /* 0x00092800013e7983 */ /* 0x002f280000100a00 */
[----:B------:R-:W4:Y:S04]  /*15bb0*/  LDL.64 R190, [R1+0x938] ;  /* 0x0009380001be7983 */ /* 0x000f280000100a00 */
[----:B------:R-:W4:Y:S04]  /*15bc0*/  LDL.64 R234, [R1+0x940] ;  /* 0x0009400001ea7983 */ /* 0x000f280000100a00 */
[----:B------:R-:W4:Y:S04]  /*15bd0*/  LDL.64 R236, [R1+0xa28] ;  /* 0x000a280001ec7983 */ /* 0x000f280000100a00 */
[----:B------:R-:W4:Y:S04]  /*15be0*/  LDL.64 R238, [R1+0xa30] ;  /* 0x000a300001ee7983 */ /* 0x000f280000100a00 */
[----:B------:R-:W4:Y:S01]  /*15bf0*/  LDL.64 R250, [R1+0xa38] ;  /* 0x000a380001fa7983 */ /* 0x000f220000100a00 */
[----:B------:R-:W-:-:S03]  /*15c00*/  IADD3 R0, R0, -0x100, RZ ;  /* 0xffffff0000007810 */ /* 0x000fc60007ffe0ff */
[----:B------:R1:W-:Y:S01]  /*15c10*/  LDGSTS.E [R88+0xf780], [R216.64], !P5 ;  /* 0x0f780000d8587fae */ /* 0x0003e2000e921848 */
[----:B------:R-:W-:-:S03]  /*15c20*/  ISETP.GE.U32.AND P4, PT, R0, 0x7ffffe81, PT ;  /* 0x7ffffe810000780c */ /* 0x000fc60003f86070 */
[----:B------:R2:W-:Y:S04]  /*15c30*/  LDGSTS.E [R88+0xfb00], [R214.64], !P0 ;  /* 0x0fb00000d6587fae */ /* 0x0005e8000c121848 */
[----:B------:R2:W-:Y:S04]  /*15c40*/  LDGSTS.E [R88+0xfb80], [R212.64], !P0 ;  /* 0x0fb80000d4587fae */ /* 0x0005e8000c121848 */
[----:B-1----:R-:W4:Y:S04]  /*15c50*/  LDL.64 R216, [R1+0xb38] ;  /* 0x000b380001d87983 */ /* 0x002f280000100a00 */
[----:B------:R1:W-:Y:S04]  /*15c60*/  LDGSTS.E [R88+0xff00], [R210.64], !P4 ;  /* 0x0ff00000d2587fae */ /* 0x0003e8000e121848 */
[----:B--2---:R-:W2:Y:S04]  /*15c70*/  LDL.64 R212, [R1+0xb28] ;  /* 0x000b280001d47983 */ /* 0x004ea80000100a00 */
[----:B------:R-:W2:Y:S04]  /*15c80*/  LDL.64 R214, [R1+0xb30] ;  /* 0x000b300001d67983 */ /* 0x000ea80000100a00 */
[----:B-1----:R-:W2:Y:S04]  /*15c90*/  LDL.64 R210, [R1+0xa40] ;  /* 0x000a400001d27983 */ /* 0x002ea80000100a00 */
[----:B------:R1:W-:Y:S04]  /*15ca0*/  LDGSTS.E [R88+0xff80], [R4.64], !P4 ;  /* 0x0ff8000004587fae */ /* 0x0003e8000e121848 */
[----:B------:R-:W0:Y:S04]  /*15cb0*/  LDGDEPBAR ;  /* 0x00000000000079af */ /* 0x000e280000000000 */
[----:B------:R-:W2:Y:S04]  /*15cc0*/  LDL.64 R246, [R1+0xb40] ;  /* 0x000b400001f67983 */ /* 0x000ea80000100a00 */
[----:B------:R-:W2:Y:S04]  /*15cd0*/  LDL.64 R244, [R1+0x1048] ;  /* 0x0010480001f47983 */ /* 0x000ea80000100a00 */
[----:B-1----:R-:W2:Y:S04]  /*15ce0*/  LDL.64 R4, [R1+0x958] ;  /* 0x0009580001047983 */ /* 0x002ea80000100a00 */
[----:B---3--:R1:W-:Y:S04]  /*15cf0*/  LDGSTS.E [R201+0x18000], [R242.64], P2 ;  /* 0x18000000f2c97fae */ /* 0x0083e80009121848 */
[----:B----4-:R3:W-:Y:S04]  /*15d00*/  LDGSTS.E [R201+0x18080], [R24.64], P3 ;  /* 0x1808000018c97fae */ /* 0x0107e80009921848 */
[----:B-1----:R-:W4:Y:S04]  /*15d10*/  LDL.64 R242, [R1+0x1050] ;  /* 0x0010500001f27983 */ /* 0x002f280000100a00 */
[----:B------:R1:W-:Y:S04]  /*15d20*/  LDGSTS.E [R201+0x18100], [R230.64], P6 ;  /* 0x18100000e6c97fae */ /* 0x0003e8000b121848 */
[----:B---3--:R-:W3:Y:S04]  /*15d30*/  LDL.64 R24, [R1+0x1058] ;  /* 0x0010580001187983 */ /* 0x008ee80000100a00 */
[----:B------:R1:W-:Y:S04]  /*15d40*/  LDGSTS.E [R201+0x18180], [R94.64], P1 ;  /* 0x181800005ec97fae */ /* 0x0003e80008921848 */
[----:B-1----:R-:W3:Y:S04]  /*15d50*/  LDL.64 R230, [R1+0x1060] ;  /* 0x0010600001e67983 */ /* 0x002ee80000100a00 */
[----:B------:R1:W-:Y:S04]  /*15d60*/  LDGSTS.E [R201+0x19000], [R58.64], P2 ;  /* 0x190000003ac97fae */ /* 0x0003e80009121848 */
[----:B------:R1:W-:Y:S04]  /*15d70*/  LDGSTS.E [R201+0x19080], [R60.64], P3 ;  /* 0x190800003cc97fae */ /* 0x0003e80009921848 */
[----:B------:R-:W3:Y:S04]  /*15d80*/  LDL.64 R94, [R1+0x370] ;  /* 0x00037000015e7983 */ /* 0x000ee80000100a00 */
[----:B-1----:R-:W3:Y:S04]  /*15d90*/  LDL.64 R58, [R1+0x378] ;  /* 0x00037800013a7983 */ /* 0x002ee80000100a00 */
[----:B------:R1:W-:Y:S04]  /*15da0*/  LDGSTS.E [R201+0x19100], [R98.64], P6 ;  /* 0x1910000062c97fae */ /* 0x0003e8000b121848 */
[----:B------:R-:W3:Y:S04]  /*15db0*/  LDL.64 R60, [R1+0x380] ;  /* 0x00038000013c7983 */ /* 0x000ee80000100a00 */
[----:B------:R1:W-:Y:S04]  /*15dc0*/  LDGSTS.E [R201+0x19180], [R112.64], P1 ;  /* 0x1918000070c97fae */ /* 0x0003e80008921848 */
[----:B-1----:R-:W3:Y:S04]  /*15dd0*/  LDL.64 R98, [R1+0x960] ;  /* 0x0009600001627983 */ /* 0x002ee80000100a00 */
[----:B------:R-:W3:Y:S04]  /*15de0*/  LDL.64 R112, [R1+0xa48] ;  /* 0x000a480001707983 */ /* 0x000ee80000100a00 */
[----:B------:R1:W-:Y:S04]  /*15df0*/  LDGSTS.E [R201+0x1a000], [R62.64], P2 ;  /* 0x1a0000003ec97fae */ /* 0x0003e80009121848 */
[----:B------:R1:W-:Y:S04]  /*15e00*/  LDGSTS.E [R201+0x1a080], [R144.64], P3 ;  /* 0x1a08000090c97fae */ /* 0x0003e80009921848 */
[----:B------:R1:W-:Y:S04]  /*15e10*/  LDGSTS.E [R201+0x1a100], [R190.64], P6 ;  /* 0x1a100000bec97fae */ /* 0x0003e8000b121848 */
[----:B-1----:R-:W3:Y:S04]  /*15e20*/  LDL.64 R62, [R1+0x388] ;  /* 0x00038800013e7983 */ /* 0x002ee80000100a00 */
[----:B------:R-:W3:Y:S04]  /*15e30*/  LDL.64 R144, [R1+0x850] ;  /* 0x0008500001907983 */ /* 0x000ee80000100a00 */
[----:B------:R1:W-:Y:S04]  /*15e40*/  LDGSTS.E [R201+0x1a180], [R234.64], P1 ;  /* 0x1a180000eac97fae */ /* 0x0003e80008921848 */
[----:B------:R-:W3:Y:S04]  /*15e50*/  LDL.64 R190, [R1+0x858] ;  /* 0x0008580001be7983 */ /* 0x000ee80000100a00 */
[----:B------:R1:W-:Y:S04]  /*15e60*/  LDGSTS.E [R201+0x1b000], [R236.64], P2 ;  /* 0x1b000000ecc97fae */ /* 0x0003e80009121848 */
[----:B-1----:R-:W3:Y:S04]  /*15e70*/  LDL.64 R234, [R1+0x868] ;  /* 0x0008680001ea7983 */ /* 0x002ee80000100a00 */
[----:B------:R1:W-:Y:S04]  /*15e80*/  LDGSTS.E [R201+0x1b080], [R238.64], P3 ;  /* 0x1b080000eec97fae */ /* 0x0003e80009921848 */
[----:B------:R-:W3:Y:S04]  /*15e90*/  LDL.64 R236, [R1+0x870] ;  /* 0x0008700001ec7983 */ /* 0x000ee80000100a00 */
[----:B------:R2:W-:Y:S04]  /*15ea0*/  LDGSTS.E [R201+0x1b100], [R250.64], P6 ;  /* 0x1b100000fac97fae */ /* 0x0005e8000b121848 */
[----:B-1----:R-:W3:Y:S04]  /*15eb0*/  LDL.64 R238, [R1+0x948] ;  /* 0x0009480001ee7983 */ /* 0x002ee80000100a00 */
[----:B--2---:R1:W-:Y:S04]  /*15ec0*/  LDGSTS.E [R201+0x1b180], [R210.64], P1 ;  /* 0x1b180000d2c97fae */ /* 0x0043e80008921848 */
[----:B------:R-:W2:Y:S04]  /*15ed0*/  LDL.64 R250, [R1+0x950] ;  /* 0x0009500001fa7983 */ /* 0x000ea80000100a00 */
[----:B------:R1:W-:Y:S04]  /*15ee0*/  LDGSTS.E [R201+0x1c000], [R212.64], P2 ;  /* 0x1c000000d4c97fae */ /* 0x0003e80009121848 */
[----:B-1----:R-:W2:Y:S04]  /*15ef0*/  LDL.LU.64 R210, [R1+0x1958] ;  /* 0x0019580001d27983 */ /* 0x002ea80000300a00 */
[----:B------:R1:W-:Y:S04]  /*15f00*/  LDGSTS.E [R201+0x1c080], [R214.64], P3 ;  /* 0x1c080000d6c97fae */ /* 0x0003e80009921848 */
[----:B------:R-:W2:Y:S04]  /*15f10*/  LDL.LU.64 R212, [R1+0x1950] ;  /* 0x0019500001d47983 */ /* 0x000ea80000300a00 */
[----:B------:R1:W-:Y:S04]  /*15f20*/  LDGSTS.E [R201+0x1c100], [R216.64], P6 ;  /* 0x1c100000d8c97fae */ /* 0x0003e8000b121848 */
[----:B-1----:R-:W2:Y:S04]  /*15f30*/  LDL.LU.64 R214, [R1+0x1948] ;  /* 0x0019480001d67983 */ /* 0x002ea80000300a00 */
[----:B------:R1:W-:Y:S04]  /*15f40*/  LDGSTS.E [R201+0x1c180], [R246.64], P1 ;  /* 0x1c180000f6c97fae */ /* 0x0003e80008921848 */
[----:B------:R-:W2:Y:S04]  /*15f50*/  LDL.LU.64 R216, [R1+0x1940] ;  /* 0x0019400001d87983 */ /* 0x000ea80000300a00 */
[----:B------:R1:W-:Y:S04]  /*15f60*/  LDGSTS.E [R201+0x1d000], [R244.64], P2 ;  /* 0x1d000000f4c97fae */ /* 0x0003e80009121848 */
[----:B-1----:R-:W2:Y:S01]  /*15f70*/  LDL.LU.64 R246, [R1+0x1938] ;  /* 0x0019380001f67983 */ /* 0x002ea20000300a00 */
[----:B------:R-:W-:-:S03]  /*15f80*/  ISETP.GE.AND P5, PT, R89, 0x80, PT ;  /* 0x000000805900780c */ /* 0x000fc60003fa6270 */
[----:B------:R-:W2:Y:S01]  /*15f90*/  LDL.LU.64 R244, [R1+0x1930] ;  /* 0x0019300001f47983 */ /* 0x000ea20000300a00 */
[----:B------:R-:W-:-:S03]  /*15fa0*/  LOP3.LUT R89, R201, 0x10, RZ, 0x3c, !PT ;  /* 0x00000010c9597812 */ /* 0x000fc600078e3cff */
[----:B----4-:R1:W-:Y:S04]  /*15fb0*/  LDGSTS.E [R201+0x1d080], [R242.64], P3 ;  /* 0x1d080000f2c97fae */ /* 0x0103e80009921848 */
[----:B---3--:R3:W-:Y:S04]  /*15fc0*/  LDGSTS.E [R201+0x1d100], [R24.64], P6 ;  /* 0x1d10000018c97fae */ /* 0x0087e8000b121848 */
[----:B-1----:R-:W2:Y:S04]  /*15fd0*/  LDL.LU.64 R242, [R1+0x1928] ;  /* 0x0019280001f27983 */ /* 0x002ea80000300a00 */
[----:B------:R1:W-:Y:S04]  /*15fe0*/  LDGSTS.E [R201+0x1d180], [R230.64], P1 ;  /* 0x1d180000e6c97fae */ /* 0x0003e80008921848 */
[----:B---3--:R-:W3:Y:S04]  /*15ff0*/  LDL.LU.64 R24, [R1+0x1920] ;  /* 0x0019200001187983 */ /* 0x008ee80000300a00 */
[----:B------:R1:W-:Y:S04]  /*16000*/  LDGSTS.E [R201+0x1e000], [R228.64], P2 ;  /* 0x1e000000e4c97fae */ /* 0x0003e80009121848 */
[----:B-1----:R-:W3:Y:S04]  /*16010*/  LDL.LU.64 R230, [R1+0x1918] ;  /* 0x0019180001e67983 */ /* 0x002ee80000300a00 */
[----:B------:R1:W-:Y:S04]  /*16020*/  LDGSTS.E [R201+0x1e080], [R226.64], P3 ;  /* 0x1e080000e2c97fae */ /* 0x0003e80009921848 */
[----:B------:R-:W3:Y:S04]  /*16030*/  LDL.LU.64 R228, [R1+0x1910] ;  /* 0x0019100001e47983 */ /* 0x000ee80000300a00 */
        /* <DEDUP_REMOVED lines=30> */
[----:B--2---:R1:W-:Y:S04]  /*16220*/  LDGSTS.E [R89+0x1a280], [R250.64], P3 ;  /* 0x1a280000fa597fae */ /* 0x0043e80009921848 */
[----:B------:R-:W2:Y:S04]  /*16230*/  LDL.LU.64 R238, [R1+0x1890] ;  /* 0x0018900001ee7983 */ /* 0x000ea80000300a00 */
[----:B------:R1:W-:Y:S04]  /*16240*/  LDGSTS.E [R89+0x1a300], [R4.64], P6 ;  /* 0x1a30000004597fae */ /* 0x0003e8000b121848 */
[----:B-1----:R-:W2:Y:S04]  /*16250*/  LDL.LU.64 R250, [R1+0x1888] ;  /* 0x0018880001fa7983 */ /* 0x002ea80000300a00 */
[----:B------:R1:W-:Y:S04]  /*16260*/  LDGSTS.E [R89+0x1a380], [R98.64], P1 ;  /* 0x1a38000062597fae */ /* 0x0003e80008921848 */
[----:B------:R1:W-:Y:S04]  /*16270*/  LDGSTS.E [R89+0x1b200], [R112.64], P2 ;  /* 0x1b20000070597fae */ /* 0x0003e80009121848 */
[----:B------:R-:W2:Y:S04]  /*16280*/  LDL.64 R4, [R1+0x3b0] ;  /* 0x0003b00001047983 */ /* 0x000ea80000100a00 */
[----:B-1----:R-:W2:Y:S04]  /*16290*/  LDL.64 R98, [R1+0x390] ;  /* 0x0003900001627983 */ /* 0x002ea80000100a00 */
[----:B------:R-:W2:Y:S04]  /*162a0*/  LDL.64 R112, [R1+0x3a8] ;  /* 0x0003a80001707983 */ /* 0x000ea80000100a00 */
[----:B--2---:R1:W-:Y:S04]  /*162b0*/  LDGSTS.E [R89+0x1b280], [R250.64], P3 ;  /* 0x1b280000fa597fae */ /* 0x0043e80009921848 */
[----:B------:R2:W-:Y:S04]  /*162c0*/  LDGSTS.E [R89+0x1b300], [R238.64], P6 ;  /* 0x1b300000ee597fae */ /* 0x0005e8000b121848 */
[----:B---3--:R3:W-:Y:S04]  /*162d0*/  LDGSTS.E [R89+0x1b380], [R236.64], P1 ;  /* 0x1b380000ec597fae */ /* 0x0087e80008921848 */
[----:B------:R1:W-:Y:S04]  /*162e0*/  LDGSTS.E [R89+0x1c200], [R234.64], P2 ;  /* 0x1c200000ea597fae */ /* 0x0003e80009121848 */
[----:B------:R1:W-:Y:S04]  /*162f0*/  LDGSTS.E [R89+0x1c280], [R190.64], P3 ;  /* 0x1c280000be597fae */ /* 0x0003e80009921848 */
[----:B------:R1:W-:Y:S04]  /*16300*/  LDGSTS.E [R89+0x1c300], [R144.64], P6 ;  /* 0x1c30000090597fae */ /* 0x0003e8000b121848 */
[----:B------:R1:W-:Y:S04]  /*16310*/  LDGSTS.E [R89+0x1c380], [R62.64], P1 ;  /* 0x1c3800003e597fae */ /* 0x0003e80008921848 */
[----:B------:R2:W-:Y:S04]  /*16320*/  LDGSTS.E [R89+0x1d200], [R60.64], P2 ;  /* 0x1d2000003c597fae */ /* 0x0005e80009121848 */
[----:B------:R3:W-:Y:S04]  /*16330*/  LDGSTS.E [R89+0x1d280], [R58.64], P3 ;  /* 0x1d2800003a597fae */ /* 0x0007e80009921848 */
[----:B-1----:R-:W4:Y:S04]  /*16340*/  LDL.64 R62, [R1+0x880] ;  /* 0x00088000013e7983 */ /* 0x002f280000100a00 */
[----:B--2---:R-:W2:Y:S04]  /*16350*/  LDL.64 R60, [R1+0x878] ;  /* 0x00087800013c7983 */ /* 0x004ea80000100a00 */
[----:B---3--:R-:W3:Y:S04]  /*16360*/  LDL.64 R58, [R1+0x3b8] ;  /* 0x0003b800013a7983 */ /* 0x008ee80000100a00 */
[----:B------:R-:W2:Y:S04]  /*16370*/  LDL.64 R144, [R1+0x888] ;  /* 0x0008880001907983 */ /* 0x000ea80000100a00 */
[----:B------:R-:W4:Y:S04]  /*16380*/  LDL.64 R234, [R1+0x890] ;  /* 0x0008900001ea7983 */ /* 0x000f280000100a00 */
[----:B------:R-:W4:Y:S04]  /*16390*/  LDL.64 R236, [R1+0x968] ;  /* 0x0009680001ec7983 */ /* 0x000f280000100a00 */
[----:B------:R-:W4:Y:S04]  /*163a0*/  LDL.64 R238, [R1+0x970] ;  /* 0x0009700001ee7983 */ /* 0x000f280000100a00 */
[----:B------:R-:W4:Y:S04]  /*163b0*/  LDL.64 R190, [R1+0x978] ;  /* 0x0009780001be7983 */ /* 0x000f280000100a00 */
[----:B------:R-:W4:Y:S04]  /*163c0*/  LDL.64 R250, [R1+0x980] ;  /* 0x0009800001fa7983 */ /* 0x000f280000100a00 */
[----:B------:R1:W-:Y:S04]  /*163d0*/  LDGSTS.E [R89+0x1d300], [R94.64], P6 ;  /* 0x1d3000005e597fae */ /* 0x0003e8000b121848 */
[----:B------:R1:W-:Y:S04]  /*163e0*/  LDGSTS.E [R89+0x1d380], [R224.64], P1 ;  /* 0x1d380000e0597fae */ /* 0x0003e80008921848 */
[----:B------:R1:W-:Y:S04]  /*163f0*/  LDGSTS.E [R89+0x1e200], [R222.64], P2 ;  /* 0x1e200000de597fae */ /* 0x0003e80009121848 */
[----:B------:R1:W-:Y:S04]  /*16400*/  LDGSTS.E [R89+0x1e280], [R220.64], P3 ;  /* 0x1e280000dc597fae */ /* 0x0003e80009921848 */
[----:B------:R1:W-:Y:S04]  /*16410*/  LDGSTS.E [R89+0x1e300], [R218.64], P6 ;  /* 0x1e300000da597fae */ /* 0x0003e8000b121848 */
[----:B-1----:R-:W4:Y:S04]  /*16420*/  LDL.LU.64 R94, [R1+0x1880] ;  /* 0x00188000015e7983 */ /* 0x002f280000300a00 */
[----:B------:R1:W-:Y:S04]  /*16430*/  LDGSTS.E [R89+0x1e380], [R118.64], P1 ;  /* 0x1e38000076597fae */ /* 0x0003e80008921848 */
[----:B------:R1:W-:Y:S04]  /*16440*/  LDGSTS.E [R89+0x1f200], [R116.64], P2 ;  /* 0x1f20000074597fae */ /* 0x0003e80009121848 */
[----:B------:R1:W-:Y:S04]  /*16450*/  LDGSTS.E [R89+0x1f280], [R110.64], P3 ;  /* 0x1f2800006e597fae */ /* 0x0003e80009921848 */
[----:B-1----:R-:W4:Y:S04]  /*16460*/  LDL.64 R118, [R1+0xa68] ;  /* 0x000a680001767983 */ /* 0x002f280000100a00 */
[----:B------:R-:W4:Y:S04]  /*16470*/  LDL.64 R116, [R1+0xa70] ;  /* 0x000a700001747983 */ /* 0x000f280000100a00 */
[----:B------:R1:W-:Y:S04]  /*16480*/  LDGSTS.E [R89+0x1f300], [R108.64], P6 ;  /* 0x1f3000006c597fae */ /* 0x0003e8000b121848 */
[----:B------:R-:W4:Y:S01]  /*16490*/  LDL.64 R110, [R1+0xa78] ;  /* 0x000a7800016e7983 */ /* 0x000f220000100a00 */
[----:B------:R-:W-:-:S03]  /*164a0*/  LOP3.LUT R0, R201, 0x20, RZ, 0x3c, !PT ;  /* 0x00000020c9007812 */ /* 0x000fc600078e3cff */
[----:B------:R-:W4:Y:S04]  /*164b0*/  LDL.64 R218, [R1+0xf88] ;  /* 0x000f880001da7983 */ /* 0x000f280000100a00 */
[----:B-1----:R-:W4:Y:S04]  /*164c0*/  LDL.64 R108, [R1+0xa80] ;  /* 0x000a8000016c7983 */ /* 0x002f280000100a00 */
[----:B------:R-:W4:Y:S04]  /*164d0*/  LDL.64 R220, [R1+0xf90] ;  /* 0x000f900001dc7983 */ /* 0x000f280000100a00 */
[----:B------:R-:W4:Y:S04]  /*164e0*/  LDL.64 R222, [R1+0xf98] ;  /* 0x000f980001de7983 */ /* 0x000f280000100a00 */
[----:B------:R-:W4:Y:S04]  /*164f0*/  LDL.64 R224, [R1+0xfa0] ;  /* 0x000fa00001e07983 */ /* 0x000f280000100a00 */
[----:B------:R1:W-:Y:S04]  /*16500*/  LDGSTS.E [R89+0x1f380], [R96.64], P1 ;  /* 0x1f38000060597fae */ /* 0x0003e80008921848 */
[----:B------:R1:W-:Y:S04]  /*16510*/  LDGSTS.E [R0+0x18400], [R98.64], P2 ;  /* 0x1840000062007fae */ /* 0x0003e80009121848 */
[----:B------:R1:W-:Y:S04]  /*16520*/  LDGSTS.E [R0+0x18480], [R112.64], P3 ;  /* 0x1848000070007fae */ /* 0x0003e80009921848 */
[----:B------:R1:W-:Y:S04]  /*16530*/  LDGSTS.E [R0+0x18500], [R4.64], P6 ;  /* 0x1850000004007fae */ /* 0x0003e8000b121848 */
[----:B-1----:R-:W4:Y:S04]  /*16540*/  LDL.LU.64 R96, [R1+0x1878] ;  /* 0x0018780001607983 */ /* 0x002f280000300a00 */
[----:B------:R-:W4:Y:S04]  /*16550*/  LDL.LU.64 R98, [R1+0x1870] ;  /* 0x0018700001627983 */ /* 0x000f280000300a00 */
[----:B------:R-:W4:Y:S04]  /*16560*/  LDL.LU.64 R112, [R1+0x1868] ;  /* 0x0018680001707983 */ /* 0x000f280000300a00 */
[----:B------:R-:W4:Y:S04]  /*16570*/  LDL.64 R4, [R1+0x8a0] ;  /* 0x0008a00001047983 */ /* 0x000f280000100a00 */
[----:B---3--:R1:W-:Y:S04]  /*16580*/  LDGSTS.E [R0+0x18580], [R58.64], P1 ;  /* 0x185800003a007fae */ /* 0x0083e80008921848 */
[----:B--2---:R2:W-:Y:S04]  /*16590*/  LDGSTS.E [R0+0x19400], [R60.64], P2 ;  /* 0x194000003c007fae */ /* 0x0045e80009121848 */
[----:B----4-:R3:W-:Y:S04]  /*165a0*/  LDGSTS.E [R0+0x19480], [R62.64], P3 ;  /* 0x194800003e007fae */ /* 0x0107e80009921848 */
[----:B------:R2:W-:Y:S04]  /*165b0*/  LDGSTS.E [R0+0x19500], [R144.64], P6 ;  /* 0x1950000090007fae */ /* 0x0005e8000b121848 */
[----:B------:R2:W-:Y:S04]  /*165c0*/  LDGSTS.E [R0+0x19580], [R234.64], P1 ;  /* 0x19580000ea007fae */ /* 0x0005e80008921848 */
[----:B------:R2:W-:Y:S04]  /*165d0*/  LDGSTS.E [R0+0x1a400], [R236.64], P2 ;  /* 0x1a400000ec007fae */ /* 0x0005e80009121848 */
[----:B-1----:R-:W4:Y:S04]  /*165e0*/  LDL.64 R58, [R1+0x3c0] ;  /* 0x0003c000013a7983 */ /* 0x002f280000100a00 */
[----:B------:R1:W-:Y:S04]  /*165f0*/  LDGSTS.E [R0+0x1a480], [R238.64], P3 ;  /* 0x1a480000ee007fae */ /* 0x0003e80009921848 */
[----:B--2---:R-:W2:Y:S04]  /*16600*/  LDL.64 R60, [R1+0x3c8] ;  /* 0x0003c800013c7983 */ /* 0x004ea80000100a00 */
[----:B------:R1:W-:Y:S04]  /*16610*/  LDGSTS.E [R0+0x1a500], [R190.64], P6 ;  /* 0x1a500000be007fae */ /* 0x0003e8000b121848 */
[----:B---3--:R-:W3:Y:S04]  /*16620*/  LDL.64 R62, [R1+0x3d0] ;  /* 0x0003d000013e7983 */ /* 0x008ee80000100a00 */
[----:B------:R1:W-:Y:S04]  /*16630*/  LDGSTS.E [R0+0x1a580], [R250.64], P1 ;  /* 0x1a580000fa007fae */ /* 0x0003e80008921848 */
[----:B-1----:R-:W3:Y:S04]  /*16640*/  LDL.64 R190, [R1+0x3d8] ;  /* 0x0003d80001be7983 */ /* 0x002ee80000100a00 */
[----:B------:R-:W3:Y:S04]  /*16650*/  LDL.64 R144, [R1+0x8a8] ;  /* 0x0008a80001907983 */ /* 0x000ee80000100a00 */
[----:B------:R-:W3:Y:S04]  /*16660*/  LDL.64 R250, [R1+0x898] ;  /* 0x0008980001fa7983 */ /* 0x000ee80000100a00 */
[----:B------:R-:W3:Y:S04]  /*16670*/  LDL.64 R234, [R1+0x8b0] ;  /* 0x0008b00001ea7983 */ /* 0x000ee80000100a00 */
[----:B------:R-:W3:Y:S04]  /*16680*/  LDL.64 R236, [R1+0x988] ;  /* 0x0009880001ec7983 */ /* 0x000ee80000100a00 */
[----:B------:R-:W3:Y:S04]  /*16690*/  LDL.64 R238, [R1+0x990] ;  /* 0x0009900001ee7983 */ /* 0x000ee80000100a00 */
[----:B------:R1:W-:Y:S04]  /*166a0*/  LDGSTS.E [R0+0x1b400], [R118.64], P2 ;  /* 0x1b40000076007fae */ /* 0x0003e80009121848 */
[----:B------:R1:W-:Y:S04]  /*166b0*/  LDGSTS.E [R0+0x1b480], [R116.64], P3 ;  /* 0x1b48000074007fae */ /* 0x0003e80009921848 */
[----:B------:R1:W-:Y:S04]  /*166c0*/  LDGSTS.E [R0+0x1b500], [R110.64], P6 ;  /* 0x1b5000006e007fae */ /* 0x0003e8000b121848 */
[----:B-1----:R-:W3:Y:S04]  /*166d0*/  LDL.LU.64 R118, [R1+0x1860] ;  /* 0x0018600001767983 */ /* 0x002ee80000300a00 */
[----:B------:R-:W3:Y:S04]  /*166e0*/  LDL.LU.64 R116, [R1+0x1858] ;  /* 0x0018580001747983 */ /* 0x000ee80000300a00 */
[----:B------:R-:W3:Y:S04]  /*166f0*/  LDL.LU.64 R110, [R1+0x1850] ;  /* 0x00185000016e7983 */ /* 0x000ee80000300a00 */
        /* <DEDUP_REMOVED lines=16> */
[----:B------:R-:W3:Y:S01]  /*16800*/  LDL.LU.64 R42, [R1+0x1810] ;  /* 0x00181000012a7983 */ /* 0x000ee20000300a00 */
[----:B------:R-:W-:-:S03]  /*16810*/  LOP3.LUT R89, R201, 0x30, RZ, 0x3c, !PT ;  /* 0x00000030c9597812 */ /* 0x000fc600078e3cff */
        /* <DEDUP_REMOVED lines=15> */
[----:B-1----:R-:W3:Y:S04]  /*16910*/  LDL.LU.64 R122, [R1+0x17d0] ;  /* 0x0017d000017a7983 */ /* 0x002ee80000300a00 */
[----:B------:R-:W3:Y:S04]  /*16920*/  LDL.LU.64 R56, [R1+0x17c8] ;  /* 0x0017c80001387983 */ /* 0x000ee80000300a00 */
[----:B----4-:R1:W-:Y:S04]  /*16930*/  LDGSTS.E [R89+0x18600], [R58.64], P2 ;  /* 0x186000003a597fae */ /* 0x0103e80009121848 */
[----:B--2---:R2:W-:Y:S04]  /*16940*/  LDGSTS.E [R89+0x18680], [R60.64], P3 ;  /* 0x186800003c597fae */ /* 0x0045e80009921848 */
[----:B-1----:R-:W4:Y:S04]  /*16950*/  LDL.LU.64 R58, [R1+0x17c0] ;  /* 0x0017c000013a7983 */ /* 0x002f280000300a00 */
[----:B---3--:R1:W-:Y:S04]  /*16960*/  LDGSTS.E [R89+0x18700], [R62.64], P6 ;  /* 0x187000003e597fae */ /* 0x0083e8000b121848 */
[----:B--2---:R-:W2:Y:S04]  /*16970*/  LDL.LU.64 R60, [R1+0x17b8] ;  /* 0x0017b800013c7983 */ /* 0x004ea80000300a00 */
[----:B------:R3:W-:Y:S04]  /*16980*/  LDGSTS.E [R89+0x18780], [R190.64], P1 ;  /* 0x18780000be597fae */ /* 0x0007e80008921848 */
[----:B-1----:R-:W2:Y:S04]  /*16990*/  LDL.LU.64 R62, [R1+0x17b0] ;  /* 0x0017b000013e7983 */ /* 0x002ea80000300a00 */
[----:B------:R1:W-:Y:S04]  /*169a0*/  LDGSTS.E [R89+0x19600], [R250.64], P2 ;  /* 0x19600000fa597fae */ /* 0x0003e80009121848 */
[----:B---3--:R-:W3:Y:S04]  /*169b0*/  LDL.LU.64 R190, [R1+0x17a8] ;  /* 0x0017a80001be7983 */ /* 0x008ee80000300a00 */
[----:B------:R1:W-:Y:S04]  /*169c0*/  LDGSTS.E [R89+0x19680], [R4.64], P3 ;  /* 0x1968000004597fae */ /* 0x0003e80009921848 */
[----:B-1----:R-:W2:Y:S04]  /*169d0*/  LDL.LU.64 R250, [R1+0x17a0] ;  /* 0x0017a00001fa7983 */ /* 0x002ea80000300a00 */
[----:B------:R1:W-:Y:S04]  /*169e0*/  LDGSTS.E [R89+0x19700], [R144.64], P6 ;  /* 0x1970000090597fae */ /* 0x0003e8000b121848 */
[----:B------:R1:W-:Y:S04]  /*169f0*/  LDGSTS.E [R89+0x19780], [R234.64], P1 ;  /* 0x19780000ea597fae */ /* 0x0003e80008921848 */
[----:B------:R1:W-:Y:S04]  /*16a00*/  LDGSTS.E [R89+0x1a600], [R236.64], P2 ;  /* 0x1a600000ec597fae */ /* 0x0003e80009121848 */
[----:B------:R1:W-:Y:S04]  /*16a10*/  LDGSTS.E [R89+0x1a680], [R238.64], P3 ;  /* 0x1a680000ee597fae */ /* 0x0003e80009921848 */
[----:B-1----:R-:W4:Y:S04]  /*16a20*/  LDL.64 R144, [R1+0x3e0] ;  /* 0x0003e00001907983 */ /* 0x002f280000100a00 */
[----:B------:R-:W4:Y:S04]  /*16a30*/  LDL.64 R4, [R1+0x3f0] ;  /* 0x0003f00001047983 */ /* 0x000f280000100a00 */
[----:B------:R-:W4:Y:S04]  /*16a40*/  LDL.64 R234, [R1+0x9b0] ;  /* 0x0009b00001ea7983 */ /* 0x000f280000100a00 */
[----:B------:R-:W4:Y:S04]  /*16a50*/  LDL.64 R236, [R1+0x9b8] ;  /* 0x0009b80001ec7983 */ /* 0x000f280000100a00 */
[----:B------:R-:W4:Y:S04]  /*16a60*/  LDL.64 R238, [R1+0x9c0] ;  /* 0x0009c00001ee7983 */ /* 0x000f280000100a00 */
[----:B--2---:R1:W-:Y:S04]  /*16a70*/  LDGSTS.E [R89+0x1a700], [R250.64], P6 ;  /* 0x1a700000fa597fae */ /* 0x0043e8000b121848 */
[----:B---3--:R2:W-:Y:S04]  /*16a80*/  LDGSTS.E [R89+0x1a780], [R190.64], P1 ;  /* 0x1a780000be597fae */ /* 0x0085e80008921848 */
[----:B------:R3:W-:Y:S04]  /*16a90*/  LDGSTS.E [R89+0x1b600], [R62.64], P2 ;  /* 0x1b6000003e597fae */ /* 0x0007e80009121848 */
[----:B------:R1:W-:Y:S04]  /*16aa0*/  LDGSTS.E [R89+0x1b680], [R60.64], P3 ;  /* 0x1b6800003c597fae */ /* 0x0003e80009921848 */
[----:B--2---:R-:W2:Y:S04]  /*16ab0*/  LDL.64 R190, [R1+0x3e8] ;  /* 0x0003e80001be7983 */ /* 0x004ea80000100a00 */
[----:B----4-:R4:W-:Y:S04]  /*16ac0*/  LDGSTS.E [R89+0x1b700], [R58.64], P6 ;  /* 0x1b7000003a597fae */ /* 0x0109e8000b121848 */
[----:B------:R4:W-:Y:S04]  /*16ad0*/  LDGSTS.E [R89+0x1b780], [R56.64], P1 ;  /* 0x1b78000038597fae */ /* 0x0009e80008921848 */
[----:B-1----:R-:W2:Y:S04]  /*16ae0*/  LDL.64 R250, [R1+0x3f8] ;  /* 0x0003f80001fa7983 */ /* 0x002ea80000100a00 */
[----:B---3--:R-:W3:Y:S04]  /*16af0*/  LDL.64 R62, [R1+0x8c0] ;  /* 0x0008c000013e7983 */ /* 0x008ee80000100a00 */
[----:B------:R-:W3:Y:S04]  /*16b00*/  LDL.64 R60, [R1+0x8c8] ;  /* 0x0008c800013c7983 */ /* 0x000ee80000100a00 */
[----:B----4-:R-:W2:Y:S04]  /*16b10*/  LDL.64 R58, [R1+0x8d0] ;  /* 0x0008d000013a7983 */ /* 0x010ea80000100a00 */
        /* <DEDUP_REMOVED lines=35> */
[----:B--2---:R1:W-:Y:S04]  /*16d50*/  LDGSTS.E [R21+0x18880], [R190.64], P3 ;  /* 0x18880000be157fae */ /* 0x0043e80009921848 */
[----:B------:R2:W-:Y:S04]  /*16d60*/  LDGSTS.E [R21+0x18900], [R4.64], P6 ;  /* 0x1890000004157fae */ /* 0x0005e8000b121848 */
[----:B-1----:R-:W3:Y:S04]  /*16d70*/  LDL.LU.64 R190, [R1+0x1710] ;  /* 0x0017100001be7983 */ /* 0x002ee80000300a00 */
[----:B------:R1:W-:Y:S04]  /*16d80*/  LDGSTS.E [R21+0x18980], [R250.64], P1 ;  /* 0x18980000fa157fae */ /* 0x0003e80008921848 */
[----:B--2---:R-:W2:Y:S04]  /*16d90*/  LDL.64 R4, [R1+0x410] ;  /* 0x0004100001047983 */ /* 0x004ea80000100a00 */
[----:B-1----:R-:W2:Y:S04]  /*16da0*/  LDL.64 R250, [R1+0x408] ;  /* 0x0004080001fa7983 */ /* 0x002ea80000100a00 */
[----:B---3--:R1:W-:Y:S04]  /*16db0*/  LDGSTS.E [R21+0x19800], [R190.64], P2 ;  /* 0x19800000be157fae */ /* 0x0083e80009121848 */
[----:B------:R3:W-:Y:S04]  /*16dc0*/  LDGSTS.E [R21+0x19880], [R62.64], P3 ;  /* 0x198800003e157fae */ /* 0x0007e80009921848 */
[----:B------:R2:W-:Y:S04]  /*16dd0*/  LDGSTS.E [R21+0x19900], [R60.64], P6 ;  /* 0x199000003c157fae */ /* 0x0005e8000b121848 */
[----:B-1----:R-:W4:Y:S04]  /*16de0*/  LDL.64 R190, [R1+0x400] ;  /* 0x0004000001be7983 */ /* 0x002f280000100a00 */
[----:B---3--:R-:W3:Y:S04]  /*16df0*/  LDL.LU.64 R62, [R1+0x1708] ;  /* 0x00170800013e7983 */ /* 0x008ee80000300a00 */
[----:B--2---:R-:W2:Y:S04]  /*16e00*/  LDL.LU.64 R60, [R1+0x1700] ;  /* 0x00170000013c7983 */ /* 0x004ea80000300a00 */
        /* <DEDUP_REMOVED lines=31> */
[----:B------:R1:W-:Y:S01]  /*17000*/  LDGSTS.E [R21+0x1d980], [R246.64], P1 ;  /* 0x1d980000f6157fae */ /* 0x0003e20008921848 */
[----:B------:R-:W-:-:S03]  /*17010*/  LOP3.LUT R89, R201, 0x50, RZ, 0x3c, !PT ;  /* 0x00000050c9597812 */ /* 0x000fc600078e3cff */
        /* <DEDUP_REMOVED lines=18> */
[----:B----4-:R1:W-:Y:S04]  /*17140*/  LDGSTS.E [R89+0x18a00], [R190.64], P2 ;  /* 0x18a00000be597fae */ /* 0x0103e80009121848 */
[----:B------:R4:W-:Y:S04]  /*17150*/  LDGSTS.E [R89+0x18a80], [R250.64], P3 ;  /* 0x18a80000fa597fae */ /* 0x0009e80009921848 */
[----:B------:R2:W-:Y:S04]  /*17160*/  LDGSTS.E [R89+0x18b00], [R4.64], P6 ;  /* 0x18b0000004597fae */ /* 0x0005e8000b121848 */
[----:B-1----:R-:W2:Y:S04]  /*17170*/  LDL.LU.64 R190, [R1+0x1630] ;  /* 0x0016300001be7983 */ /* 0x002ea80000300a00 */
[----:B----4-:R-:W4:Y:S04]  /*17180*/  LDL.LU.64 R250, [R1+0x1628] ;  /* 0x0016280001fa7983 */ /* 0x010f280000300a00 */
[----:B----4-:R1:W-:Y:S04]  /*17190*/  LDGSTS.E [R89+0x18b80], [R250.64], P1 ;  /* 0x18b80000fa597fae */ /* 0x0103e80008921848 */
[----:B--2---:R2:W-:Y:S04]  /*171a0*/  LDGSTS.E [R89+0x19a00], [R248.64], P2 ;  /* 0x19a00000f8597fae */ /* 0x0045e80009121848 */
[----:B------:R4:W-:Y:S04]  /*171b0*/  LDGSTS.E [R89+0x19a80], [R246.64], P3 ;  /* 0x19a80000f6597fae */ /* 0x0009e80009921848 */
[----:B-1----:R1:W5:Y:S04]  /*171c0*/  LDL.LU.64 R250, [R1+0x1620] ;  /* 0x0016200001fa7983 */ /* 0x0023680000300a00 */
[----:B--2---:R1:W5:Y:S04]  /*171d0*/  LDL.LU.64 R248, [R1+0x1618] ;  /* 0x0016180001f87983 */ /* 0x0043680000300a00 */
[----:B----4-:R1:W5:Y:S04]  /*171e0*/  LDL.LU.64 R246, [R1+0x1610] ;  /* 0x0016100001f67983 */ /* 0x0103680000300a00 */
[----:B------:R2:W-:Y:S04]  /*171f0*/  LDGSTS.E [R89+0x19b00], [R244.64], P6 ;  /* 0x19b00000f4597fae */ /* 0x0005e8000b121848 */
[----:B------:R4:W-:Y:S04]  /*17200*/  LDGSTS.E [R89+0x19b80], [R242.64], P1 ;  /* 0x19b80000f2597fae */ /* 0x0009e80008921848 */
[----:B------:R1:W-:Y:S04]  /*17210*/  LDGSTS.E [R89+0x1aa00], [R240.64], P2 ;  /* 0x1aa00000f0597fae */ /* 0x0003e80009121848 */
[----:B--2---:R2:W5:Y:S04]  /*17220*/  LDL.LU.64 R244, [R1+0x1608] ;  /* 0x0016080001f47983 */ /* 0x0045680000300a00 */
[----:B----4-:R2:W5:Y:S04]  /*17230*/  LDL.LU.64 R242, [R1+0x1600] ;  /* 0x0016000001f27983 */ /* 0x0105680000300a00 */
[----:B-1----:R2:W5:Y:S04]  /*17240*/  LDL.LU.64 R240, [R1+0x15f8] ;  /* 0x0015f80001f07983 */ /* 0x0025680000300a00 */
[----:B------:R1:W-:Y:S04]  /*17250*/  LDGSTS.E [R89+0x1aa80], [R238.64], P3 ;  /* 0x1aa80000ee597fae */ /* 0x0003e80009921848 */
[----:B------:R4:W-:Y:S04]  /*17260*/  LDGSTS.E [R89+0x1ab00], [R236.64], P6 ;  /* 0x1ab00000ec597fae */ /* 0x0009e8000b121848 */
[----:B------:R2:W-:Y:S04]  /*17270*/  LDGSTS.E [R89+0x1ab80], [R234.64], P1 ;  /* 0x1ab80000ea597fae */ /* 0x0005e80008921848 */
[----:B-1----:R1:W5:Y:S04]  /*17280*/  LDL.LU.64 R238, [R1+0x15f0] ;  /* 0x0015f00001ee7983 */ /* 0x0023680000300a00 */
[----:B----4-:R1:W5:Y:S04]  /*17290*/  LDL.LU.64 R236, [R1+0x15e8] ;  /* 0x0015e80001ec7983 */ /* 0x0103680000300a00 */
[----:B--2---:R1:W5:Y:S04]  /*172a0*/  LDL.LU.64 R234, [R1+0x15e0] ;  /* 0x0015e00001ea7983 */ /* 0x0043680000300a00 */
        /* <DEDUP_REMOVED lines=61> */
[----:B---3--:R3:W-:Y:S04]  /*17680*/  LDGSTS.E [R88+0x1ad80], [R62.64], P1 ;  /* 0x1ad800003e587fae */ /* 0x0087e80008921848 */
[----:B------:R4:W-:Y:S04]  /*17690*/  LDGSTS.E [R88+0x1bc00], [R100.64], P2 ;  /* 0x1bc0000064587fae */ /* 0x0009e80009121848 */
[----:B--2---:R1:W5:Y:S04]  /*176a0*/  LDL.LU.64 R60, [R1+0x14e8] ;  /* 0x0014e800013c7983 */ /* 0x0043680000300a00 */
[----:B---3--:R1:W5:Y:S04]  /*176b0*/  LDL.LU.64 R62, [R1+0x14e0] ;  /* 0x0014e000013e7983 */ /* 0x0083680000300a00 */
[----:B----4-:R1:W5:Y:S04]  /*176c0*/  LDL.LU.64 R100, [R1+0x14d8] ;  /* 0x0014d80001647983 */ /* 0x0103680000300a00 */
[----:B------:R2:W-:Y:S04]  /*176d0*/  LDGSTS.E [R88+0x1bc80], [R102.64], P3 ;  /* 0x1bc8000066587fae */ /* 0x0005e80009921848 */
[----:B------:R3:W-:Y:S04]  /*176e0*/  LDGSTS.E [R88+0x1bd00], [R104.64], P6 ;  /* 0x1bd0000068587fae */ /* 0x0007e8000b121848 */
        /* <DEDUP_REMOVED lines=33> */
[----:B----4-:R1:W5:Y:S01]  /*17900*/  LDL.LU.64 R188, [R1+0x1448] ;  /* 0x0014480001bc7983 */ /* 0x0103620000300a00 */
[----:B------:R-:W-:-:S03]  /*17910*/  LOP3.LUT R89, R201, 0x70, RZ, 0x3c, !PT ;  /* 0x00000070c9597812 */ /* 0x000fc600078e3cff */
        /* <DEDUP_REMOVED lines=33> */
[----:B------:R-:W-:-:S03]  /*17b30*/  CS2R R80, SRZ ;  /* 0x0000000000507805 */ /* 0x000fc6000001ff00 */
[----:B------:R-:W0:Y:S01]  /*17b40*/  LDGDEPBAR ;  /* 0x00000000000079af */ /* 0x000e220000000000 */
[----:B------:R-:W-:Y:S01]  /*17b50*/  CS2R R82, SRZ ;  /* 0x0000000000527805 */ /* 0x000fe2000001ff00 */
        /* <DEDUP_REMOVED lines=27> */
[----:B-1----:R-:W-:Y:S01]  /*17d10*/  CS2R R22, SRZ ;  /* 0x0000000000167805 */ /* 0x002fe2000001ff00 */
[----:B------:R-:W-:Y:S01]  /*17d20*/  CS2R R4, SRZ ;  /* 0x0000000000047805 */ /* 0x000fe2000001ff00 */
[----:B------:R-:W-:Y:S01]  /*17d30*/  CS2R R6, SRZ ;  /* 0x0000000000067805 */ /* 0x000fe2000001ff00 */
[----:B----4-:R-:W-:Y:S01]  /*17d40*/  CS2R R176, SRZ ;  /* 0x0000000000b07805 */ /* 0x010fe2000001ff00 */
[----:B---3--:R-:W-:Y:S01]  /*17d50*/  CS2R R178, SRZ ;  /* 0x0000000000b27805 */ /* 0x008fe2000001ff00 */
        /* <DEDUP_REMOVED lines=8> */
[----:B--2---:R-:W-:Y:S01]  /*17de0*/  CS2R R88, SRZ ;  /* 0x0000000000587805 */ /* 0x004fe2000001ff00 */
        /* <DEDUP_REMOVED lines=21> */
[----:B------:R-:W-:Y:S05]  /*17f40*/  @!P5 BRA `(.L_x_0) ;  /* 0x0001f1100000d947 */ /* 0x000fea0003800000 */
[----:B------:R-:W2:Y:S04]  /*17f50*/  LDL.LU.64 R144, [R1+0x5b0] ;  /* 0x0005b00001907983 */ /* 0x000ea80000300a00 */
[----:B------:R-:W3:Y:S04]  /*17f60*/  LDL.LU.64 R146, [R1+0x5b8] ;  /* 0x0005b80001927983 */ /* 0x000ee80000300a00 */
[----:B------:R-:W4:Y:S04]  /*17f70*/  LDL.LU.64 R130, [R1+0x78] ;  /* 0x0000780001827983 */ /* 0x000f280000300a00 */
[----:B------:R-:W4:Y:S04]  /*17f80*/  LDL.LU.64 R112, [R1+0x68] ;  /* 0x0000680001707983 */ /* 0x000f280000300a00 */
[----:B------:R-:W4:Y:S04]  /*17f90*/  LDL.LU.64 R64, [R1+0x18] ;  /* 0x0000180001407983 */ /* 0x000f280000300a00 */
[----:B------:R-:W4:Y:S04]  /*17fa0*/  LDL.LU.64 R120, [R1+0x10] ;  /* 0x0000100001787983 */ /* 0x000f280000300a00 */
[----:B------:R-:W4:Y:S04]  /*17fb0*/  LDL.LU.64 R136, [R1+0x8] ;  /* 0x0000080001887983 */ /* 0x000f280000300a00 */
[----:B------:R-:W4:Y:S04]  /*17fc0*/  LDL.LU.64 R138, [R1] ;  /* 0x00000000018a7983 */ /* 0x000f280000300a00 */
[----:B------:R-:W4:Y:S04]  /*17fd0*/  LDL.LU.64 R128, [R1+0x2b8] ;  /* 0x0002b80001807983 */ /* 0x000f280000300a00 */
[----:B------:R-:W4:Y:S04]  /*17fe0*/  LDL.LU.64 R122, [R1+0x2b0] ;  /* 0x0002b000017a7983 */ /* 0x000f280000300a00 */
[----:B------:R-:W4:Y:S04]  /*17ff0*/  LDL.LU.64 R114, [R1+0x58] ;  /* 0x0000580001727983 */ /* 0x000f280000300a00 */
[----:B------:R-:W4:Y:S01]  /*18000*/  LDL.LU.64 R66, [R1+0x40] ;  /* 0x0000400001427983 */ /* 0x000f220000300a00 */
[----:B--2---:R-:W-:-:S03]  /*18010*/  IMAD.MOV.U32 R0, RZ, RZ, R145 ;  /* 0x000000ffff007224 */ /* 0x004fc600078e0091 */
[----:B------:R-:W-:Y:S04]  /*18020*/  STL [R1+0xf34], R144 ;  /* 0x000f349001007387 */ /* 0x000fe80000100800 */
[----:B---3--:R-:W-:Y:S04]  /*18030*/  STL [R1+0xf3c], R146 ;  /* 0x000f3c9201007387 */ /* 0x008fe80000100800 */
[----:B------:R1:W-:Y:S04]  /*18040*/  STL [R1+0xf30], R0 ;  /* 0x000f300001007387 */ /* 0x0003e80000100800 */
[----:B----4-:R-:W-:Y:S01]  /*18050*/  STL [R1+0xf40], R130 ;  /* 0x000f408201007387 */ /* 0x010fe20000100800 */
[----:B-1----:R-:W-:-:S05]  /*18060*/  IMAD.MOV.U32 R0, RZ, RZ, R147 ;  /* 0x000000ffff007224 */ /* 0x002fca00078e0093 */
[----:B------:R1:W-:Y:S04]  /*18070*/  STL [R1+0xf38], R0 ;  /* 0x000f380001007387 */ /* 0x0003e80000100800 */
[----:B------:R-:W-:Y:S01]  /*18080*/  STL [R1+0xf2c], R112 ;  /* 0x000f2c7001007387 */ /* 0x000fe20000100800 */
[----:B-1----:R-:W-:-:S05]  /*18090*/  IMAD.MOV.U32 R0, RZ, RZ, R131 ;  /* 0x000000ffff007224 */ /* 0x002fca00078e0083 */
[----:B------:R1:W-:Y:S04]  /*180a0*/  STL [R1+0xf28], R0 ;  /* 0x000f280001007387 */ /* 0x0003e80000100800 */
[----:B------:R-:W2:Y:S01]  /*180b0*/  LDL.LU.64 R130, [R1+0x2a0] ;  /* 0x0002a00001827983 */ /* 0x000ea20000300a00 */
[----:B-1----:R-:W-:-:S05]  /*180c0*/  IMAD.MOV.U32 R0, RZ, RZ, R113 ;  /* 0x000000ffff007224 */ /* 0x002fca00078e0071 */
[----:B------:R1:W-:Y:S04]  /*180d0*/  STL [R1+0xf20], R0 ;  /* 0x000f200001007387 */ /* 0x0003e80000100800 */
[----:B------:R3:W-:Y:S04]  /*180e0*/  STL [R1+0xf24], R64 ;  /* 0x000f244001007387 */ /* 0x0007e80000100800 */
[----:B------:R-:W4:Y:S01]  /*180f0*/  LDL.LU.64 R112, [R1+0x298] ;  /* 0x0002980001707983 */ /* 0x000f220000300a00 */
[----:B-1----:R-:W-:-:S03]  /*18100*/  MOV R0, R65 ;  /* 0x0000004100007202 */ /* 0x002fc60000000f00 */
[----:B---3--:R-:W3:Y:S04]  /*18110*/  LDL.LU.64 R64, [R1+0x38] ;  /* 0x0000380001407983 */ /* 0x008ee80000300a00 */
[----:B------:R1:W-:Y:S04]  /*18120*/  STL [R1+0xf18], R0 ;  /* 0x000f180001007387 */ /* 0x0003e80000100800 */
[----:B------:R1:W-:Y:S02]  /*18130*/  STL [R1+0xf1c], R120 ;  /* 0x000f1c7801007387 */ /* 0x0003e40000100800 */
[----:B-1----:R-:W-:-:S02]  /*18140*/  IMAD.MOV.U32 R0, RZ, RZ, R121 ;  /* 0x000000ffff007224 */ /* 0x002fc400078e0079 */
[----:B------:R-:W-:Y:S04]  /*18150*/  STL [R1+0xf14], R136 ;  /* 0x000f148801007387 */ /* 0x000fe80000100800 */
[----:B------:R1:W-:Y:S04]  /*18160*/  STL [R1+0xf10], R0 ;  /* 0x000f100001007387 */ /* 0x0003e80000100800 */
[----:B------:R-:W3:Y:S01]  /*18170*/  LDL.LU.64 R120, [R1+0x30] ;  /* 0x0000300001787983 */ /* 0x000ee20000300a00 */
[----:B-1----:R-:W-:-:S03]  /*18180*/  IMAD.MOV.U32 R0, RZ, RZ, R137 ;  /* 0x000000ffff007224 */ /* 0x002fc600078e0089 */
[----:B------:R-:W-:Y:S04]  /*18190*/  STL [R1+0xf0c], R138 ;  /* 0x000f0c8a01007387 */ /* 0x000fe80000100800 */
[----:B------:R1:W-:Y:S04]  /*181a0*/  STL [R1+0xf08], R0 ;  /* 0x000f080001007387 */ /* 0x0003e80000100800 */
[----:B------:R-:W-:Y:S01]  /*181b0*/  STL [R1+0xf04], R128 ;  /* 0x000f048001007387 */ /* 0x000fe20000100800 */
[----:B-1----:R-:W-:-:S05]  /*181c0*/  IMAD.MOV.U32 R0, RZ, RZ, R139 ;  /* 0x000000ffff007224 */ /* 0x002fca00078e008b */
[----:B------:R1:W-:Y:S04]  /*181d0*/  STL [R1+0xf00], R0 ;  /* 0x000f000001007387 */ /* 0x0003e80000100800 */
[----:B------:R-:W-:Y:S01]  /*181e0*/  STL [R1+0xefc], R122 ;  /* 0x000efc7a01007387 */ /* 0x000fe20000100800 */
[----:B-1----:R-:W-:-:S05]  /*181f0*/  IMAD.MOV.U32 R0, RZ, RZ, R129 ;  /* 0x000000ffff007224 */ /* 0x002fca00078e0081 */
[----:B------:R1:W-:Y:S04]  /*18200*/  STL [R1+0xef8], R0 ;  /* 0x000ef80001007387 */ /* 0x0003e80000100800 */
[----:B------:R-:W-:Y:S01]  /*18210*/  STL [R1+0xef4], R114 ;  /* 0x000ef47201007387 */ /* 0x000fe20000100800 */
[----:B-1----:R-:W-:-:S05]  /*18220*/  MOV R0, R123 ;  /* 0x0000007b00007202 */ /* 0x002fca0000000f00 */
[----:B------:R1:W-:Y:S04]  /*18230*/  STL [R1+0xef0], R0 ;  /* 0x000ef00001007387 */ /* 0x0003e80000100800 */
[----:B------:R-:W3:Y:S01]  /*18240*/  LDL.LU.64 R122, [R1+0x398] ;  /* 0x00039800017a7983 */ /* 0x000ee20000300a00 */
[----:B-1----:R-:W-:-:S05]  /*18250*/  IMAD.MOV.U32 R0, RZ, RZ, R115 ;  /* 0x000000ffff007224 */ /* 0x002fca00078e0073 */
[----:B------:R1:W-:Y:S04]  /*18260*/  STL [R1+0xee8], R0 ;  /* 0x000ee80001007387 */ /* 0x0003e80000100800 */
[----:B------:R1:W-:Y:S04]  /*18270*/  STL [R1+0xeec], R66 ;  /* 0x000eec4201007387 */ /* 0x0003e80000100800 */
[----:B------:R-:W3:Y:S01]  /*18280*/  LDL.LU.64 R114, [R1+0x3a0] ;  /* 0x0003a00001727983 */ /* 0x000ee20000300a00 */
[----:B-1----:R-:W-:-:S03]  /*18290*/  IMAD.MOV.U32 R0, RZ, RZ, R67 ;  /* 0x000000ffff007224 */ /* 0x002fc600078e0043 */
[----:B------:R-:W3:Y:S04]  /*182a0*/  LDL.LU.64 R66, [R1+0x28] ;  /* 0x0000280001427983 */ /* 0x000ee80000300a00 */
[----:B------:R2:W-:Y:S04]  /*182b0*/  STL [R1+0xee0], R0 ;  /* 0x000ee00001007387 */ /* 0x0005e80000100800 */
[----:B-----5:R-:W-:Y:S04]  /*182c0*/  STL [R1+0xee4], R148 ;  /* 0x000ee49401007387 */ /* 0x020fe80000100800 */
[----:B------:R-:W-:Y:S04]  /*182d0*/  STL [R1+0xed8], R149 ;  /* 0x000ed89501007387 */ /* 0x000fe80000100800 */
[----:B------:R-:W-:Y:S04]  /*182e0*/  STL [R1+0xedc], R142 ;  /* 0x000edc8e01007387 */ /* 0x000fe80000100800 */
[----:B------:R-:W-:Y:S04]  /*182f0*/  STL [R1+0xed0], R143 ;  /* 0x000ed08f01007387 */ /* 0x000fe80000100800 */
[----:B------:R-:W-:Y:S04]  /*18300*/  STL [R1+0xed4], R190 ;  /* 0x000ed4be01007387 */ /* 0x000fe80000100800 */
[----:B------:R-:W-:Y:S04]  /*18310*/  STL [R1+0xec8], R191 ;  /* 0x000ec8bf01007387 */ /* 0x000fe80000100800 */
[----:B------:R-:W-:Y:S04]  /*18320*/  STL [R1+0xecc], R192 ;  /* 0x000eccc001007387 */ /* 0x000fe80000100800 */
[----:B------:R-:W-:Y:S01]  /*18330*/  STL [R1+0xec0], R193 ;  /* 0x000ec0c101007387 */ /* 0x000fe20000100800 */
[----:B--2---:R-:W-:-:S03]  /*18340*/  IMAD.MOV.U32 R0, RZ, RZ, R131 ;  /* 0x000000ffff007224 */ /* 0x004fc600078e0083 */
[----:B------:R-:W-:Y:S04]  /*18350*/  STL [R1+0xec4], R130 ;  /* 0x000ec48201007387 */ /* 0x000fe80000100800 */
[----:B----4-:R-:W-:Y:S04]  /*18360*/  STL [R1+0xebc], R112 ;  /* 0x000ebc7001007387 */ /* 0x010fe80000100800 */
[----:B------:R1:W-:Y:S04]  /*18370*/  STL [R1+0xeb8], R0 ;  /* 0x000eb80001007387 */ /* 0x0003e80000100800 */
[----:B---3--:R-:W-:Y:S01]  /*18380*/  STL [R1+0xeb4], R64 ;  /* 0x000eb44001007387 */ /* 0x008fe20000100800 */
[----:B-1----:R-:W-:-:S05]  /*18390*/  IMAD.MOV.U32 R0, RZ, RZ, R113 ;  /* 0x000000ffff007224 */ /* 0x002fca00078e0071 */
[----:B------:R1:W-:Y:S04]  /*183a0*/  STL [R1+0xeb0], R0 ;  /* 0x000eb00001007387 */ /* 0x0003e80000100800 */
[----:B------:R-:W2:Y:S01]  /*183b0*/  LDL.LU.64 R112, [R1+0x478] ;  /* 0x0004780001707983 */ /* 0x000ea20000300a00 */
[----:B-1----:R-:W-:-:S03]  /*183c0*/  MOV R0, R65 ;  /* 0x0000004100007202 */ /* 0x002fc60000000f00 */
[----:B------:R-:W3:Y:S04]  /*183d0*/  LDL.LU.64 R64, [R1+0x488] ;  /* 0x0004880001407983 */ /* 0x000ee80000300a00 */
[----:B------:R1:W-:Y:S04]  /*183e0*/  STL [R1+0xea8], R0 ;  /* 0x000ea80001007387 */ /* 0x0003e80000100800 */
[----:B------:R-:W-:Y:S01]  /*183f0*/  STL [R1+0xeac], R120 ;  /* 0x000eac7801007387 */ /* 0x000fe20000100800 */
[----:B-1----:R-:W-:-:S03]  /*18400*/  IMAD.MOV.U32 R0, RZ, RZ, R121 ;  /* 0x000000ffff007224 */ /* 0x002fc600078e0079 */
[----:B------:R-:W-:Y:S04]  /*18410*/  STL [R1+0xea4], R140 ;  /* 0x000ea48c01007387 */ /* 0x000fe80000100800 */
[----:B------:R1:W-:Y:S04]  /*18420*/  STL [R1+0xea0], R0 ;  /* 0x000ea00001007387 */ /* 0x0003e80000100800 */
[----:B------:R-:W-:Y:S04]  /*18430*/  STL [R1+0xe98], R141 ;  /* 0x000e988d01007387 */ /* 0x000fe80000100800 */
[----:B------:R-:W-:Y:S04]  /*18440*/  STL [R1+0xe9c], R118 ;  /* 0x000e9c7601007387 */ /* 0x000fe80000100800 */
[----:B------:R-:W-:Y:S04]  /*18450*/  STL [R1+0xe90], R119 ;  /* 0x000e907701007387 */ /* 0x000fe80000100800 */
[----:B------:R-:W-:Y:S04]  /*18460*/  STL [R1+0xe94], R194 ;  /* 0x000e94c201007387 */ /* 0x000fe80000100800 */
[----:B------:R-:W-:Y:S04]  /*18470*/  STL [R1+0xe88], R195 ;  /* 0x000e88c301007387 */ /* 0x000fe80000100800 */
[----:B------:R-:W-:Y:S04]  /*18480*/  STL [R1+0xe8c], R196 ;  /* 0x000e8cc401007387 */ /* 0x000fe80000100800 */
[----:B------:R-:W-:Y:S01]  /*18490*/  STL [R1+0xe70], R197 ;  /* 0x000e70c501007387 */ /* 0x000fe20000100800 */
[----:B-1----:R-:W-:-:S03]  /*184a0*/  IMAD.MOV.U32 R0, RZ, RZ, R123 ;  /* 0x000000ffff007224 */ /* 0x002fc600078e007b */
[----:B------:R-:W-:Y:S04]  /*184b0*/  STL [R1+0xe78], R122 ;  /* 0x000e787a01007387 */ /* 0x000fe80000100800 */
[----:B------:R-:W-:Y:S04]  /*184c0*/  STL [R1+0xe80], R114 ;  /* 0x000e807201007387 */ /* 0x000fe80000100800 */
[----:B------:R1:W-:Y:S04]  /*184d0*/  STL [R1+0xe74], R0 ;  /* 0x000e740001007387 */ /* 0x0003e80000100800 */
[----:B------:R-:W-:Y:S01]  /*184e0*/  STL [R1+0xe84], R66 ;  /* 0x000e844201007387 */ /* 0x000fe20000100800 */
[----:B-1----:R-:W-:-:S05]  /*184f0*/  IMAD.MOV.U32 R0, RZ, RZ, R115 ;  /* 0x000000ffff007224 */ /* 0x002fca00078e0073 */
[----:B------:R1:W-:Y:S04]  /*18500*/  STL [R1+0xe7c], R0 ;  /* 0x000e7c0001007387 */ /* 0x0003e80000100800 */
[----:B------:R-:W4:Y:S01]  /*18510*/  LDL.LU.64 R114, [R1+0x4a0] ;  /* 0x0004a00001727983 */ /* 0x000f220000300a00 */
[----:B-1----:R-:W-:-:S03]  /*18520*/  IMAD.MOV.U32 R0, RZ, RZ, R67 ;  /* 0x000000ffff007224 */ /* 0x002fc600078e0043 */
[----:B------:R-:W4:Y:S04]  /*18530*/  LDL.LU.64 R66, [R1+0x4a8] ;  /* 0x0004a80001427983 */ /* 0x000f280000300a00 */
[----:B------:R2:W-:Y:S04]  /*18540*/  STL [R1+0xe68], R0 ;  /* 0x000e680001007387 */ /* 0x0005e80000100800 */
[----:B------:R-:W-:Y:S04]  /*18550*/  STL [R1+0xe6c], R188 ;  /* 0x000e6cbc01007387 */ /* 0x000fe80000100800 */
        /* <DEDUP_REMOVED lines=8> */
[----:B------:R-:W-:Y:S01]  /*185e0*/  STL [R1+0xe30], R203 ;  /* 0x000e30cb01007387 */ /* 0x000fe20000100800 */
[----:B--2---:R-:W-:-:S03]  /*185f0*/  MOV R0, R113 ;  /* 0x0000007100007202 */ /* 0x004fc60000000f00 */
[----:B------:R-:W-:Y:S04]  /*18600*/  STL [R1+0xe38], R112 ;  /* 0x000e387001007387 */ /* 0x000fe80000100800 */
[----:B---3--:R-:W-:Y:S04]  /*18610*/  STL [R1+0xe40], R64 ;  /* 0x000e404001007387 */ /* 0x008fe80000100800 */
[----:B------:R1:W-:Y:S04]  /*18620*/  STL [R1+0xe34], R0 ;  /* 0x000e340001007387 */ /* 0x0003e80000100800 */
[----:B------:R-:W-:Y:S01]  /*18630*/  STL [R1+0xe44], R186 ;  /* 0x000e44ba01007387 */ /* 0x000fe20000100800 */
[----:B-1----:R-:W-:-:S05]  /*18640*/  IMAD.MOV.U32 R0, RZ, RZ, R65 ;  /* 0x000000ffff007224 */ /* 0x002fca00078e0041 */
[----:B------:R4:W-:Y:S04]  /*18650*/  STL [R1+0xe3c], R0 ;  /* 0x000e3c0001007387 */ /* 0x0009e80000100800 */
[----:B------:R-:W-:Y:S04]  /*18660*/  STL [R1+0xe28], R187 ;  /* 0x000e28bb01007387 */ /* 0x000fe80000100800 */
[----:B------:R-:W2:Y:S04]  /*18670*/  LDL.LU.64 R122, [R1+0x4c0] ;  /* 0x0004c000017a7983 */ /* 0x000ea80000300a00 */
[----:B------:R-:W-:Y:S04]  /*18680*/  STL [R1+0xe2c], R184 ;  /* 0x000e2cb801007387 */ /* 0x000fe80000100800 */
[----:B------:R-:W3:Y:S04]  /*18690*/  LDL.LU.64 R64, [R1+0x4c8] ;  /* 0x0004c80001407983 */ /* 0x000ee80000300a00 */
        /* <DEDUP_REMOVED lines=9> */
[----:B----4-:R-:W-:-:S03]  /*18730*/  IMAD.MOV.U32 R0, RZ, RZ, R115 ;  /* 0x000000ffff007224 */ /* 0x010fc600078e0073 */
[----:B------:R-:W-:Y:S04]  /*18740*/  STL [R1+0xdf8], R114 ;  /* 0x000df87201007387 */ /* 0x000fe80000100800 */
[----:B------:R-:W-:Y:S04]  /*18750*/  STL [R1+0xe00], R66 ;  /* 0x000e004201007387 */ /* 0x000fe80000100800 */
[----:B------:R1:W-:Y:S04]  /*18760*/  STL [R1+0xdf4], R0 ;  /* 0x000df40001007387 */ /* 0x0003e80000100800 */
[----:B------:R-:W-:Y:S01]  /*18770*/  STL [R1+0xe04], R170 ;  /* 0x000e04aa01007387 */ /* 0x000fe20000100800 */
[----:B-1----:R-:W-:-:S05]  /*18780*/  IMAD.MOV.U32 R0, RZ, RZ, R67 ;  /* 0x000000ffff007224 */ /* 0x002fca00078e0043 */
[----:B------:R2:W-:Y:S04]  /*18790*/  STL [R1+0xdfc], R0 ;  /* 0x000dfc0001007387 */ /* 0x0005e80000100800 */
[----:B------:R-:W-:Y:S04]  /*187a0*/  STL [R1+0xde8], R171 ;  /* 0x000de8ab01007387 */ /* 0x000fe80000100800 */
[----:B------:R-:W-:Y:S04]  /*187b0*/  STL [R1+0xdec], R168 ;  /* 0x000deca801007387 */ /* 0x000fe80000100800 */
[----:B------:R-:W-:Y:S04]  /*187c0*/  STL [R1+0xde0], R169 ;  /* 0x000de0a901007387 */ /* 0x000fe80000100800 */
[----:B------:R-:W4:Y:S04]  /*187d0*/  LDL.LU.64 R112, [R1+0x4e0] ;  /* 0x0004e00001707983 */ /* 0x000f280000300a00 */
[----:B------:R-:W-:Y:S04]  /*187e0*/  STL [R1+0xde4], R104 ;  /* 0x000de46801007387 */ /* 0x000fe80000100800 */
[----:B------:R-:W4:Y:S04]  /*187f0*/  LDL.LU.64 R114, [R1+0x4e8] ;  /* 0x0004e80001727983 */ /* 0x000f280000300a00 */
[----:B------:R-:W-:Y:S04]  /*18800*/  STL [R1+0xdd8], R105 ;  /* 0x000dd86901007387 */ /* 0x000fe80000100800 */
[----:B------:R-:W-:Y:S04]  /*18810*/  STL [R1+0xddc], R102 ;  /* 0x000ddc6601007387 */ /* 0x000fe80000100800 */
[----:B------:R-:W-:Y:S04]  /*18820*/  STL [R1+0xdd0], R103 ;  /* 0x000dd06701007387 */ /* 0x000fe80000100800 */
[----:B------:R-:W4:Y:S04]  /*18830*/  LDL.LU.64 R66, [R1+0x70] ;  /* 0x0000700001427983 */ /* 0x000f280000300a00 */
[----:B------:R-:W-:Y:S04]  /*18840*/  STL [R1+0xdd4], R208 ;  /* 0x000dd4d001007387 */ /* 0x000fe80000100800 */
[----:B------:R-:W-:Y:S04]  /*18850*/  STL [R1+0xdc8], R209 ;  /* 0x000dc8d101007387 */ /* 0x000fe80000100800 */
[----:B------:R-:W-:Y:S04]  /*18860*/  STL [R1+0xdcc], R210 ;  /* 0x000dccd201007387 */ /* 0x000fe80000100800 */
[----:B------:R-:W-:Y:S01]  /*18870*/  STL [R1+0xdb0], R211 ;  /* 0x000db0d301007387 */ /* 0x000fe20000100800 */
[----:B--2---:R-:W-:-:S03]  /*18880*/  IMAD.MOV.U32 R0, RZ, RZ, R123 ;  /* 0x000000ffff007224 */ /* 0x004fc600078e007b */
[----:B------:R-:W-:Y:S04]  /*18890*/  STL [R1+0xdb8], R122 ;  /* 0x000db87a01007387 */ /* 0x000fe80000100800 */
[----:B---3--:R-:W-:Y:S04]  /*188a0*/  STL [R1+0xdc0], R64 ;  /* 0x000dc04001007387 */ /* 0x008fe80000100800 */
[----:B------:R1:W-:Y:S04]  /*188b0*/  STL [R1+0xdb4], R0 ;  /* 0x000db40001007387 */ /* 0x0003e80000100800 */
[----:B------:R-:W-:Y:S01]  /*188c0*/  STL [R1+0xdc4], R162 ;  /* 0x000dc4a201007387 */ /* 0x000fe20000100800 */
[----:B-1----:R-:W-:-:S05]  /*188d0*/  MOV R0, R65 ;  /* 0x0000004100007202 */ /* 0x002fca0000000f00 */
[----:B------:R4:W-:Y:S04]  /*188e0*/  STL [R1+0xdbc], R0 ;  /* 0x000dbc0001007387 */ /* 0x0009e80000100800 */
[----:B------:R-:W-:Y:S04]  /*188f0*/  STL [R1+0xda8], R163 ;  /* 0x000da8a301007387 */ /* 0x000fe80000100800 */
[----:B------:R-:W-:Y:S04]  /*18900*/  STL [R1+0xdac], R160 ;  /* 0x000daca001007387 */ /* 0x000fe80000100800 */
[----:B------:R-:W-:Y:S04]  /*18910*/  STL [R1+0xda0], R161 ;  /* 0x000da0a101007387 */ /* 0x000fe80000100800 */
[----:B------:R-:W-:Y:S04]  /*18920*/  STL [R1+0xda4], R100 ;  /* 0x000da46401007387 */ /* 0x000fe80000100800 */
[----:B------:R-:W2:Y:S04]  /*18930*/  LDL.LU.64 R128, [R1+0x540] ;  /* 0x0005400001807983 */ /* 0x000ea80000300a00 */
[----:B------:R-:W-:Y:S04]  /*18940*/  STL [R1+0xd98], R101 ;  /* 0x000d986501007387 */ /* 0x000fe80000100800 */
[----:B------:R-:W3:Y:S04]  /*18950*/  LDL.LU.64 R130, [R1+0x548] ;  /* 0x0005480001827983 */ /* 0x000ee80000300a00 */
[----:B------:R-:W-:Y:S04]  /*18960*/  STL [R1+0xd9c], R62 ;  /* 0x000d9c3e01007387 */ /* 0x000fe80000100800 */
[----:B------:R-:W3:Y:S04]  /*18970*/  LDL.LU.64 R120, [R1+0x428] ;  /* 0x0004280001787983 */ /* 0x000ee80000300a00 */
[----:B------:R-:W-:Y:S04]  /*18980*/  STL [R1+0xd90], R63 ;  /* 0x000d903f01007387 */ /* 0x000fe80000100800 */
[----:B------:R-:W3:Y:S04]  /*18990*/  LDL.LU.64 R64, [R1+0x438] ;  /* 0x0004380001407983 */ /* 0x000ee80000300a00 */
        /* <DEDUP_REMOVED lines=11> */
[----:B------:R-:W-:Y:S01]  /*18a50*/  STL [R1+0xd60], R151 ;  /* 0x000d609701007387 */ /* 0x000fe20000100800 */
[----:B-1----:R-:W-:-:S03]  /*18a60*/  IMAD.MOV.U32 R0, RZ, RZ, R67 ;  /* 0x000000ffff007224 */ /* 0x002fc600078e0043 */
[----:B------:R1:W-:Y:S04]  /*18a70*/  STL [R1+0xd68], R66 ;  /* 0x000d684201007387 */ /* 0x0003e80000100800 */
[----:B------:R-:W-:Y:S04]  /*18a80*/  STL [R1+0xd6c], R60 ;  /* 0x000d6c3c01007387 */ /* 0x000fe80000100800 */
[----:B------:R2:W-:Y:S04]  /*18a90*/  STL [R1+0xd64], R0 ;  /* 0x000d640001007387 */ /* 0x0005e80000100800 */
[----:B------:R-:W4:Y:S04]  /*18aa0*/  LDL.LU.64 R122, [R1+0x560] ;  /* 0x00056000017a7983 */ /* 0x000f280000300a00 */
[----:B------:R-:W-:Y:S04]  /*18ab0*/  STL [R1+0xd58], R61 ;  /* 0x000d583d01007387 */ /* 0x000fe80000100800 */
[----:B------:R-:W4:Y:S04]  /*18ac0*/  LDL.LU.64 R112, [R1+0x568] ;  /* 0x0005680001707983 */ /* 0x000f280000300a00 */
[----:B------:R-:W-:Y:S04]  /*18ad0*/  STL [R1+0xd5c], R58 ;  /* 0x000d5c3a01007387 */ /* 0x000fe80000100800 */
[----:B------:R-:W4:Y:S04]  /*18ae0*/  LDL.LU.64 R114, [R1+0x490] ;  /* 0x0004900001727983 */ /* 0x000f280000300a00 */
[----:B------:R-:W-:Y:S04]  /*18af0*/  STL [R1+0xd50], R59 ;  /* 0x000d503b01007387 */ /* 0x000fe80000100800 */
[----:B-1----:R-:W4:Y:S04]  /*18b00*/  LDL.LU.64 R66, [R1+0x498] ;  /* 0x0004980001427983 */ /* 0x002f280000300a00 */
        /* <DEDUP_REMOVED lines=11> */
[----:B------:R-:W-:Y:S01]  /*18bc0*/  STL [R1+0xd40], R64 ;  /* 0x000d404001007387 */ /* 0x000fe20000100800 */
[----:B-1----:R-:W-:-:S05]  /*18bd0*/  IMAD.MOV.U32 R0, RZ, RZ, R121 ;  /* 0x000000ffff007224 */ /* 0x002fca00078e0079 */
[----:B------:R1:W-:Y:S04]  /*18be0*/  STL [R1+0xd34], R0 ;  /* 0x000d340001007387 */ /* 0x0003e80000100800 */
[----:B------:R-:W-:Y:S01]  /*18bf0*/  STL [R1+0xd44], R56 ;  /* 0x000d443801007387 */ /* 0x000fe20000100800 */
[----:B-1----:R-:W-:-:S05]  /*18c00*/  IMAD.MOV.U32 R0, RZ, RZ, R65 ;  /* 0x000000ffff007224 */ /* 0x002fca00078e0041 */
[----:B------:R4:W-:Y:S04]  /*18c10*/  STL [R1+0xd3c], R0 ;  /* 0x000d3c0001007387 */ /* 0x0009e80000100800 */
        /* <DEDUP_REMOVED lines=19> */
[----:B-1----:R-:W-:-:S05]  /*18d50*/  MOV R0, R115 ;  /* 0x0000007300007202 */ /* 0x002fca0000000f00 */
[----:B------:R1:W-:Y:S04]  /*18d60*/  STL [R1+0xcf4], R0 ;  /* 0x000cf40001007387 */ /* 0x0003e80000100800 */
[----:B------:R-:W-:Y:S01]  /*18d70*/  STL [R1+0xd04], R40 ;  /* 0x000d042801007387 */ /* 0x000fe20000100800 */
[----:B-1----:R-:W-:-:S05]  /*18d80*/  IMAD.MOV.U32 R0, RZ, RZ, R67 ;  /* 0x000000ffff007224 */ /* 0x002fca00078e0043 */
[----:B------:R2:W-:Y:S04]  /*18d90*/  STL [R1+0xcfc], R0 ;  /* 0x000cfc0001007387 */ /* 0x0005e80000100800 */
[----:B------:R-:W4:Y:S04]  /*18da0*/  LDL.LU.64 R122, [R1+0x5a0] ;  /* 0x0005a000017a7983 */ /* 0x000f280000300a00 */
[----:B------:R-:W-:Y:S04]  /*18db0*/  STL [R1+0xcd8], R41 ;  /* 0x000cd82901007387 */ /* 0x000fe80000100800 */
[----:B------:R-:W-:Y:S04]  /*18dc0*/  STL [R1+0xcdc], R26 ;  /* 0x000cdc1a01007387 */ /* 0x000fe80000100800 */
[----:B------:R-:W-:Y:S04]  /*18dd0*/  STL [R1+0xcd0], R27 ;  /* 0x000cd01b01007387 */ /* 0x000fe80000100800 */
[----:B------:R-:W4:Y:S04]  /*18de0*/  LDL.LU.64 R112, [R1+0x5a8] ;  /* 0x0005a80001707983 */ /* 0x000f280000300a00 */
[----:B------:R-:W-:Y:S04]  /*18df0*/  STL [R1+0xcd4], R224 ;  /* 0x000cd4e001007387 */ /* 0x000fe80000100800 */
[----:B------:R-:W4:Y:S04]  /*18e00*/  LDL.LU.64 R114, [R1+0x4d0] ;  /* 0x0004d00001727983 */ /* 0x000f280000300a00 */
[----:B------:R-:W-:Y:S04]  /*18e10*/  STL [R1+0xcc8], R225 ;  /* 0x000cc8e101007387 */ /* 0x000fe80000100800 */
[----:B------:R-:W4:Y:S04]  /*18e20*/  LDL.LU.64 R66, [R1+0x4d8] ;  /* 0x0004d80001427983 */ /* 0x000f280000300a00 */
[----:B------:R-:W-:Y:S04]  /*18e30*/  STL [R1+0xccc], R226 ;  /* 0x000ccce201007387 */ /* 0x000fe80000100800 */
[----:B------:R-:W-:Y:S01]  /*18e40*/  STL [R1+0xca0], R227 ;  /* 0x000ca0e301007387 */ /* 0x000fe20000100800 */
[----:B--2---:R-:W-:-:S03]  /*18e50*/  IMAD.MOV.U32 R0, RZ, RZ, R129 ;  /* 0x000000ffff007224 */ /* 0x004fc600078e0081 */
[----:B------:R-:W-:Y:S04]  /*18e60*/  STL [R1+0xca8], R128 ;  /* 0x000ca88001007387 */ /* 0x000fe80000100800 */
[----:B---3--:R-:W-:Y:S04]  /*18e70*/  STL [R1+0xcb0], R130 ;  /* 0x000cb08201007387 */ /* 0x008fe80000100800 */
        /* <DEDUP_REMOVED lines=10> */
[----:B------:R-:W-:Y:S04]  /*18f20*/  STL [R1+0xc98], R25 ;  /* 0x000c981901007387 */ /* 0x000fe80000100800 */
[----:B------:R-:W-:Y:S04]  /*18f30*/  STL [R1+0xc9c], R10 ;  /* 0x000c9c0a01007387 */ /* 0x000fe80000100800 */
[----:B------:R-:W2:Y:S04]  /*18f40*/  LDL.LU.64 R64, [R1+0x5d0] ;  /* 0x0005d00001407983 */ /* 0x000ea80000300a00 */
[----:B------:R-:W-:Y:S04]  /*18f50*/  STL [R1+0xc90], R11 ;  /* 0x000c900b01007387 */ /* 0x000fe80000100800 */
[----:B------:R-:W-:Y:S04]  /*18f60*/  STL [R1+0xc94], R228 ;  /* 0x000c94e401007387 */ /* 0x000fe80000100800 */
[----:B------:R-:W3:Y:S04]  /*18f70*/  LDL.LU.64 R136, [R1+0x5d8] ;  /* 0x0005d80001887983 */ /* 0x000ee80000300a00 */
[----:B------:R-:W-:Y:S04]  /*18f80*/  STL [R1+0xc88], R229 ;  /* 0x000c88e501007387 */ /* 0x000fe80000100800 */
[----:B------:R-:W-:Y:S04]  /*18f90*/  STL [R1+0xc8c], R230 ;  /* 0x000c8ce601007387 */ /* 0x000fe80000100800 */
[----:B------:R-:W3:Y:S04]  /*18fa0*/  LDL.LU.64 R128, [R1+0x528] ;  /* 0x0005280001807983 */ /* 0x000ee80000300a00 */
[----:B------:R-:W-:Y:S04]  /*18fb0*/  STL [R1+0xc60], R231 ;  /* 0x000c60e701007387 */ /* 0x000fe80000100800 */
[----:B------:R-:W3:Y:S04]  /*18fc0*/  LDL.LU.64 R130, [R1+0x530] ;  /* 0x0005300001827983 */ /* 0x000ee80000300a00 */
[----:B----4-:R4:W-:Y:S04]  /*18fd0*/  STL [R1+0xc68], R122 ;  /* 0x000c687a01007387 */ /* 0x0109e80000100800 */
[----:B------:R-:W3:Y:S01]  /*18fe0*/  LDL.LU.64 R120, [R1+0x60] ;  /* 0x0000600001787983 */ /* 0x000ee20000300a00 */
[----:B-1----:R-:W-:-:S03]  /*18ff0*/  IMAD.MOV.U32 R0, RZ, RZ, R123 ;  /* 0x000000ffff007224 */ /* 0x002fc600078e007b */
[----:B----4-:R-:W3:Y:S04]  /*19000*/  LDL.LU.64 R122, [R1+0x80] ;  /* 0x00008000017a7983 */ /* 0x010ee80000300a00 */
[----:B------:R1:W-:Y:S04]  /*19010*/  STL [R1+0xc64], R0 ;  /* 0x000c640001007387 */ /* 0x0003e80000100800 */
[----:B------:R-:W-:Y:S01]  /*19020*/  STL [R1+0xc70], R112 ;  /* 0x000c707001007387 */ /* 0x000fe20000100800 */
        /* <DEDUP_REMOVED lines=9> */
[----:B------:R-:W-:Y:S04]  /*190c0*/  STL [R1+0xc58], R9 ;  /* 0x000c580901007387 */ /* 0x000fe80000100800 */
[----:B------:R-:W-:Y:S04]  /*190d0*/  STL [R1+0xc5c], R2 ;  /* 0x000c5c0201007387 */ /* 0x000fe80000100800 */
[----:B------:R-:W3:Y:S04]  /*190e0*/  LDL.LU.64 R112, [R1+0x5f0] ;  /* 0x0005f00001707983 */ /* 0x000ee80000300a00 */
[----:B------:R-:W-:Y:S04]  /*190f0*/  STL [R1+0xc50], R3 ;  /* 0x000c500301007387 */ /* 0x000fe80000100800 */
[----:B------:R-:W-:Y:S04]  /*19100*/  STL [R1+0xc54], R232 ;  /* 0x000c54e801007387 */ /* 0x000fe80000100800 */
[----:B------:R-:W-:Y:S04]  /*19110*/  STL [R1+0xc48], R233 ;  /* 0x000c48e901007387 */ /* 0x000fe80000100800 */
[----:B------:R-:W3:Y:S04]  /*19120*/  LDL.LU.64 R146, [R1+0x5f8] ;  /* 0x0005f80001927983 */ /* 0x000ee80000300a00 */
[----:B------:R-:W-:Y:S04]  /*19130*/  STL [R1+0xc4c], R234 ;  /* 0x000c4cea01007387 */ /* 0x000fe80000100800 */
[----:B------:R-:W3:Y:S04]  /*19140*/  LDL.LU.64 R138, [R1+0x550] ;  /* 0x00055000018a7983 */ /* 0x000ee80000300a00 */
[----:B------:R-:W-:Y:S04]  /*19150*/  STL [R1+0xc10], R235 ;  /* 0x000c10eb01007387 */ /* 0x000fe80000100800 */
[----:B------:R-:W3:Y:S04]  /*19160*/  LDL.LU.64 R114, [R1+0x558] ;  /* 0x0005580001727983 */ /* 0x000ee80000300a00 */
[----:B--2---:R2:W-:Y:S01]  /*19170*/  STL [R1+0xc18], R64 ;  /* 0x000c184001007387 */ /* 0x0045e20000100800 */
[----:B-1----:R-:W-:-:S03]  /*19180*/  MOV R0, R65 ;  /* 0x0000004100007202 */ /* 0x002fc60000000f00 */
[----:B------:R-:W4:Y:S04]  /*19190*/  LDL.LU.64 R66, [R1+0x98] ;  /* 0x0000980001427983 */ /* 0x000f280000300a00 */
[----:B---3--:R-:W-:Y:S04]  /*191a0*/  STL [R1+0xc20], R136 ;  /* 0x000c208801007387 */ /* 0x008fe80000100800 */
[----:B------:R1:W-:Y:S04]  /*191b0*/  STL [R1+0xc14], R0 ;  /* 0x000c140001007387 */ /* 0x0003e80000100800 */
[----:B--2---:R-:W2:Y:S01]  /*191c0*/  LDL.LU.64 R64, [R1+0xa0] ;  /* 0x0000a00001407983 */ /* 0x004ea20000300a00 */
[----:B-1----:R-:W-:-:S03]  /*191d0*/  IMAD.MOV.U32 R0, RZ, RZ, R137 ;  /* 0x000000ffff007224 */ /* 0x002fc600078e0089 */
[----:B------:R-:W-:Y:S04]  /*191e0*/  STL [R1+0xc28], R128 ;  /* 0x000c288001007387 */ /* 0x000fe80000100800 */
[----:B------:R1:W-:Y:S04]  /*191f0*/  STL [R1+0xc1c], R0 ;  /* 0x000c1c0001007387 */ /* 0x0003e80000100800 */
[----:B------:R-:W-:Y:S01]  /*19200*/  STL [R1+0xc30], R130 ;  /* 0x000c308201007387 */ /* 0x000fe20000100800 */
[----:B-1----:R-:W-:-:S05]  /*19210*/  IMAD.MOV.U32 R0, RZ, RZ, R129 ;  /* 0x000000ffff007224 */ /* 0x002fca00078e0081 */
[----:B------:R1:W-:Y:S02]  /*19220*/  STL [R1+0xc24], R0 ;  /* 0x000c240001007387 */ /* 0x0003e40000100800 */
[----:B-1----:R-:W-:Y:S02]  /*19230*/  IMAD.MOV.U32 R0, RZ, RZ, R131 ;  /* 0x000000ffff007224 */ /* 0x002fe400078e0083 */
[----:B------:R-:W-:Y:S04]  /*19240*/  STL [R1+0xc38], R120 ;  /* 0x000c387801007387 */ /* 0x000fe80000100800 */
[----:B------:R1:W-:Y:S04]  /*19250*/  STL [R1+0xc2c], R0 ;  /* 0x000c2c0001007387 */ /* 0x0003e80000100800 */
[----:B------:R-:W-:Y:S01]  /*19260*/  STL [R1+0xc40], R122 ;  /* 0x000c407a01007387 */ /* 0x000fe20000100800 */
[----:B-1----:R-:W-:-:S05]  /*19270*/  IMAD.MOV.U32 R0, RZ, RZ, R121 ;  /* 0x000000ffff007224 */ /* 0x002fca00078e0079 */
[----:B------:R1:W-:Y:S04]  /*19280*/  STL [R1+0xc34], R0 ;  /* 0x000c340001007387 */ /* 0x0003e80000100800 */
[----:B------:R-:W3:Y:S01]  /*19290*/  LDL.LU.64 R128, [R1+0x610] ;  /* 0x0006100001807983 */ /* 0x000ee20000300a00 */
[----:B-1----:R-:W-:-:S03]  /*192a0*/  MOV R0, R123 ;  /* 0x0000007b00007202 */ /* 0x002fc60000000f00 */
[----:B------:R-:W-:Y:S04]  /*192b0*/  STL [R1+0xc44], R236 ;  /* 0x000c44ec01007387 */ /* 0x000fe80000100800 */
[----:B------:R1:W-:Y:S04]  /*192c0*/  STL [R1+0xc3c], R0 ;  /* 0x000c3c0001007387 */ /* 0x0003e80000100800 */
[----:B------:R-:W3:Y:S04]  /*192d0*/  LDL.LU.64 R130, [R1+0x618] ;  /* 0x0006180001827983 */ /* 0x000ee80000300a00 */
[----:B------:R-:W-:Y:S04]  /*192e0*/  STL [R1+0xc08], R237 ;  /* 0x000c08ed01007387 */ /* 0x000fe80000100800 */
[----:B------:R-:W-:Y:S04]  /*192f0*/  STL [R1+0xc0c], R238 ;  /* 0x000c0cee01007387 */ /* 0x000fe80000100800 */
[----:B------:R-:W3:Y:S04]  /*19300*/  LDL.LU.64 R136, [R1+0x570] ;  /* 0x0005700001887983 */ /* 0x000ee80000300a00 */
[----:B------:R-:W-:Y:S04]  /*19310*/  STL [R1+0xbd0], R239 ;  /* 0x000bd0ef01007387 */ /* 0x000fe80000100800 */
[----:B------:R-:W3:Y:S04]  /*19320*/  LDL.LU.64 R120, [R1+0x578] ;  /* 0x0005780001787983 */ /* 0x000ee80000300a00 */
[----:B------:R1:W-:Y:S02]  /*19330*/  STL [R1+0xbd8], R112 ;  /* 0x000bd87001007387 */ /* 0x0003e40000100800 */
[----:B-1----:R-:W-:-:S02]  /*19340*/  IMAD.MOV.U32 R0, RZ, RZ, R113 ;  /* 0x000000ffff007224 */ /* 0x002fc400078e0071 */
[----:B------:R-:W3:Y:S04]  /*19350*/  LDL.LU.64 R122, [R1+0xb8] ;  /* 0x0000b800017a7983 */ /* 0x000ee80000300a00 */
[----:B------:R-:W3:Y:S04]  /*19360*/  LDL.LU.64 R112, [R1+0xc0] ;  /* 0x0000c00001707983 */ /* 0x000ee80000300a00 */
[----:B------:R1:W-:Y:S04]  /*19370*/  STL [R1+0xbd4], R0 ;  /* 0x000bd40001007387 */ /* 0x0003e80000100800 */
[----:B------:R-:W-:Y:S01]  /*19380*/  STL [R1+0xbe0], R146 ;  /* 0x000be09201007387 */ /* 0x000fe20000100800 */
[----:B-1----:R-:W-:-:S03]  /*19390*/  IMAD.MOV.U32 R0, RZ, RZ, R147 ;  /* 0x000000ffff007224 */ /* 0x002fc600078e0093 */
[----:B------:R-:W-:Y:S04]  /*193a0*/  STL [R1+0xbe8], R138 ;  /* 0x000be88a01007387 */ /* 0x000fe80000100800 */
[----:B------:R1:W-:Y:S04]  /*193b0*/  STL [R1+0xbdc], R0 ;  /* 0x000bdc0001007387 */ /* 0x0003e80000100800 */
[----:B------:R-:W-:Y:S01]  /*193c0*/  STL [R1+0xbf0], R114 ;  /* 0x000bf07201007387 */ /* 0x000fe20000100800 */
[----:B-1----:R-:W-:-:S05]  /*193d0*/  IMAD.MOV.U32 R0, RZ, RZ, R139 ;  /* 0x000000ffff007224 */ /* 0x002fca00078e008b */
[----:B------:R1:W-:Y:S02]  /*193e0*/  STL [R1+0xbe4], R0 ;  /* 0x000be40001007387 */ /* 0x0003e40000100800 */
[----:B-1----:R-:W-:Y:S02]  /*193f0*/  IMAD.MOV.U32 R0, RZ, RZ, R115 ;  /* 0x000000ffff007224 */ /* 0x002fe400078e0073 */
[----:B----4-:R-:W-:Y:S04]  /*19400*/  STL [R1+0xbf8], R66 ;  /* 0x000bf84201007387 */ /* 0x010fe80000100800 */
[----:B------:R1:W-:Y:S02]  /*19410*/  STL [R1+0xbec], R0 ;  /* 0x000bec0001007387 */ /* 0x0003e40000100800 */
[----:B-1----:R-:W-:-:S02]  /*19420*/  MOV R0, R67 ;  /* 0x0000004300007202 */ /* 0x002fc40000000f00 */
[----:B------:R-:W4:Y:S04]  /*19430*/  LDL.LU.64 R66, [R1+0x630] ;  /* 0x0006300001427983 */ /* 0x000f280000300a00 */
[----:B------:R1:W-:Y:S04]  /*19440*/  STL [R1+0xbf4], R0 ;  /* 0x000bf40001007387 */ /* 0x0003e80000100800 */
[----:B--2---:R2:W-:Y:S04]  /*19450*/  STL [R1+0xc00], R64 ;  /* 0x000c004001007387 */ /* 0x0045e80000100800 */
[----:B------:R-:W4:Y:S01]  /*19460*/  LDL.LU.64 R114, [R1+0x638] ;  /* 0x0006380001727983 */ /* 0x000f220000300a00 */
[----:B-1----:R-:W-:-:S05]  /*19470*/  IMAD.MOV.U32 R0, RZ, RZ, R65 ;  /* 0x000000ffff007224 */ /* 0x002fca00078e0041 */
[----:B------:R1:W-:Y:S04]  /*19480*/  STL [R1+0xbfc], R0 ;  /* 0x000bfc0001007387 */ /* 0x0003e80000100800 */
[----:B------:R-:W-:Y:S04]  /*19490*/  STL [R1+0xc04], R240 ;  /* 0x000c04f001007387 */ /* 0x000fe80000100800 */
[----:B------:R-:W-:Y:S04]  /*194a0*/  STL [R1+0xbc8], R241 ;  /* 0x000bc8f101007387 */ /* 0x000fe80000100800 */
[----:B------:R-:W4:Y:S04]  /*194b0*/  LDL.LU.64 R138, [R1+0x590] ;  /* 0x00059000018a7983 */ /* 0x000f280000300a00 */
[----:B------:R-:W-:Y:S04]  /*194c0*/  STL [R1+0xbcc], R242 ;  /* 0x000bccf201007387 */ /* 0x000fe80000100800 */
[----:B------:R-:W-:Y:S04]  /*194d0*/  STL [R1+0xb90], R243 ;  /* 0x000b90f301007387 */ /* 0x000fe80000100800 */
[----:B--2---:R-:W2:Y:S04]  /*194e0*/  LDL.LU.64 R64, [R1+0x598] ;  /* 0x0005980001407983 */ /* 0x004ea80000300a00 */
[----:B---3--:R3:W-:Y:S01]  /*194f0*/  STL [R1+0xb98], R128 ;  /* 0x000b988001007387 */ /* 0x0087e20000100800 */
[----:B-1----:R-:W-:-:S03]  /*19500*/  IMAD.MOV.U32 R0, RZ, RZ, R129 ;  /* 0x000000ffff007224 */ /* 0x002fc600078e0081 */
[----:B---3--:R-:W3:Y:S04]  /*19510*/  LDL.LU.64 R128, [R1+0xd8] ;  /* 0x0000d80001807983 */ /* 0x008ee80000300a00 */
[----:B------:R1:W-:Y:S04]  /*19520*/  STL [R1+0xb94], R0 ;  /* 0x000b940001007387 */ /* 0x0003e80000100800 */
[----:B------:R1:W-:Y:S02]  /*19530*/  STL [R1+0xba0], R130 ;  /* 0x000ba08201007387 */ /* 0x0003e40000100800 */
[----:B-1----:R-:W-:-:S02]  /*19540*/  IMAD.MOV.U32 R0, RZ, RZ, R131 ;  /* 0x000000ffff007224 */ /* 0x002fc400078e0083 */
[----:B------:R-:W3:Y:S04]  /*19550*/  LDL.LU.64 R130, [R1+0xe0] ;  /* 0x0000e00001827983 */ /* 0x000ee80000300a00 */
[----:B------:R1:W-:Y:S04]  /*19560*/  STL [R1+0xb9c], R0 ;  /* 0x000b9c0001007387 */ /* 0x0003e80000100800 */
[----:B------:R-:W-:Y:S01]  /*19570*/  STL [R1+0xba8], R136 ;  /* 0x000ba88801007387 */ /* 0x000fe20000100800 */
[----:B-1----:R-:W-:-:S03]  /*19580*/  IMAD.MOV.U32 R0, RZ, RZ, R137 ;  /* 0x000000ffff007224 */ /* 0x002fc600078e0089 */
[----:B------:R-:W-:Y:S04]  /*19590*/  STL [R1+0xbb0], R120 ;  /* 0x000bb07801007387 */ /* 0x000fe80000100800 */
[----:B------:R1:W-:Y:S04]  /*195a0*/  STL [R1+0xba4], R0 ;  /* 0x000ba40001007387 */ /* 0x0003e80000100800 */
[----:B------:R-:W-:Y:S01]  /*195b0*/  STL [R1+0xbb8], R122 ;  /* 0x000bb87a01007387 */ /* 0x000fe20000100800 */
[----:B-1----:R-:W-:-:S05]  /*195c0*/  MOV R0, R121 ;  /* 0x0000007900007202 */ /* 0x002fca0000000f00 */
[----:B------:R1:W-:Y:S04]  /*195d0*/  STL [R1+0xbac], R0 ;  /* 0x000bac0001007387 */ /* 0x0003e80000100800 */
[----:B------:R-:W-:Y:S01]  /*195e0*/  STL [R1+0xbc0], R112 ;  /* 0x000bc07001007387 */ /* 0x000fe20000100800 */
[----:B-1----:R-:W-:-:S05]  /*195f0*/  IMAD.MOV.U32 R0, RZ, RZ, R123 ;  /* 0x000000ffff007224 */ /* 0x002fca00078e007b */
[----:B------:R1:W-:Y:S04]  /*19600*/  STL [R1+0xbb4], R0 ;  /* 0x000bb40001007387 */ /* 0x0003e80000100800 */
[----:B------:R-:W3:Y:S01]  /*19610*/  LDL.LU.64 R120, [R1+0x650] ;  /* 0x0006500001787983 */ /* 0x000ee20000300a00 */
[----:B-1----:R-:W-:-:S05]  /*19620*/  IMAD.MOV.U32 R0, RZ, RZ, R113 ;  /* 0x000000ffff007224 */ /* 0x002fca00078e0071 */
[----:B------:R1:W-:Y:S04]  /*19630*/  STL [R1+0xbbc], R0 ;  /* 0x000bbc0001007387 */ /* 0x0003e80000100800 */
[----:B------:R-:W-:Y:S04]  /*19640*/  STL [R1+0xbc4], R244 ;  /* 0x000bc4f401007387 */ /* 0x000fe80000100800 */
[----:B------:R-:W-:Y:S04]  /*19650*/  STL [R1+0xb88], R245 ;  /* 0x000b88f501007387 */ /* 0x000fe80000100800 */
[----:B------:R-:W3:Y:S04]  /*19660*/  LDL.LU.64 R122, [R1+0x658] ;  /* 0x00065800017a7983 */ /* 0x000ee80000300a00 */
[----:B------:R-:W-:Y:S04]  /*19670*/  STL [R1+0xb8c], R246 ;  /* 0x000b8cf601007387 */ /* 0x000fe80000100800 */
[----:B------:R-:W-:Y:S04]  /*19680*/  STL [R1+0xb50], R247 ;  /* 0x000b50f701007387 */ /* 0x000fe80000100800 */
[----:B------:R-:W3:Y:S04]  /*19690*/  LDL.LU.64 R112, [R1+0x5c0] ;  /* 0x0005c00001707983 */ /* 0x000ee80000300a00 */
[----:B----4-:R4:W-:Y:S01]  /*196a0*/  STL [R1+0xb58], R66 ;  /* 0x000b584201007387 */ /* 0x0109e20000100800 */
[----:B-1----:R-:W-:-:S03]  /*196b0*/  IMAD.MOV.U32 R0, RZ, RZ, R67 ;  /* 0x000000ffff007224 */ /* 0x002fc600078e0043 */
[----:B----4-:R-:W4:Y:S04]  /*196c0*/  LDL.LU.64 R66, [R1+0x5c8] ;  /* 0x0005c80001427983 */ /* 0x010f280000300a00 */
[----:B------:R1:W-:Y:S04]  /*196d0*/  STL [R1+0xb54], R0 ;  /* 0x000b540001007387 */ /* 0x0003e80000100800 */
[----:B------:R1:W-:Y:S02]  /*196e0*/  STL [R1+0xb60], R114 ;  /* 0x000b607201007387 */ /* 0x0003e40000100800 */
[----:B-1----:R-:W-:-:S02]  /*196f0*/  IMAD.MOV.U32 R0, RZ, RZ, R115 ;  /* 0x000000ffff007224 */ /* 0x002fc400078e0073 */
[----:B------:R-:W4:Y:S04]  /*19700*/  LDL.LU.64 R114, [R1+0xf8] ;  /* 0x0000f80001727983 */ /* 0x000f280000300a00 */
[----:B------:R1:W-:Y:S04]  /*19710*/  STL [R1+0xb5c], R0 ;  /* 0x000b5c0001007387 */ /* 0x0003e80000100800 */
[----:B------:R2:W-:Y:S01]  /*19720*/  STL [R1+0xb68], R138 ;  /* 0x000b688a01007387 */ /* 0x0005e20000100800 */
[----:B-1----:R-:W-:-:S03]  /*19730*/  MOV R0, R139 ;  /* 0x0000008b00007202 */ /* 0x002fc60000000f00 */
[----:B--2---:R-:W2:Y:S04]  /*19740*/  LDL.LU.64 R138, [R1+0x100] ;  /* 0x00010000018a7983 */ /* 0x004ea80000300a00 */
[----:B------:R1:W-:Y:S04]  /*19750*/  STL [R1+0xb64], R0 ;  /* 0x000b640001007387 */ /* 0x0003e80000100800 */
[----:B------:R1:W-:Y:S02]  /*19760*/  STL [R1+0xb70], R64 ;  /* 0x000b704001007387 */ /* 0x0003e40000100800 */
[----:B-1----:R-:W-:-:S02]  /*19770*/  IMAD.MOV.U32 R0, RZ, RZ, R65 ;  /* 0x000000ffff007224 */ /* 0x002fc400078e0041 */
[----:B------:R-:W2:Y:S04]  /*19780*/  LDL.LU.64 R64, [R1+0x48] ;  /* 0x0000480001407983 */ /* 0x000ea80000300a00 */
[----:B------:R1:W-:Y:S04]  /*19790*/  STL [R1+0xb6c], R0 ;  /* 0x000b6c0001007387 */ /* 0x0003e80000100800 */
[----:B---3--:R3:W-:Y:S01]  /*197a0*/  STL [R1+0xb78], R128 ;  /* 0x000b788001007387 */ /* 0x0087e20000100800 */
[----:B-1----:R-:W-:-:S03]  /*197b0*/  IMAD.MOV.U32 R0, RZ, RZ, R129 ;  /* 0x000000ffff007224 */ /* 0x002fc600078e0081 */
[----:B---3--:R-:W3:Y:S04]  /*197c0*/  LDL.LU.64 R128, [R1+0x50] ;  /* 0x0000500001807983 */ /* 0x008ee80000300a00 */
[----:B------:R1:W-:Y:S04]  /*197d0*/  STL [R1+0xb74], R0 ;  /* 0x000b740001007387 */ /* 0x0003e80000100800 */
[----:B------:R1:W-:Y:S02]  /*197e0*/  STL [R1+0xb80], R130 ;  /* 0x000b808201007387 */ /* 0x0003e40000100800 */
[----:B-1----:R-:W-:-:S02]  /*197f0*/  IMAD.MOV.U32 R0, RZ, RZ, R131 ;  /* 0x000000ffff007224 */ /* 0x002fc400078e0083 */
[----:B------:R-:W3:Y:S04]  /*19800*/  LDL.LU.64 R130, [R1+0x670] ;  /* 0x0006700001827983 */ /* 0x000ee80000300a00 */
[----:B------:R-:W-:Y:S04]  /*19810*/  STL [R1+0xb7c], R0 ;  /* 0x000b7c0001007387 */ /* 0x000fe80000100800 */
[----:B------:R-:W-:Y:S04]  /*19820*/  STL [R1+0xb84], R248 ;  /* 0x000b84f801007387 */ /* 0x000fe80000100800 */
[----:B------:R1:W-:Y:S04]  /*19830*/  STL [R1+0xb48], R249 ;  /* 0x000b48f901007387 */ /* 0x0003e80000100800 */
[----:B------:R-:W3:Y:S04]  /*19840*/  LDL.LU.64 R146, [R1+0x678] ;  /* 0x0006780001927983 */ /* 0x000ee80000300a00 */
[----:B------:R1:W-:Y:S04]  /*19850*/  STL [R1+0xb4c], R250 ;  /* 0x000b4cfa01007387 */ /* 0x0003e80000100800 */
[----:B------:R-:W3:Y:S01]  /*19860*/  LDL.LU.64 R136, [R1+0x5e0] ;  /* 0x0005e00001887983 */ /* 0x000ee20000300a00 */
[----:B------:R-:W-:Y:S01]  /*19870*/  MOV R205, R120 ;  /* 0x0000007800cd7202 */ /* 0x000fe20000000f00 */
[----:B------:R-:W-:-:S02]  /*19880*/  IMAD.MOV.U32 R204, RZ, RZ, R121 ;  /* 0x000000ffffcc7224 */ /* 0x000fc400078e0079 */
[----:B------:R-:W3:Y:S01]  /*19890*/  LDL.LU.64 R120, [R1+0x5e8] ;  /* 0x0005e80001787983 */ /* 0x000ee20000300a00 */
[----:B------:R-:W-:Y:S02]  /*198a0*/  IMAD.MOV.U32 R207, RZ, RZ, R122 ;  /* 0x000000ffffcf7224 */ /* 0x000fe400078e007a */
[----:B------:R-:W-:Y:S02]  /*198b0*/  IMAD.MOV.U32 R206, RZ, RZ, R123 ;  /* 0x000000ffffce7224 */ /* 0x000fe400078e007b */
[----:B------:R-:W3:Y:S01]  /*198c0*/  LDL.LU.64 R122, [R1+0x118] ;  /* 0x00011800017a7983 */ /* 0x000ee20000300a00 */
[----:B------:R-:W-:Y:S01]  /*198d0*/  IMAD.MOV.U32 R209, RZ, RZ, R112 ;  /* 0x000000ffffd17224 */ /* 0x000fe200078e0070 */
[----:B------:R-:W-:Y:S02]  /*198e0*/  MOV R208, R113 ;  /* 0x0000007100d07202 */ /* 0x000fe40000000f00 */
[----:B------:R-:W3:Y:S01]  /*198f0*/  LDL.LU.64 R112, [R1+0x120] ;  /* 0x0001200001707983 */ /* 0x000ee20000300a00 */
[----:B----4-:R-:W-:-:S02]  /*19900*/  IMAD.MOV.U32 R211, RZ, RZ, R66 ;  /* 0x000000ffffd37224 */ /* 0x010fc400078e0042 */
[----:B------:R-:W-:Y:S02]  /*19910*/  IMAD.MOV.U32 R210, RZ, RZ, R67 ;  /* 0x000000ffffd27224 */ /* 0x000fe400078e0043 */
[----:B------:R-:W4:Y:S01]  /*19920*/  LDL.LU.64 R66, [R1+0x88] ;  /* 0x0000880001427983 */ /* 0x000f220000300a00 */
[----:B------:R-:W-:Y:S02]  /*19930*/  IMAD.MOV.U32 R213, RZ, RZ, R114 ;  /* 0x000000ffffd57224 */ /* 0x000fe400078e0072 */
[----:B------:R-:W-:Y:S02]  /*19940*/  IMAD.MOV.U32 R212, RZ, RZ, R115 ;  /* 0x000000ffffd47224 */ /* 0x000fe400078e0073 */
[----:B------:R-:W4:Y:S01]  /*19950*/  LDL.LU.64 R114, [R1+0x90] ;  /* 0x0000900001727983 */ /* 0x000f220000300a00 */
[----:B--2---:R-:W-:Y:S01]  /*19960*/  MOV R215, R138 ;  /* 0x0000008a00d77202 */ /* 0x004fe20000000f00 */
[----:B------:R-:W-:Y:S02]  /*19970*/  IMAD.MOV.U32 R214, RZ, RZ, R139 ;  /* 0x000000ffffd67224 */ /* 0x000fe400078e008b */
[----:B------:R-:W2:Y:S01]  /*19980*/  LDL.LU.64 R138, [R1+0x690] ;  /* 0x00069000018a7983 */ /* 0x000ea20000300a00 */
[----:B------:R-:W-:-:S02]  /*19990*/  IMAD.MOV.U32 R217, RZ, RZ, R64 ;  /* 0x000000ffffd97224 */ /* 0x000fc400078e0040 */
[----:B------:R-:W-:Y:S02]  /*199a0*/  IMAD.MOV.U32 R216, RZ, RZ, R65 ;  /* 0x000000ffffd87224 */ /* 0x000fe400078e0041 */
[----:B------:R-:W2:Y:S01]  /*199b0*/  LDL.LU.64 R64, [R1+0x698] ;  /* 0x0006980001407983 */ /* 0x000ea20000300a00 */
[----:B---3--:R-:W-:Y:S01]  /*199c0*/  IMAD.MOV.U32 R219, RZ, RZ, R128 ;  /* 0x000000ffffdb7224 */ /* 0x008fe200078e0080 */
[----:B------:R-:W-:Y:S02]  /*199d0*/  MOV R218, R129 ;  /* 0x0000008100da7202 */ /* 0x000fe40000000f00 */
[----:B------:R-:W3:Y:S01]  /*199e0*/  LDL.LU.64 R128, [R1+0x600] ;  /* 0x0006000001807983 */ /* 0x000ee20000300a00 */
[----:B------:R-:W-:Y:S02]  /*199f0*/  IMAD.MOV.U32 R221, RZ, RZ, R130 ;  /* 0x000000ffffdd7224 */ /* 0x000fe400078e0082 */
[----:B------:R-:W-:Y:S02]  /*19a00*/  IMAD.MOV.U32 R220, RZ, RZ, R131 ;  /* 0x000000ffffdc7224 */ /* 0x000fe400078e0083 */
[----:B------:R-:W3:Y:S01]  /*19a10*/  LDL.LU.64 R130, [R1+0x608] ;  /* 0x0006080001827983 */ /* 0x000ee20000300a00 */
[----:B------:R-:W-:-:S02]  /*19a20*/  IMAD.MOV.U32 R223, RZ, RZ, R146 ;  /* 0x000000ffffdf7224 */ /* 0x000fc400078e0092 */
[----:B------:R-:W-:Y:S02]  /*19a30*/  IMAD.MOV.U32 R222, RZ, RZ, R147 ;  /* 0x000000ffffde7224 */ /* 0x000fe400078e0093 */
[----:B------:R-:W3:Y:S01]  /*19a40*/  LDL.LU.64 R146, [R1+0x138] ;  /* 0x0001380001927983 */ /* 0x000ee20000300a00 */
[----:B------:R-:W-:Y:S01]  /*19a50*/  MOV R225, R136 ;  /* 0x0000008800e17202 */ /* 0x000fe20000000f00 */
[----:B------:R-:W-:Y:S02]  /*19a60*/  IMAD.MOV.U32 R224, RZ, RZ, R137 ;  /* 0x000000ffffe07224 */ /* 0x000fe400078e0089 */
[----:B------:R-:W3:Y:S01]  /*19a70*/  LDL.LU.64 R136, [R1+0x210] ;  /* 0x0002100001887983 */ /* 0x000ee20000300a00 */
[----:B------:R-:W-:Y:S02]  /*19a80*/  IMAD.MOV.U32 R227, RZ, RZ, R120 ;  /* 0x000000ffffe37224 */ /* 0x000fe400078e0078 */
[----:B------:R-:W-:Y:S02]  /*19a90*/  IMAD.MOV.U32 R226, RZ, RZ, R121 ;  /* 0x000000ffffe27224 */ /* 0x000fe400078e0079 */
[----:B------:R-:W1:Y:S01]  /*19aa0*/  LDL.LU.64 R120, [R1+0xa8] ;  /* 0x0000a80001787983 */ /* 0x000e620000300a00 */
[----:B------:R-:W-:Y:S01]  /*19ab0*/  IMAD.MOV.U32 R229, RZ, RZ, R122 ;  /* 0x000000ffffe57224 */ /* 0x000fe200078e007a */
[----:B------:R-:W-:-:S02]  /*19ac0*/  MOV R228, R123 ;  /* 0x0000007b00e47202 */ /* 0x000fc40000000f00 */
[----:B------:R-:W3:Y:S01]  /*19ad0*/  LDL.LU.64 R122, [R1+0xb0] ;  /* 0x0000b000017a7983 */ /* 0x000ee20000300a00 */
[----:B------:R-:W-:Y:S02]  /*19ae0*/  IMAD.MOV.U32 R231, RZ, RZ, R112 ;  /* 0x000000ffffe77224 */ /* 0x000fe400078e0070 */
[----:B------:R-:W-:Y:S02]  /*19af0*/  IMAD.MOV.U32 R230, RZ, RZ, R113 ;  /* 0x000000ffffe67224 */ /* 0x000fe400078e0071 */
[----:B------:R-:W3:Y:S01]  /*19b00*/  LDL.LU.64 R112, [R1+0x6b0] ;  /* 0x0006b00001707983 */ /* 0x000ee20000300a00 */
[----:B----4-:R-:W-:Y:S02]  /*19b10*/  IMAD.MOV.U32 R233, RZ, RZ, R66 ;  /* 0x000000ffffe97224 */ /* 0x010fe400078e0042 */
[----:B------:R-:W-:Y:S02]  /*19b20*/  IMAD.MOV.U32 R232, RZ, RZ, R67 ;  /* 0x000000ffffe87224 */ /* 0x000fe400078e0043 */
[----:B------:R-:W4:Y:S01]  /*19b30*/  LDL.LU.64 R66, [R1+0x6b8] ;  /* 0x0006b80001427983 */ /* 0x000f220000300a00 */
[----:B------:R-:W-:Y:S01]  /*19b40*/  MOV R235, R114 ;  /* 0x0000007200eb7202 */ /* 0x000fe20000000f00 */
[----:B------:R-:W-:-:S02]  /*19b50*/  IMAD.MOV.U32 R234, RZ, RZ, R115 ;  /* 0x000000ffffea7224 */ /* 0x000fc400078e0073 */
[----:B------:R-:W4:Y:S01]  /*19b60*/  LDL.LU.64 R114, [R1+0x620] ;  /* 0x0006200001727983 */ /* 0x000f220000300a00 */
[----:B--2---:R-:W-:Y:S02]  /*19b70*/  IMAD.MOV.U32 R237, RZ, RZ, R138 ;  /* 0x000000ffffed7224 */ /* 0x004fe400078e008a */
[----:B------:R-:W-:Y:S02]  /*19b80*/  IMAD.MOV.U32 R236, RZ, RZ, R139 ;  /* 0x000000ffffec7224 */ /* 0x000fe400078e008b */
[----:B------:R-:W2:Y:S01]  /*19b90*/  LDL.LU.64 R138, [R1+0x628] ;  /* 0x00062800018a7983 */ /* 0x000ea20000300a00 */
[----:B------:R-:W-:Y:S01]  /*19ba0*/  IMAD.MOV.U32 R239, RZ, RZ, R64 ;  /* 0x000000ffffef7224 */ /* 0x000fe200078e0040 */
[----:B------:R-:W-:Y:S02]  /*19bb0*/  MOV R238, R65 ;  /* 0x0000004100ee7202 */ /* 0x000fe40000000f00 */
[----:B------:R-:W2:Y:S01]  /*19bc0*/  LDL.LU.64 R64, [R1+0x208] ;  /* 0x0002080001407983 */ /* 0x000ea20000300a00 */
[----:B---3--:R-:W-:-:S02]  /*19bd0*/  IMAD.MOV.U32 R241, RZ, RZ, R128 ;  /* 0x000000fffff17224 */ /* 0x008fc400078e0080 */
[----:B------:R-:W-:Y:S02]  /*19be0*/  IMAD.MOV.U32 R240, RZ, RZ, R129 ;  /* 0x000000fffff07224 */ /* 0x000fe400078e0081 */
[----:B------:R-:W3:Y:S01]  /*19bf0*/  LDL.LU.64 R128, [R1+0x200] ;  /* 0x0002000001807983 */ /* 0x000ee20000300a00 */
[----:B------:R-:W-:Y:S02]  /*19c00*/  IMAD.MOV.U32 R243, RZ, RZ, R130 ;  /* 0x000000fffff37224 */ /* 0x000fe400078e0082 */
[----:B------:R-:W-:Y:S02]  /*19c10*/  IMAD.MOV.U32 R242, RZ, RZ, R131 ;  /* 0x000000fffff27224 */ /* 0x000fe400078e0083 */
[----:B------:R-:W3:Y:S01]  /*19c20*/  LDL.LU.64 R130, [R1+0xc8] ;  /* 0x0000c80001827983 */ /* 0x000ee20000300a00 */
[----:B------:R-:W-:Y:S01]  /*19c30*/  MOV R245, R146 ;  /* 0x0000009200f57202 */ /* 0x000fe20000000f00 */
[----:B------:R-:W-:Y:S02]  /*19c40*/  IMAD.MOV.U32 R244, RZ, RZ, R147 ;  /* 0x000000fffff47224 */ /* 0x000fe400078e0093 */
[----:B------:R-:W3:Y:S01]  /*19c50*/  LDL.LU.64 R146, [R1+0xd0] ;  /* 0x0000d00001927983 */ /* 0x000ee20000300a00 */
[----:B------:R-:W-:-:S02]  /*19c60*/  IMAD.MOV.U32 R247, RZ, RZ, R136 ;  /* 0x000000fffff77224 */ /* 0x000fc400078e0088 */
[----:B------:R-:W-:Y:S02]  /*19c70*/  IMAD.MOV.U32 R246, RZ, RZ, R137 ;  /* 0x000000fffff67224 */ /* 0x000fe400078e0089 */
[----:B------:R-:W3:Y:S01]  /*19c80*/  LDL.LU.64 R136, [R1+0x6d8] ;  /* 0x0006d80001887983 */ /* 0x000ee20000300a00 */
[----:B------:R-:W-:Y:S02]  /*19c90*/  IMAD.MOV.U32 R203, RZ, RZ, R251 ;  /* 0x000000ffffcb7224 */ /* 0x000fe400078e00fb */
[----:B-1----:R-:W-:Y:S01]  /*19ca0*/  IMAD.MOV.U32 R249, RZ, RZ, R120 ;  /* 0x000000fffff97224 */ /* 0x002fe200078e0078 */
[----:B------:R-:W-:Y:S02]  /*19cb0*/  MOV R248, R121 ;  /* 0x0000007900f87202 */ /* 0x000fe40000000f00 */
[----:B------:R-:W3:Y:S01]  /*19cc0*/  LDL.LU.64 R120, [R1+0x6e0] ;  /* 0x0006e00001787983 */ /* 0x000ee20000300a00 */
[----:B------:R-:W-:Y:S02]  /*19cd0*/  IMAD.MOV.U32 R251, RZ, RZ, R122 ;  /* 0x000000fffffb7224 */ /* 0x000fe400078e007a */
[----:B------:R-:W-:-:S02]  /*19ce0*/  IMAD.MOV.U32 R250, RZ, RZ, R123 ;  /* 0x000000fffffa7224 */ /* 0x000fc400078e007b */
[----:B------:R-:W3:Y:S04]  /*19cf0*/  LDL.LU.64 R122, [R1+0x640] ;  /* 0x00064000017a7983 */ /* 0x000ee80000300a00 */
[----:B------:R1:W-:Y:S01]  /*19d00*/  STL [R1+0x4], R112 ;  /* 0x0000047001007387 */ /* 0x0003e20000100800 */
[----:B------:R-:W-:-:S03]  /*19d10*/  IMAD.MOV.U32 R0, RZ, RZ, R113 ;  /* 0x000000ffff007224 */ /* 0x000fc600078e0071 */
[----:B-1----:R-:W3:Y:S04]  /*19d20*/  LDL.LU.64 R112, [R1+0x648] ;  /* 0x0006480001707983 */ /* 0x002ee80000300a00 */
[----:B------:R1:W-:Y:S04]  /*19d30*/  STL [R1], R0 ;  /* 0x0000000001007387 */ /* 0x0003e80000100800 */
[----:B----4-:R4:W-:Y:S01]  /*19d40*/  STL [R1+0xc], R66 ;  /* 0x00000c4201007387 */ /* 0x0109e20000100800 */
[----:B-1----:R-:W-:-:S03]  /*19d50*/  MOV R0, R67 ;  /* 0x0000004300007202 */ /* 0x002fc60000000f00 */
[----:B----4-:R-:W4:Y:S04]  /*19d60*/  LDL.LU.64 R66, [R1+0x1f8] ;  /* 0x0001f80001427983 */ /* 0x010f280000300a00 */
[----:B------:R1:W-:Y:S04]  /*19d70*/  STL [R1+0x8], R0 ;  /* 0x0000080001007387 */ /* 0x0003e80000100800 */
[----:B------:R1:W-:Y:S02]  /*19d80*/  STL [R1+0x14], R114 ;  /* 0x0000147201007387 */ /* 0x0003e40000100800 */
[----:B-1----:R-:W-:-:S02]  /*19d90*/  IMAD.MOV.U32 R0, RZ, RZ, R115 ;  /* 0x000000ffff007224 */ /* 0x002fc400078e0073 */
[----:B------:R-:W4:Y:S04]  /*19da0*/  LDL.LU.64 R114, [R1+0x1f0] ;  /* 0x0001f00001727983 */ /* 0x000f280000300a00 */
[----:B------:R1:W-:Y:S04]  /*19db0*/  STL [R1+0x10], R0 ;  /* 0x0000100001007387 */ /* 0x0003e80000100800 */
[----:B--2---:R2:W-:Y:S01]  /*19dc0*/  STL [R1+0x1c], R138 ;  /* 0x00001c8a01007387 */ /* 0x0045e20000100800 */
[----:B-1----:R-:W-:-:S03]  /*19dd0*/  IMAD.MOV.U32 R0, RZ, RZ, R139 ;  /* 0x000000ffff007224 */ /* 0x002fc600078e008b */
[----:B--2---:R-:W2:Y:S04]  /*19de0*/  LDL.LU.64 R138, [R1+0xe8] ;  /* 0x0000e800018a7983 */ /* 0x004ea80000300a00 */
[----:B------:R1:W-:Y:S04]  /*19df0*/  STL [R1+0x18], R0 ;  /* 0x0000180001007387 */ /* 0x0003e80000100800 */
[----:B------:R1:W-:Y:S02]  /*19e00*/  STL [R1+0x2c], R64 ;  /* 0x00002c4001007387 */ /* 0x0003e40000100800 */
[----:B-1----:R-:W-:-:S02]  /*19e10*/  IMAD.MOV.U32 R0, RZ, RZ, R65 ;  /* 0x000000ffff007224 */ /* 0x002fc400078e0041 */
[----:B------:R-:W2:Y:S04]  /*19e20*/  LDL.LU.64 R64, [R1+0xf0] ;  /* 0x0000f00001407983 */ /* 0x000ea80000300a00 */
[----:B------:R1:W-:Y:S04]  /*19e30*/  STL [R1+0x28], R0 ;  /* 0x0000280001007387 */ /* 0x0003e80000100800 */
[----:B---3--:R3:W-:Y:S01]  /*19e40*/  STL [R1+0x34], R128 ;  /* 0x0000348001007387 */ /* 0x0087e20000100800 */
[----:B-1----:R-:W-:-:S03]  /*19e50*/  MOV R0, R129 ;  /* 0x0000008100007202 */ /* 0x002fc60000000f00 */
[----:B---3--:R-:W3:Y:S04]  /*19e60*/  LDL.LU.64 R128, [R1+0x708] ;  /* 0x0007080001807983 */ /* 0x008ee80000300a00 */
[----:B------:R1:W-:Y:S04]  /*19e70*/  STL [R1+0x30], R0 ;  /* 0x0000300001007387 */ /* 0x0003e80000100800 */
[----:B------:R1:W-:Y:S02]  /*19e80*/  STL [R1+0x3c], R130 ;  /* 0x00003c8201007387 */ /* 0x0003e40000100800 */
[----:B-1----:R-:W-:-:S02]  /*19e90*/  IMAD.MOV.U32 R0, RZ, RZ, R131 ;  /* 0x000000ffff007224 */ /* 0x002fc400078e0083 */
[----:B------:R-:W3:Y:S04]  /*19ea0*/  LDL.LU.64 R130, [R1+0x710] ;  /* 0x0007100001827983 */ /* 0x000ee80000300a00 */
        /* <DEDUP_REMOVED lines=10> */
[----:B-1----:R-:W-:-:S02]  /*19f50*/  MOV R0, R121 ;  /* 0x0000007900007202 */ /* 0x002fc40000000f00 */
        /* <DEDUP_REMOVED lines=10> */
[----:B----4-:R4:W-:Y:S01]  /*1a000*/  STL [R1+0x6c], R66 ;  /* 0x00006c4201007387 */ /* 0x0109e20000100800 */
[----:B-1----:R-:W-:-:S03]  /*1a010*/  IMAD.MOV.U32 R0, RZ, RZ, R67 ;  /* 0x000000ffff007224 */ /* 0x002fc600078e0043 */
[----:B----4-:R-:W4:Y:S04]  /*1a020*/  LDL.LU.64 R66, [R1+0x110] ;  /* 0x0001100001427983 */ /* 0x010f280000300a00 */
[----:B------:R1:W-:Y:S04]  /*1a030*/  STL [R1+0x68], R0 ;  /* 0x0000680001007387 */ /* 0x0003e80000100800 */
[----:B------:R1:W-:Y:S02]  /*1a040*/  STL [R1+0x74], R114 ;  /* 0x0000747201007387 */ /* 0x0003e40000100800 */
[----:B-1----:R-:W-:-:S02]  /*1a050*/  MOV R0, R115 ;  /* 0x0000007300007202 */ /* 0x002fc40000000f00 */
        /* <DEDUP_REMOVED lines=46> */
[----:B--2---:R2:W-:Y:S01]  /*1a340*/  STL [R1+0xd4], R138 ;  /* 0x0000d48a01007387 */ /* 0x0045e20000100800 */
        /* <DEDUP_REMOVED lines=48> */
[----:B-1----:R-:W-:-:S02]  /*1a650*/  MOV R0, R65 ;  /* 0x0000004100007202 */ /* 0x002fc40000000f00 */
        /* <DEDUP_REMOVED lines=752> */
[----:B---3--:R-:W3:Y:S04]  /*1d560*/  LDL.64 R128, [R1+0xf68] ;  /* 0x000f680001807983 */ /* 0x008ee80000100a00 */
[----:B------:R1:W-:Y:S04]  /*1d570*/  STL [R1+0x710], R0 ;  /* 0x0007100001007387 */ /* 0x0003e80000100800 */
[----:B------:R1:W-:Y:S02]  /*1d580*/  STL [R1+0x71c], R130 ;  /* 0x00071c8201007387 */ /* 0x0003e40000100800 */
[----:B-1----:R-:W-:-:S02]  /*1d590*/  IMAD.MOV.U32 R0, RZ, RZ, R131 ;  /* 0x000000ffff007224 */ /* 0x002fc400078e0083 */
[----:B------:R-:W3:Y:S04]  /*1d5a0*/  LDL.64 R130, [R1+0xf70] ;  /* 0x000f700001827983 */ /* 0x000ee80000100a00 */
[----:B------:R1:W-:Y:S04]  /*1d5b0*/  STL [R1+0x718], R0 ;  /* 0x0007180001007387 */ /* 0x0003e80000100800 */
[----:B------:R1:W-:Y:S02]  /*1d5c0*/  STL [R1+0x724], R146 ;  /* 0x0007249201007387 */ /* 0x0003e40000100800 */
[----:B-1----:R-:W-:-:S02]  /*1d5d0*/  IMAD.MOV.U32 R0, RZ, RZ, R147 ;  /* 0x000000ffff007224 */ /* 0x002fc400078e0093 */
[----:B------:R-:W3:Y:S04]  /*1d5e0*/  LDL.64 R146, [R1+0xf78] ;  /* 0x000f780001927983 */ /* 0x000ee80000100a00 */
        /* <DEDUP_REMOVED lines=261> */
[----:B------:R1:W-:Y:S04]  /*1e640*/  STL [R1+0x934], R146 ;  /* 0x0009349201007387 */ /* 0x0003e80000100800 */
[----:B------:R-:W3:Y:S01]  /*1e650*/  LDL.LU.64 R144, [R1+0x1188] ;  /* 0x0011880001907983 */ /* 0x000ee20000300a00 */
[----:B-1----:R-:W-:-:S05]  /*1e660*/  MOV R0, R147 ;  /* 0x0000009300007202 */ /* 0x002fca0000000f00 */
[----:B------:R1:W-:Y:S04]  /*1e670*/  STL [R1+0x930], R0 ;  /* 0x0009300001007387 */ /* 0x0003e80000100800 */
[----:B------:R-:W-:Y:S04]  /*1e680*/  STL [R1+0x93c], R136 ;  /* 0x00093c8801007387 */ /* 0x000fe80000100800 */
[----:B------:R-:W3:Y:S01]  /*1e690*/  LDL.LU.64 R146, [R1+0x1190] ;  /* 0x0011900001927983 */ /* 0x000ee20000300a00 */
[----:B-1----:R-:W-:-:S05]  /*1e6a0*/  IMAD.MOV.U32 R0, RZ, RZ, R137 ;  /* 0x000000ffff007224 */ /* 0x002fca00078e0089 */
[----:B------:R1:W-:Y:S04]  /*1e6b0*/  STL [R1+0x938], R0 ;  /* 0x0009380001007387 */ /* 0x0003e80000100800 */
[----:B------:R1:W-:Y:S02]  /*1e6c0*/  STL [R1+0x944], R120 ;  /* 0x0009447801007387 */ /* 0x0003e40000100800 */
[----:B-1----:R-:W-:Y:S02]  /*1e6d0*/  IMAD.MOV.U32 R0, RZ, RZ, R121 ;  /* 0x000000ffff007224 */ /* 0x002fe400078e0079 */
        /* <DEDUP_REMOVED lines=18> */
[----:B--2---:R2:W-:Y:S04]  /*1e800*/  STL [R1+0x96c], R138 ;  /* 0x00096c8a01007387 */ /* 0x0045e80000100800 */
[----:B------:R-:W4:Y:S01]  /*1e810*/  LDL.LU.64 R136, [R1+0x11c0] ;  /* 0x0011c00001887983 */ /* 0x000f220000300a00 */
[----:B-1----:R-:W-:-:S05]  /*1e820*/  IMAD.MOV.U32 R0, RZ, RZ, R139 ;  /* 0x000000ffff007224 */ /* 0x002fca00078e008b */
[----:B------:R1:W-:Y:S04]  /*1e830*/  STL [R1+0x968], R0 ;  /* 0x0009680001007387 */ /* 0x0003e80000100800 */
[----:B------:R3:W-:Y:S04]  /*1e840*/  STL [R1+0x974], R64 ;  /* 0x0009744001007387 */ /* 0x0007e80000100800 */
[----:B--2---:R-:W2:Y:S01]  /*1e850*/  LDL.LU.64 R138, [R1+0x11c8] ;  /* 0x0011c800018a7983 */ /* 0x004ea20000300a00 */
[----:B-1----:R-:W-:-:S03]  /*1e860*/  MOV R0, R65 ;  /* 0x0000004100007202 */ /* 0x002fc60000000f00 */
[----:B---3--:R-:W-:Y:S04]  /*1e870*/  STL [R1+0x97c], R128 ;  /* 0x00097c8001007387 */ /* 0x008fe80000100800 */
[----:B------:R1:W-:Y:S04]  /*1e880*/  STL [R1+0x970], R0 ;  /* 0x0009700001007387 */ /* 0x0003e80000100800 */
[----:B------:R-:W3:Y:S01]  /*1e890*/  LDL.LU.64 R64, [R1+0x11d0] ;  /* 0x0011d00001407983 */ /* 0x000ee20000300a00 */
[----:B-1----:R-:W-:-:S03]  /*1e8a0*/  IMAD.MOV.U32 R0, RZ, RZ, R129 ;  /* 0x000000ffff007224 */ /* 0x002fc600078e0081 */
[----:B------:R-:W-:Y:S04]  /*1e8b0*/  STL [R1+0x984], R130 ;  /* 0x0009848201007387 */ /* 0x000fe80000100800 */
        /* <DEDUP_REMOVED lines=8> */
[----:B------:R1:W-:Y:S02]  /*1e940*/  STL [R1+0x988], R0 ;  /* 0x0009880001007387 */ /* 0x0003e40000100800 */
[----:B-1----:R-:W-:Y:S02]  /*1e950*/  MOV R0, R147 ;  /* 0x0000009300007202 */ /* 0x002fe40000000f00 */
        /* <DEDUP_REMOVED lines=22> */
[----:B------:R2:W-:Y:S01]  /*1eac0*/  STL [R1+0x9c4], R136 ;  /* 0x0009c48801007387 */ /* 0x0005e20000100800 */
[----:B-1----:R-:W-:-:S03]  /*1ead0*/  IMAD.MOV.U32 R0, RZ, RZ, R137 ;  /* 0x000000ffff007224 */ /* 0x002fc600078e0089 */
[----:B--2---:R-:W-:Y:S04]  /*1eae0*/  STL [R1+0x9cc], R138 ;  /* 0x0009cc8a01007387 */ /* 0x004fe80000100800 */
[----:B------:R1:W-:Y:S04]  /*1eaf0*/  STL [R1+0x9c0], R0 ;  /* 0x0009c00001007387 */ /* 0x0003e80000100800 */
[----:B------:R-:W2:Y:S01]  /*1eb00*/  LDL.LU.64 R136, [R1+0x1218] ;  /* 0x0012180001887983 */ /* 0x000ea20000300a00 */
[----:B-1----:R-:W-:-:S03]  /*1eb10*/  IMAD.MOV.U32 R0, RZ, RZ, R139 ;  /* 0x000000ffff007224 */ /* 0x002fc600078e008b */
[----:B---3--:R-:W-:Y:S04]  /*1eb20*/  STL [R1+0x9d4], R64 ;  /* 0x0009d44001007387 */ /* 0x008fe80000100800 */
[----:B------:R1:W-:Y:S04]  /*1eb30*/  STL [R1+0x9c8], R0 ;  /* 0x0009c80001007387 */ /* 0x0003e80000100800 */
[----:B------:R-:W3:Y:S01]  /*1eb40*/  LDL.LU.64 R138, [R1+0x1220] ;  /* 0x00122000018a7983 */ /* 0x000ee20000300a00 */
[----:B-1----:R-:W-:-:S03]  /*1eb50*/  MOV R0, R65 ;  /* 0x0000004100007202 */ /* 0x002fc60000000f00 */
        /* <DEDUP_REMOVED lines=8> */
[----:B------:R-:W3:Y:S04]  /*1ebe0*/  LDL.LU.64 R130, [R1+0x1238] ;  /* 0x0012380001827983 */ /* 0x000ee80000300a00 */
[----:B------:R1:W-:Y:S04]  /*1ebf0*/  STL [R1+0x9e0], R0 ;  /* 0x0009e00001007387 */ /* 0x0003e80000100800 */
[----:B------:R-:W-:Y:S04]  /*1ec00*/  STL [R1+0x9ec], R146 ;  /* 0x0009ec9201007387 */ /* 0x000fe80000100800 */
[----:B------:R-:W3:Y:S01]  /*1ec10*/  LDL.LU.64 R144, [R1+0x1240] ;  /* 0x0012400001907983 */ /* 0x000ee20000300a00 */
[----:B-1----:R-:W-:-:S05]  /*1ec20*/  IMAD.MOV.U32 R0, RZ, RZ, R147 ;  /* 0x000000ffff007224 */ /* 0x002fca00078e0093 */
[----:B------:R1:W-:Y:S04]  /*1ec30*/  STL [R1+0x9e8], R0 ;  /* 0x0009e80001007387 */ /* 0x0003e80000100800 */
        /* <DEDUP_REMOVED lines=8> */
[----:B------:R4:W-:Y:S04]  /*1ecc0*/  STL [R1+0xa04], R112 ;  /* 0x000a047001007387 */ /* 0x0009e80000100800 */
[----:B------:R-:W3:Y:S01]  /*1ecd0*/  LDL.LU.64 R146, [R1+0x1258] ;  /* 0x0012580001927983 */ /* 0x000ee20000300a00 */
[----:B-1----:R-:W-:-:S03]  /*1ece0*/  IMAD.MOV.U32 R0, RZ, RZ, R113 ;  /* 0x000000ffff007224 */ /* 0x002fc600078e0071 */
[----:B----4-:R-:W-:Y:S04]  /*1ecf0*/  STL [R1+0xa0c], R66 ;  /* 0x000a0c4201007387 */ /* 0x010fe80000100800 */
[----:B------:R1:W-:Y:S04]  /*1ed00*/  STL [R1+0xa00], R0 ;  /* 0x000a000001007387 */ /* 0x0003e80000100800 */
[----:B------:R-:W4:Y:S01]  /*1ed10*/  LDL.LU.64 R112, [R1+0x1260] ;  /* 0x0012600001707983 */ /* 0x000f220000300a00 */
[----:B-1----:R-:W-:-:S03]  /*1ed20*/  IMAD.MOV.U32 R0, RZ, RZ, R67 ;  /* 0x000000ffff007224 */ /* 0x002fc600078e0043 */
[----:B------:R-:W-:Y:S04]  /*1ed30*/  STL [R1+0xa14], R114 ;  /* 0x000a147201007387 */ /* 0x000fe80000100800 */
[----:B------:R1:W-:Y:S04]  /*1ed40*/  STL [R1+0xa08], R0 ;  /* 0x000a080001007387 */ /* 0x0003e80000100800 */
[----:B------:R-:W4:Y:S01]  /*1ed50*/  LDL.LU.64 R66, [R1+0x1268] ;  /* 0x0012680001427983 */ /* 0x000f220000300a00 */
[----:B-1----:R-:W-:-:S03]  /*1ed60*/  MOV R0, R115 ;  /* 0x0000007300007202 */ /* 0x002fc60000000f00 */
[----:B------:R-:W4:Y:S04]  /*1ed70*/  LDL.LU.64 R114, [R1+0x1270] ;  /* 0x0012700001727983 */ /* 0x000f280000300a00 */
[----:B------:R1:W-:Y:S04]  /*1ed80*/  STL [R1+0xa10], R0 ;  /* 0x000a100001007387 */ /* 0x0003e80000100800 */
[----:B--2---:R2:W-:Y:S01]  /*1ed90*/  STL [R1+0xa1c], R136 ;  /* 0x000a1c8801007387 */ /* 0x0045e20000100800 */
[----:B-1----:R-:W-:-:S03]  /*1eda0*/  IMAD.MOV.U32 R0, RZ, RZ, R137 ;  /* 0x000000ffff007224 */ /* 0x002fc600078e0089 */
[----:B--2---:R-:W2:Y:S04]  /*1edb0*/  LDL.LU.64 R136, [R1+0x1278] ;  /* 0x0012780001887983 */ /* 0x004ea80000300a00 */
        /* <DEDUP_REMOVED lines=21> */
[----:B-1----:R-:W-:Y:S02]  /*1ef10*/  IMAD.MOV.U32 R0, RZ, RZ, R121 ;  /* 0x000000ffff007224 */ /* 0x002fe400078e0079 */
        /* <DEDUP_REMOVED lines=8> */
[----:B----4-:R-:W-:Y:S04]  /*1efa0*/  STL [R1+0xa64], R112 ;  /* 0x000a647001007387 */ /* 0x010fe80000100800 */
[----:B------:R1:W-:Y:S02]  /*1efb0*/  STL [R1+0xa58], R0 ;  /* 0x000a580001007387 */ /* 0x0003e40000100800 */
[----:B-1----:R-:W-:Y:S02]  /*1efc0*/  IMAD.MOV.U32 R0, RZ, RZ, R113 ;  /* 0x000000ffff007224 */ /* 0x002fe400078e0071 */
[----:B------:R-:W4:Y:S04]  /*1efd0*/  LDL.LU.64 R112, [R1+0x12b0] ;  /* 0x0012b00001707983 */ /* 0x000f280000300a00 */
[----:B------:R1:W-:Y:S04]  /*1efe0*/  STL [R1+0xa60], R0 ;  /* 0x000a600001007387 */ /* 0x0003e80000100800 */
[----:B------:R1:W-:Y:S02]  /*1eff0*/  STL [R1+0xa6c], R66 ;  /* 0x000a6c4201007387 */ /* 0x0003e40000100800 */
[----:B-1----:R-:W-:-:S02]  /*1f000*/  IMAD.MOV.U32 R0, RZ, RZ, R67 ;  /* 0x000000ffff007224 */ /* 0x002fc400078e0043 */
[----:B------:R-:W-:Y:S04]  /*1f010*/  STL [R1+0xa74], R114 ;  /* 0x000a747201007387 */ /* 0x000fe80000100800 */
[----:B------:R1:W-:Y:S04]  /*1f020*/  STL [R1+0xa68], R0 ;  /* 0x000a680001007387 */ /* 0x0003e80000100800 */
[----:B------:R-:W4:Y:S01]  /*1f030*/  LDL.LU.64 R66, [R1+0x12b8] ;  /* 0x0012b80001427983 */ /* 0x000f220000300a00 */
[----:B-1----:R-:W-:-:S03]  /*1f040*/  MOV R0, R115 ;  /* 0x0000007300007202 */ /* 0x002fc60000000f00 */
[----:B--2---:R-:W-:Y:S04]  /*1f050*/  STL [R1+0xa7c], R136 ;  /* 0x000a7c8801007387 */ /* 0x004fe80000100800 */
[----:B------:R1:W-:Y:S04]  /*1f060*/  STL [R1+0xa70], R0 ;  /* 0x000a700001007387 */ /* 0x0003e80000100800 */
[----:B------:R-:W2:Y:S01]  /*1f070*/  LDL.LU.64 R114, [R1+0x12c0] ;  /* 0x0012c00001727983 */ /* 0x000ea20000300a00 */
[----:B-1----:R-:W-:-:S03]  /*1f080*/  IMAD.MOV.U32 R0, RZ, RZ, R137 ;  /* 0x000000ffff007224 */ /* 0x002fc600078e0089 */
        /* <DEDUP_REMOVED lines=12> */
[----:B-1----:R-:W-:-:S05]  /*1f150*/  MOV R0, R129 ;  /* 0x0000008100007202 */ /* 0x002fca0000000f00 */
[----:B------:R1:W-:Y:S04]  /*1f160*/  STL [R1+0xa90], R0 ;  /* 0x000a900001007387 */ /* 0x0003e80000100800 */
[----:B------:R-:W-:Y:S04]  /*1f170*/  STL [R1+0xa9c], R130 ;  /* 0x000a9c8201007387 */ /* 0x000fe80000100800 */
[----:B------:R-:W3:Y:S01]  /*1f180*/  LDL.LU.64 R144, [R1+0x12e8] ;  /* 0x0012e80001907983 */ /* 0x000ee20000300a00 */
[----:B-1----:R-:W-:-:S03]  /*1f190*/  IMAD.MOV.U32 R0, RZ, RZ, R131 ;  /* 0x000000ffff007224 */ /* 0x002fc600078e0083 */
[----:B------:R-:W3:Y:S04]  /*1f1a0*/  LDL.LU.64 R146, [R1+0x12f0] ;  /* 0x0012f00001927983 */ /* 0x000ee80000300a00 */
        /* <DEDUP_REMOVED lines=11> */
[----:B----4-:R-:W-:Y:S01]  /*1f260*/  STL [R1+0xab4], R112 ;  /* 0x000ab47001007387 */ /* 0x010fe20000100800 */
[----:B-1----:R-:W-:-:S03]  /*1f270*/  MOV R0, R113 ;  /* 0x0000007100007202 */ /* 0x002fc60000000f00 */
[----:B------:R-:W4:Y:S04]  /*1f280*/  LDL.LU.64 R120, [R1+0x1318] ;  /* 0x0013180001787983 */ /* 0x000f280000300a00 */
[----:B------:R-:W4:Y:S04]  /*1f290*/  LDL.LU.64 R122, [R1+0x1320] ;  /* 0x00132000017a7983 */ /* 0x000f280000300a00 */
[----:B------:R1:W-:Y:S02]  /*1f2a0*/  STL [R1+0xab0], R0 ;  /* 0x000ab00001007387 */ /* 0x0003e40000100800 */
[----:B-1----:R-:W-:-:S02]  /*1f2b0*/  IMAD.MOV.U32 R0, RZ, RZ, R67 ;  /* 0x000000ffff007224 */ /* 0x002fc400078e0043 */
[----:B------:R1:W-:Y:S04]  /*1f2c0*/  STL [R1+0xabc], R66 ;  /* 0x000abc4201007387 */ /* 0x0003e80000100800 */
[----:B------:R-:W4:Y:S04]  /*1f2d0*/  LDL.LU.64 R112, [R1+0x1328] ;  /* 0x0013280001707983 */ /* 0x000f280000300a00 */
[----:B--2---:R-:W-:Y:S04]  /*1f2e0*/  STL [R1+0xac4], R114 ;  /* 0x000ac47201007387 */ /* 0x004fe80000100800 */
[----:B------:R2:W-:Y:S04]  /*1f2f0*/  STL [R1+0xab8], R0 ;  /* 0x000ab80001007387 */ /* 0x0005e80000100800 */
[----:B-1----:R-:W4:Y:S01]  /*1f300*/  LDL.LU.64 R66, [R1+0x1330] ;  /* 0x0013300001427983 */ /* 0x002f220000300a00 */
[----:B--2---:R-:W-:-:S03]  /*1f310*/  IMAD.MOV.U32 R0, RZ, RZ, R115 ;  /* 0x000000ffff007224 */ /* 0x004fc600078e0073 */
[----:B---3--:R-:W-:Y:S04]  /*1f320*/  STL [R1+0xacc], R182 ;  /* 0x000accb601007387 */ /* 0x008fe80000100800 */
[----:B------:R1:W-:Y:S04]  /*1f330*/  STL [R1+0xac0], R0 ;  /* 0x000ac00001007387 */ /* 0x0003e80000100800 */
[----:B------:R-:W2:Y:S01]  /*1f340*/  LDL.LU.64 R114, [R1+0x1338] ;  /* 0x0013380001727983 */ /* 0x000ea20000300a00 */
[----:B-1----:R-:W-:-:S03]  /*1f350*/  IMAD.MOV.U32 R0, RZ, RZ, R183 ;  /* 0x000000ffff007224 */ /* 0x002fc600078e00b7 */
[----:B------:R-:W-:Y:S04]  /*1f360*/  STL [R1+0xad4], R172 ;  /* 0x000ad4ac01007387 */ /* 0x000fe80000100800 */
[----:B------:R1:W-:Y:S04]  /*1f370*/  STL [R1+0xac8], R0 ;  /* 0x000ac80001007387 */ /* 0x0003e80000100800 */
[----:B------:R-:W-:Y:S01]  /*1f380*/  STL [R1+0xadc], R64 ;  /* 0x000adc4001007387 */ /* 0x000fe20000100800 */
[----:B-1----:R-:W-:-:S05]  /*1f390*/  MOV R0, R173 ;  /* 0x000000ad00007202 */ /* 0x002fca0000000f00 */
[----:B------:R1:W-:Y:S02]  /*1f3a0*/  STL [R1+0xad0], R0 ;  /* 0x000ad00001007387 */ /* 0x0003e40000100800 */
[----:B-1----:R-:W-:Y:S02]  /*1f3b0*/  IMAD.MOV.U32 R0, RZ, RZ, R65 ;  /* 0x000000ffff007224 */ /* 0x002fe400078e0041 */
        /* <DEDUP_REMOVED lines=19> */
[----:B-1----:R-:W-:-:S05]  /*1f4f0*/  IMAD.MOV.U32 R0, RZ, RZ, R129 ;  /* 0x000000ffff007224 */ /* 0x002fca00078e0081 */
[----:B------:R1:W-:Y:S02]  /*1f500*/  STL [R1+0xb08], R0 ;  /* 0x000b080001007387 */ /* 0x0003e40000100800 */
[----:B-1----:R-:W-:Y:S01]  /*1f510*/  MOV R0, R131 ;  /* 0x0000008300007202 */ /* 0x002fe20000000f00 */
[----:B------:R-:W-:Y:S01]  /*1f520*/  USHF.R.S32.HI UR6, URZ, 0x1f, UR4 ;  /* 0x0000001f3f067899 */ /* 0x000fe20008011404 */
[----:B----4-:R-:W-:Y:S04]  /*1f530*/  STL [R1+0xb1c], R120 ;  /* 0x000b1c7801007387 */ /* 0x010fe80000100800 */
[----:B------:R1:W-:Y:S04]  /*1f540*/  STL [R1+0xb10], R0 ;  /* 0x000b100001007387 */ /* 0x0003e80000100800 */
[----:B------:R-:W-:Y:S01]  /*1f550*/  STL [R1+0xb24], R122 ;  /* 0x000b247a01007387 */ /* 0x000fe20000100800 */
[----:B-1----:R-:W-:-:S05]  /*1f560*/  IMAD.MOV.U32 R0, RZ, RZ, R121 ;  /* 0x000000ffff007224 */ /* 0x002fca00078e0079 */
[----:B------:R1:W-:Y:S01]  /*1f570*/  STL [R1+0xb18], R0 ;  /* 0x000b180001007387 */ /* 0x0003e20000100800 */
[----:B------:R-:W-:-:S03]  /*1f580*/  MOV R2, R113 ;  /* 0x0000007100027202 */ /* 0x000fc60000000f00 */
[----:B------:R-:W-:Y:S01]  /*1f590*/  STL [R1+0xb2c], R112 ;  /* 0x000b2c7001007387 */ /* 0x000fe20000100800 */
[----:B-1----:R-:W-:-:S05]  /*1f5a0*/  IMAD.MOV.U32 R0, RZ, RZ, R123 ;  /* 0x000000ffff007224 */ /* 0x002fca00078e007b */
[----:B------:R-:W-:Y:S04]  /*1f5b0*/  STL [R1+0xb20], R0 ;  /* 0x000b200001007387 */ /* 0x000fe80000100800 */
[----:B------:R-:W-:Y:S04]  /*1f5c0*/  STL [R1+0xb34], R66 ;  /* 0x000b344201007387 */ /* 0x000fe80000100800 */
[----:B------:R1:W-:Y:S02]  /*1f5d0*/  STL [R1+0xb28], R2 ;  /* 0x000b280201007387 */ /* 0x0003e40000100800 */
[----:B-1----:R-:W-:-:S02]  /*1f5e0*/  IMAD.MOV.U32 R2, RZ, RZ, R67 ;  /* 0x000000ffff027224 */ /* 0x002fc400078e0043 */
[----:B------:R-:W1:Y:S01]  /*1f5f0*/  S2R R67, SR_TID.X ;  /* 0x0000000000437919 */ /* 0x000e620000002100 */
[----:B------:R-:W-:-:S05]  /*1f600*/  IMAD.MOV.U32 R0, RZ, RZ, 0x7f ;  /* 0x0000007fff007424 */ /* 0x000fca00078e00ff */
[----:B------:R-:W-:Y:S01]  /*1f610*/  IADD3 R66, R0, c[0x0][0x180], RZ ;  /* 0x0000600000427a10 */ /* 0x000fe20007ffe0ff */
[----:B--2---:R-:W-:Y:S01]  /*1f620*/  IMAD.MOV.U32 R0, RZ, RZ, R115 ;  /* 0x000000ffff007224 */ /* 0x004fe200078e0073 */
[----:B------:R2:W-:Y:S04]  /*1f630*/  STL [R1+0xb30], R2 ;  /* 0x000b300201007387 */ /* 0x0005e80000100800 */
[----:B------:R-:W-:Y:S04]  /*1f640*/  STL [R1+0xb3c], R114 ;  /* 0x000b3c7201007387 */ /* 0x000fe80000100800 */
[----:B------:R4:W-:Y:S01]  /*1f650*/  STL [R1+0xb38], R0 ;  /* 0x000b380001007387 */ /* 0x0009e20000100800 */
[----:B--2---:R-:W-:-:S02]  /*1f660*/  SHF.R.S32.HI R2, RZ, 0x1f, R66 ;  /* 0x0000001fff027819 */ /* 0x004fc40000011442 */
[C---:B-1----:R-:W-:Y:S02]  /*1f670*/  LOP3.LUT R3, R67.reuse, 0x3, RZ, 0xc0, !PT ;  /* 0x0000000343037812 */ /* 0x042fe400078ec0ff */
[C---:B------:R-:W-:Y:S02]  /*1f680*/  LOP3.LUT R4, R67.reuse, 0x7, RZ, 0xc0, !PT ;  /* 0x0000000743047812 */ /* 0x040fe400078ec0ff */
[----:B----4-:R-:W-:Y:S02]  /*1f690*/  LOP3.LUT R0, R67, 0x1c, RZ, 0xc0, !PT ;  /* 0x0000001c43007812 */ /* 0x010fe400078ec0ff */
[----:B------:R-:W-:-:S03]  /*1f6a0*/  LEA.HI R2, R2, R66, RZ, 0x7 ;  /* 0x0000004202027211 */ /* 0x000fc600078f38ff */
[----:B------:R-:W-:Y:S02]  /*1f6b0*/  IMAD R9, R3, 0x120, R0 ;  /* 0x0000012003097824 */ /* 0x000fe400078e0200 */
[----:B------:R-:W-:Y:S01]  /*1f6c0*/  IMAD R0, R4, 0x210, RZ ;  /* 0x0000021004007824 */ /* 0x000fe200078e02ff */
[----:B------:R-:W-:Y:S02]  /*1f6d0*/  SHF.L.U32 R4, R67, 0x1, RZ ;  /* 0x0000000143047819 */ /* 0x000fe400000006ff */
[----:B------:R-:W-:Y:S02]  /*1f6e0*/  SHF.R.S32.HI R3, RZ, 0x1f, R200 ;  /* 0x0000001fff037819 */ /* 0x000fe400000114c8 */
[----:B------:R-:W-:Y:S02]  /*1f6f0*/  SHF.R.S32.HI R2, RZ, 0x7, R2 ;  /* 0x00000007ff027819 */ /* 0x000fe40000011402 */
[----:B------:R-:W-:Y:S02]  /*1f700*/  LOP3.LUT R8, R0, 0x30, R4, 0x78, !PT ;  /* 0x0000003000087812 */ /* 0x000fe400078e7804 */
[----:B------:R-:W-:-:S02]  /*1f710*/  SHF.L.U64.HI R0, R200, 0x2, R3 ;  /* 0x00000002c8007819 */ /* 0x000fc40000010203 */
[C---:B------:R-:W-:Y:S02]  /*1f720*/  LOP3.LUT R3, R9.reuse, 0x20, RZ, 0x3c, !PT ;  /* 0x0000002009037812 */ /* 0x040fe400078e3cff */
[----:B------:R-:W-:Y:S02]  /*1f730*/  IADD3 R3, R2, -0x2, RZ ;  /* 0xfffffffe02037810 */ /* 0x000fe40007ffe0ff */
[----:B------:R-:W-:Y:S01]  /*1f740*/  LOP3.LUT R2, R8, 0x40, RZ, 0x3c, !PT ;  /* 0x0000004008027812 */ /* 0x000fe200078e3cff */
[----:B---3--:R-:W-:Y:S01]  /*1f750*/  IMAD.MOV.U32 R5, RZ, RZ, R65 ;  /* 0x000000ffff057224 */ /* 0x008fe200078e0041 */
[----:B------:R-:W-:Y:S04]  /*1f760*/  STL [R1+0xb44], R64 ;  /* 0x000b444001007387 */ /* 0x000fe80000100800 */
[----:B------:R1:W-:Y:S04]  /*1f770*/  STL [R1+0xb40], R5 ;  /* 0x000b400501007387 */ /* 0x0003e80000100800 */
[----:B------:R2:W-:Y:S01]  /*1f780*/  STL [R1+0xf6c], R2 ;  /* 0x000f6c0201007387 */ /* 0x0005e20000100800 */
[C---:B------:R-:W-:Y:S01]  /*1f790*/  LOP3.LUT R10, R9.reuse, 0x40, RZ, 0x3c, !PT ;  /* 0x00000040090a7812 */ /* 0x040fe200078e3cff */
[----:B------:R-:W-:Y:S01]  /*1f7a0*/  IMAD.SHL.U32 R200, R200, 0x4, RZ ;  /* 0x00000004c8c87824 */ /* 0x000fe200078e00ff */
[----:B------:R-:W-:Y:S01]  /*1f7b0*/  CS2R R80, SRZ ;  /* 0x0000000000507805 */ /* 0x000fe2000001ff00 */
[----:B------:R-:W-:Y:S01]  /*1f7c0*/  IMAD.MOV.U32 R202, RZ, RZ, RZ ;  /* 0x000000ffffca7224 */ /* 0x000fe200078e00ff */
        /* <DEDUP_REMOVED lines=63> */
[----:B------:R-:W-:Y:S01]  /*1fbc0*/  LOP3.LUT R9, R9, 0x60, RZ, 0x3c, !PT ;  /* 0x0000006009097812 */ /* 0x000fe200078e3cff */
[----:B------:R-:W-:-:S02]  /*1fbd0*/  USHF.L.U32 UR7, UR4, 0x2, URZ ;  /* 0x0000000204077899 */ /* 0x000fc4000800063f */
[----:B------:R-:W-:Y:S02]  /*1fbe0*/  USHF.L.U64.HI UR6, UR4, 0x2, UR6 ;  /* 0x0000000204067899 */ /* 0x000fe40008010206 */
[----:B------:R-:W-:Y:S02]  /*1fbf0*/  UMOV UR5, 0x1 ;  /* 0x0000000100057882 */ /* 0x000fe40000000000 */
[----:B--2---:R-:W-:Y:S02]  /*1fc00*/  UMOV UR4, 0xffffffff ;  /* 0xffffffff00047882 */ /* 0x004fe40000000000 */
.L_x_1:
[----:B------:R-:W1:Y:S01]  /*1fc10*/  S2R R10, SR_TID.X ;  /* 0x00000000000a7919 */ /* 0x000e620000002100 */
[----:B------:R-:W-:Y:S01]  /*1fc20*/  UIADD3 UR4, UR4, 0x1, URZ ;  /* 0x0000000104047890 */ /* 0x000fe2000fffe03f */
[----:B------:R-:W-:-:S04]  /*1fc30*/  DEPBAR.LE SB0, 0x2 ;  /* 0x000080800000791a */ /* 0x000fc80000000000 */
[----:B------:R-:W2:Y:S01]  /*1fc40*/  S2R R24, SR_TID.X ;  /* 0x0000000000187919 */ /* 0x000ea20000002100 */
[----:B------:R-:W-:-:S04]  /*1fc50*/  UISETP.GT.AND UP0, UPT, UR4, 0x1, UPT ;  /* 0x000000010400788c */ /* 0x000fc8000bf04270 */
[----:B------:R-:W-:-:S06]  /*1fc60*/  USEL UR4, UR4, URZ, !UP0 ;  /* 0x0000003f04047287 */ /* 0x000fcc000c000000 */
[----:B------:R-:W-:Y:S01]  /*1fc70*/  MOV R3, UR4 ;  /* 0x0000000400037c02 */ /* 0x000fe20008000f00 */
[----:B------:R-:W-:Y:S01]  /*1fc80*/  IMAD.U32 R2, RZ, RZ, UR4 ;  /* 0x00000004ff027e24 */ /* 0x000fe2000f8e00ff */
[----:B------:R-:W-:Y:S01]  /*1fc90*/  MOV R197, UR4 ;  /* 0x0000000400c57c02 */ /* 0x000fe20008000f00 */
[----:B------:R-:W-:Y:S02]  /*1fca0*/  IMAD.U32 R196, RZ, RZ, UR4 ;  /* 0x00000004ffc47e24 */ /* 0x000fe4000f8e00ff */
[----:B------:R-:W-:Y:S01]  /*1fcb0*/  IMAD.U32 R198, RZ, RZ, UR4 ;  /* 0x00000004ffc67e24 */ /* 0x000fe2000f8e00ff */
[C---:B-1----:R-:W-:Y:S02]  /*1fcc0*/  LOP3.LUT R9, R10.reuse, 0x1c, RZ, 0xc0, !PT ;  /* 0x0000001c0a097812 */ /* 0x042fe400078ec0ff */
[C---:B------:R-:W-:Y:S02]  /*1fcd0*/  LOP3.LUT R8, R10.reuse, 0x3, RZ, 0xc0, !PT ;  /* 0x000000030a087812 */ /* 0x040fe400078ec0ff */
[----:B------:R-:W-:-:S02]  /*1fce0*/  LOP3.LUT R11, R10, 0x1c, RZ, 0xc0, !PT ;  /* 0x0000001c0a0b7812 */ /* 0x000fc400078ec0ff */
[----:B------:R-:W-:Y:S01]  /*1fcf0*/  LOP3.LUT R10, R10, 0x3, RZ, 0xc0, !PT ;  /* 0x000000030a0a7812 */ /* 0x000fe200078ec0ff */
[----:B------:R-:W-:Y:S01]  /*1fd00*/  IMAD R8, R8, 0x120, R9 ;  /* 0x0000012008087824 */ /* 0x000fe200078e0209 */
[C---:B--2---:R-:W-:Y:S01]  /*1fd10*/  LOP3.LUT R25, R24.reuse, 0x1c, RZ, 0xc0, !PT ;  /* 0x0000001c18197812 */ /* 0x044fe200078ec0ff */
[----:B------:R-:W-:Y:S02]  /*1fd20*/  IMAD.SHL.U32 R9, R24, 0x2, RZ ;  /* 0x0000000218097824 */ /* 0x000fe400078e00ff */
[----:B------:R-:W-:Y:S01]  /*1fd30*/  IMAD R10, R10, 0x120, R11 ;  /* 0x000001200a0a7824 */ /* 0x000fe200078e020b */
[----:B------:R-:W-:Y:S02]  /*1fd40*/  LOP3.LUT R8, R8, 0x20, RZ, 0x3c, !PT ;  /* 0x0000002008087812 */ /* 0x000fe400078e3cff */
[----:B------:R-:W-:Y:S01]  /*1fd50*/  LOP3.LUT R11, R24, 0x1c, RZ, 0xc0, !PT ;  /* 0x0000001c180b7812 */ /* 0x000fe200078ec0ff */
[----:B------:R-:W-:Y:S01]  /*1fd60*/  IMAD R2, R2, 0x8000, R10 ;  /* 0x0000800002027824 */ /* 0x000fe200078e020a */
[----:B------:R-:W-:Y:S01]  /*1fd70*/  BAR.SYNC.DEFER_BLOCKING 0x0 ;  /* 0x0000000000007b1d */ /* 0x000fe20000010000 */
[----:B------:R-:W-:Y:S01]  /*1fd80*/  IMAD R3, R3, 0x8000, R8 ;  /* 0x0000800003037824 */ /* 0x000fe200078e0208 */
[----:B------:R-:W-:-:S02]  /*1fd90*/  LOP3.LUT R8, R24, 0x7, RZ, 0xc0, !PT ;  /* 0x0000000718087812 */ /* 0x000fc400078ec0ff */
[C---:B------:R-:W-:Y:S02]  /*1fda0*/  LOP3.LUT R10, R24.reuse, 0x3, RZ, 0xc0, !PT ;  /* 0x00000003180a7812 */ /* 0x040fe400078ec0ff */
[----:B------:R-:W-:Y:S01]  /*1fdb0*/  LOP3.LUT R24, R24, 0x3, RZ, 0xc0, !PT ;  /* 0x0000000318187812 */ /* 0x000fe200078ec0ff */
[----:B------:R-:W-:Y:S02]  /*1fdc0*/  IMAD R8, R8, 0x210, RZ ;  /* 0x0000021008087824 */ /* 0x000fe400078e02ff */
[----:B------:R-:W-:Y:S02]  /*1fdd0*/  IMAD R10, R10, 0x120, R11 ;  /* 0x000001200a0a7824 */ /* 0x000fe400078e020b */
[----:B------:R-:W-:Y:S01]  /*1fde0*/  IMAD R24, R24, 0x120, R25 ;  /* 0x0000012018187824 */ /* 0x000fe200078e0219 */
[----:B------:R-:W-:Y:S02]  /*1fdf0*/  LOP3.LUT R8, R8, 0x30, R9, 0x78, !PT ;  /* 0x0000003008087812 */ /* 0x000fe400078e7809 */
[----:B------:R-:W-:-:S02]  /*1fe00*/  LOP3.LUT R10, R10, 0x60, RZ, 0x3c, !PT ;  /* 0x000000600a0a7812 */ /* 0x000fc400078e3cff */
[----:B------:R-:W-:Y:S01]  /*1fe10*/  LOP3.LUT R24, R24, 0x40, RZ, 0x3c, !PT ;  /* 0x0000004018187812 */ /* 0x000fe200078e3cff */
[----:B------:R-:W-:Y:S01]  /*1fe20*/  IMAD R198, R198, 0x8000, R8 ;  /* 0x00008000c6c67824 */ /* 0x000fe200078e0208 */
[----:B------:R-:W-:-:S03]  /*1fe30*/  LEA R197, R197, R10, 0xf ;  /* 0x0000000ac5c57211 */ /* 0x000fc600078e78ff */
[----:B------:R-:W-:Y:S01]  /*1fe40*/  IMAD R196, R196, 0x8000, R24 ;  /* 0x00008000c4c47824 */ /* 0x000fe200078e0218 */
[----:B------:R-:W-:Y:S04]  /*1fe50*/  LDS R168, [R2] ;  /* 0x0000000002a87984 */ /* 0x000fe80000000800 */
[----:B------:R-:W-:Y:S04]  /*1fe60*/  LDS R170, [R2+0x400] ;  /* 0x0004000002aa7984 */ /* 0x000fe80000000800 */
[----:B------:R-:W-:Y:S04]  /*1fe70*/  LDS R169, [R3] ;  /* 0x0000000003a97984 */ /* 0x000fe80000000800 */
[----:B------:R-:W-:Y:S04]  /*1fe80*/  LDS R171, [R3+0x400] ;  /* 0x0004000003ab7984 */ /* 0x000fe80000000800 */
[----:B------:R-:W-:Y:S04]  /*1fe90*/  LDS R160, [R196] ;  /* 0x00000000c4a07984 */ /* 0x000fe80000000800 */
[----:B------:R-:W-:Y:S04]  /*1fea0*/  LDS R162, [R196+0x400] ;  /* 0x00040000c4a27984 */ /* 0x000fe80000000800 */
[----:B------:R-:W-:Y:S04]  /*1feb0*/  LDS R161, [R197] ;  /* 0x00000000c5a17984 */ /* 0x000fe80000000800 */
[----:B------:R-:W-:Y:S04]  /*1fec0*/  LDS R163, [R197+0x400] ;  /* 0x00040000c5a37984 */ /* 0x000fe80000000800 */
        /* <DEDUP_REMOVED lines=8> */
[----:B------:R-:W1:Y:S04]  /*1ff50*/  LDSM.16.M88.4 R24, [R198+0x10000] ;  /* 0x01000000c618783b */ /* 0x000e680000000200 */
[----:B------:R-:W2:Y:S04]  /*1ff60*/  LDSM.16.M88.4 R8, [R198+0x11000] ;  /* 0x01100000c608783b */ /* 0x000ea80000000200 */
[----:B------:R-:W3:Y:S04]  /*1ff70*/  LDSM.16.M88.4 R104, [R198+0x12000] ;  /* 0x01200000c668783b */ /* 0x000ee80000000200 */
[----:B------:R-:W4:Y:S04]  /*1ff80*/  LDSM.16.M88.4 R60, [R198+0x14000] ;  /* 0x01400000c63c783b */ /* 0x000f280000000200 */
[----:B------:R-:W2:Y:S01]  /*1ff90*/  LDSM.16.M88.4 R100, [R198+0x15000] ;  /* 0x01500000c664783b */ /* 0x000ea20000000200 */
[-C--:B-1----:R-:W-:Y:S08]  /*1ffa0*/  HMMA.1688.F32.TF32 R80, R168, R24.reuse, R80 ;  /* 0x00000018a850723c */ /* 0x082ff00000081050 */
[-C--:B------:R-:W-:Y:S01]  /*1ffb0*/  HMMA.1688.F32.TF32 R56, R160, R24.reuse, R72 ;  /* 0x00000018a038723c */ /* 0x080fe20000081048 */
[----:B------:R-:W1:Y:S07]  /*1ffc0*/  LDSM.16.M88.4 R72, [R198+0x16000] ;  /* 0x01600000c648783b */ /* 0x000e6e0000000200 */
[-C--:B------:R-:W-:Y:S08]  /*1ffd0*/  HMMA.1688.F32.TF32 R140, R148, R24.reuse, R176 ;  /* 0x00000018948c723c */ /* 0x080ff000000810b0 */
[----:B------:R-:W-:Y:S01]  /*1ffe0*/  HMMA.1688.F32.TF32 R184, R40, R24, R180 ;  /* 0x0000001828b8723c */ /* 0x000fe200000810b4 */
[----:B------:R-:W5:Y:S01]  /*1fff0*/  LDL R25, [R1+0xf6c] ;  /* 0x000f6c0001197983 */ /* 0x000f620000100800 */
[----:B------:R-:W-:-:S03]  /*20000*/  IMAD.U32 R199, RZ, RZ, UR4 ;  /* 0x00000004ffc77e24 */ /* 0x000fc6000f8e00ff */
[----:B------:R-:W-:Y:S03]  /*20010*/  LDS R180, [R196+0x800] ;  /* 0x00080000c4b47984 */ /* 0x000fe60000000800 */
[-C--:B--2---:R-:W-:Y:S01]  /*20020*/  HMMA.1688.F32.TF32 R116, R168, R8.reuse, R76 ;  /* 0x00000008a874723c */ /* 0x084fe2000008104c */
[----:B------:R-:W2:Y:S04]  /*20030*/  LDSM.16.M88.4 R76, [R198+0x17000] ;  /* 0x01700000c64c783b */ /* 0x000ea80000000200 */
[----:B------:R-:W-:Y:S03]  /*20040*/  LDS R182, [R196+0xc00] ;  /* 0x000c0000c4b67984 */ /* 0x000fe60000000800 */
[----:B------:R-:W-:Y:S01]  /*20050*/  HMMA.1688.F32.TF32 R108, R148, R8, R96 ;  /* 0x00000008946c723c */ /* 0x000fe20000081060 */
[----:B------:R-:W2:Y:S04]  /*20060*/  LDSM.16.M88.4 R96, [R198+0x13000] ;  /* 0x01300000c660783b */ /* 0x000ea80000000200 */
[----:B------:R-:W-:Y:S03]  /*20070*/  LDS R181, [R197+0x800] ;  /* 0x00080000c5b57984 */ /* 0x000fe60000000800 */
[C---:B---3--:R-:W-:Y:S01]  /*20080*/  HMMA.1688.F32.TF32 R156, R168.reuse, R104, R156 ;  /* 0x00000068a89c723c */ /* 0x048fe2000008109c */
[----:B------:R-:W-:Y:S07]  /*20090*/  LDS R183, [R197+0xc00] ;  /* 0x000c0000c5b77984 */ /* 0x000fee0000000800 */
[C---:B----4-:R-:W-:Y:S08]  /*200a0*/  HMMA.1688.F32.TF32 R132, R168.reuse, R60, R132 ;  /* 0x0000003ca884723c */ /* 0x050ff00000081084 */
[C---:B------:R-:W-:Y:S08]  /*200b0*/  HMMA.1688.F32.TF32 R36, R168.reuse, R100, R36 ;  /* 0x00000064a824723c */ /* 0x040ff00000081024 */
[C---:B-1----:R-:W-:Y:S08]  /*200c0*/  HMMA.1688.F32.TF32 R52, R168.reuse, R72, R52 ;  /* 0x00000048a834723c */ /* 0x042ff00000081034 */
[C---:B--2---:R-:W-:Y:S08]  /*200d0*/  HMMA.1688.F32.TF32 R44, R168.reuse, R76, R44 ;  /* 0x0000004ca82c723c */ /* 0x044ff0000008102c */
[----:B------:R-:W-:Y:S01]  /*200e0*/  HMMA.1688.F32.TF32 R152, R168, R96, R152 ;  /* 0x00000060a898723c */ /* 0x000fe20000081098 */
[----:B------:R-:W-:Y:S04]  /*200f0*/  LDS R168, [R2+0x800] ;  /* 0x0008000002a87984 */ /* 0x000fe80000000800 */
[----:B------:R-:W-:Y:S03]  /*20100*/  LDS R170, [R2+0xc00] ;  /* 0x000c000002aa7984 */ /* 0x000fe60000000800 */
[C---:B------:R-:W-:Y:S01]  /*20110*/  HMMA.1688.F32.TF32 R172, R40.reuse, R8, R172 ;  /* 0x0000000828ac723c */ /* 0x040fe200000810ac */
[----:B------:R-:W-:Y:S04]  /*20120*/  LDS R169, [R3+0x800] ;  /* 0x0008000003a97984 */ /* 0x000fe80000000800 */
[----:B------:R-:W1:Y:S03]  /*20130*/  LDS R171, [R3+0xc00] ;  /* 0x000c000003ab7984 */ /* 0x000e660000000800 */
[C---:B------:R-:W-:Y:S08]  /*20140*/  HMMA.1688.F32.TF32 R144, R40.reuse, R104, R144 ;  /* 0x000000682890723c */ /* 0x040ff00000081090 */
[C---:B------:R-:W-:Y:S08]  /*20150*/  HMMA.1688.F32.TF32 R136, R40.reuse, R96, R136 ;  /* 0x000000602888723c */ /* 0x040ff00000081088 */
[C---:B------:R-:W-:Y:S08]  /*20160*/  HMMA.1688.F32.TF32 R128, R40.reuse, R60, R128 ;  /* 0x0000003c2880723c */ /* 0x040ff00000081080 */
[C---:B------:R-:W-:Y:S08]  /*20170*/  HMMA.1688.F32.TF32 R120, R40.reuse, R100, R120 ;  /* 0x000000642878723c */ /* 0x040ff00000081078 */
[----:B------:R-:W-:Y:S08]  /*20180*/  HMMA.1688.F32.TF32 R112, R40, R72, R112 ;  /* 0x000000482870723c */ /* 0x000ff00000081070 */
[C---:B------:R-:W-:Y:S08]  /*20190*/  HMMA.1688.F32.TF32 R32, R148.reuse, R104, R32 ;  /* 0x000000689420723c */ /* 0x040ff00000081020 */
[C---:B------:R-:W-:Y:S08]  /*201a0*/  HMMA.1688.F32.TF32 R28, R148.reuse, R96, R28 ;  /* 0x00000060941c723c */ /* 0x040ff0000008101c */
[C---:B------:R-:W-:Y:S08]  /*201b0*/  HMMA.1688.F32.TF32 R84, R148.reuse, R60, R84 ;  /* 0x0000003c9454723c */ /* 0x040ff00000081054 */
[C---:B------:R-:W-:Y:S08]  /*201c0*/  HMMA.1688.F32.TF32 R88, R148.reuse, R100, R88 ;  /* 0x000000649458723c */ /* 0x040ff00000081058 */
[C---:B------:R-:W-:Y:S08]  /*201d0*/  HMMA.1688.F32.TF32 R92, R148.reuse, R72, R92 ;  /* 0x00000048945c723c */ /* 0x040ff0000008105c */
[-C--:B------:R-:W-:Y:S01]  /*201e0*/  HMMA.1688.F32.TF32 R164, R148, R76.reuse, R164 ;  /* 0x0000004c94a4723c */ /* 0x080fe200000810a4 */
[----:B------:R-:W-:Y:S04]  /*201f0*/  LDS R148, [R2+0x880] ;  /* 0x0008800002947984 */ /* 0x000fe80000000800 */
[----:B------:R-:W-:Y:S03]  /*20200*/  LDS R150, [R2+0xc80] ;  /* 0x000c800002967984 */ /* 0x000fe60000000800 */
[----:B------:R-:W-:Y:S01]  /*20210*/  HMMA.1688.F32.TF32 R40, R40, R76, R64 ;  /* 0x0000004c2828723c */ /* 0x000fe20000081040 */
[----:B------:R-:W-:Y:S04]  /*20220*/  LDS R149, [R3+0x880] ;  /* 0x0008800003957984 */ /* 0x000fe80000000800 */
[----:B------:R-:W2:Y:S03]  /*20230*/  LDS R151, [R3+0xc80] ;  /* 0x000c800003977984 */ /* 0x000ea60000000800 */
[C---:B------:R-:W-:Y:S01]  /*20240*/  HMMA.1688.F32.TF32 R124, R160.reuse, R8, R124 ;  /* 0x00000008a07c723c */ /* 0x040fe2000008107c */
[----:B------:R-:W-:Y:S04]  /*20250*/  LDS R64, [R196+0x880] ;  /* 0x00088000c4407984 */ /* 0x000fe80000000800 */
[----:B------:R-:W-:Y:S03]  /*20260*/  LDS R66, [R196+0xc80] ;  /* 0x000c8000c4427984 */ /* 0x000fe60000000800 */
[C---:B------:R-:W-:Y:S01]  /*20270*/  HMMA.1688.F32.TF32 R12, R160.reuse, R104, R12 ;  /* 0x00000068a00c723c */ /* 0x040fe2000008100c */
[----:B------:R-:W-:Y:S04]  /*20280*/  LDS R65, [R197+0x880] ;  /* 0x00088000c5417984 */ /* 0x000fe80000000800 */
[----:B------:R-:W3:Y:S03]  /*20290*/  LDS R67, [R197+0xc80] ;  /* 0x000c8000c5437984 */ /* 0x000ee60000000800 */
[C---:B------:R-:W-:Y:S01]  /*202a0*/  HMMA.1688.F32.TF32 R16, R160.reuse, R96, R16 ;  /* 0x00000060a010723c */ /* 0x040fe20000081010 */
[----:B------:R-:W-:Y:S04]  /*202b0*/  LDS R104, [R196+0x1080] ;  /* 0x00108000c4687984 */ /* 0x000fe80000000800 */
[----:B------:R-:W-:Y:S03]  /*202c0*/  LDS R105, [R197+0x1080] ;  /* 0x00108000c5697984 */ /* 0x000fe60000000800 */
[C---:B------:R-:W-:Y:S08]  /*202d0*/  HMMA.1688.F32.TF32 R48, R160.reuse, R60, R48 ;  /* 0x0000003ca030723c */ /* 0x040ff00000081030 */
[C---:B------:R-:W-:Y:S08]  /*202e0*/  HMMA.1688.F32.TF32 R68, R160.reuse, R100, R68 ;  /* 0x00000064a044723c */ /* 0x040ff00000081044 */
[C---:B------:R-:W-:Y:S08]  /*202f0*/  HMMA.1688.F32.TF32 R20, R160.reuse, R72, R20 ;  /* 0x00000048a014723c */ /* 0x040ff00000081014 */
[----:B------:R-:W-:Y:S08]  /*20300*/  HMMA.1688.F32.TF32 R4, R160, R76, R4 ;  /* 0x0000004ca004723c */ /* 0x000ff00000081004 */
[C---:B-1----:R-:W-:Y:S08]  /*20310*/  HMMA.1688.F32.TF32 R80, R168.reuse, R26, R80 ;  /* 0x0000001aa850723c */ /* 0x042ff00000081050 */
[C---:B------:R-:W-:Y:S08]  /*20320*/  HMMA.1688.F32.TF32 R116, R168.reuse, R10, R116 ;  /* 0x0000000aa874723c */ /* 0x040ff00000081074 */
[C---:B------:R-:W-:Y:S08]  /*20330*/  HMMA.1688.F32.TF32 R160, R168.reuse, R106, R156 ;  /* 0x0000006aa8a0723c */ /* 0x040ff0000008109c */
[C---:B------:R-:W-:Y:S08]  /*20340*/  HMMA.1688.F32.TF32 R176, R168.reuse, R98, R152 ;  /* 0x00000062a8b0723c */ /* 0x040ff00000081098 */
[C---:B------:R-:W-:Y:S08]  /*20350*/  HMMA.1688.F32.TF32 R132, R168.reuse, R62, R132 ;  /* 0x0000003ea884723c */ /* 0x040ff00000081084 */
[C---:B------:R-:W-:Y:S08]  /*20360*/  HMMA.1688.F32.TF32 R36, R168.reuse, R102, R36 ;  /* 0x00000066a824723c */ /* 0x040ff00000081024 */
[C---:B------:R-:W-:Y:S08]  /*20370*/  HMMA.1688.F32.TF32 R52, R168.reuse, R74, R52 ;  /* 0x0000004aa834723c */ /* 0x040ff00000081034 */
[----:B------:R-:W-:Y:S08]  /*20380*/  HMMA.1688.F32.TF32 R44, R168, R78, R44 ;  /* 0x0000004ea82c723c */ /* 0x000ff0000008102c */
[----:B------:R-:W-:Y:S01]  /*20390*/  HMMA.1688.F32.TF32 R168, R180, R26, R56 ;  /* 0x0000001ab4a8723c */ /* 0x000fe20000081038 */
[----:B------:R-:W-:Y:S01]  /*203a0*/  LDS R56, [R2+0x1080] ;  /* 0x0010800002387984 */ /* 0x000fe20000000800 */
[----:B-----5:R-:W-:-:S03]  /*203b0*/  IMAD R199, R199, 0x8000, R25 ;  /* 0x00008000c7c77824 */ /* 0x020fc600078e0219 */
[----:B------:R-:W-:Y:S03]  /*203c0*/  LDS R58, [R2+0x1480] ;  /* 0x00148000023a7984 */ /* 0x000fe60000000800 */
[C---:B------:R-:W-:Y:S01]  /*203d0*/  HMMA.1688.F32.TF32 R124, R180.reuse, R10, R124 ;  /* 0x0000000ab47c723c */ /* 0x040fe2000008107c */
[----:B------:R-:W-:Y:S04]  /*203e0*/  LDS R57, [R3+0x1080] ;  /* 0x0010800003397984 */ /* 0x000fe80000000800 */
[----:B------:R-:W-:Y:S03]  /*203f0*/  LDS R59, [R3+0x1480] ;  /* 0x00148000033b7984 */ /* 0x000fe60000000800 */
[C---:B------:R-:W-:Y:S01]  /*20400*/  HMMA.1688.F32.TF32 R12, R180.reuse, R106, R12 ;  /* 0x0000006ab40c723c */ /* 0x040fe2000008100c */
[----:B------:R-:W-:Y:S07]  /*20410*/  LDSM.16.M88.4 R156, [R199+0x10000] ;  /* 0x01000000c79c783b */ /* 0x000fee0000000200 */
[C---:B------:R-:W-:Y:S08]  /*20420*/  HMMA.1688.F32.TF32 R16, R180.reuse, R98, R16 ;  /* 0x00000062b410723c */ /* 0x040ff00000081010 */
[C---:B------:R-:W-:Y:S08]  /*20430*/  HMMA.1688.F32.TF32 R48, R180.reuse, R62, R48 ;  /* 0x0000003eb430723c */ /* 0x040ff00000081030 */
[C---:B------:R-:W-:Y:S08]  /*20440*/  HMMA.1688.F32.TF32 R68, R180.reuse, R102, R68 ;  /* 0x00000066b444723c */ /* 0x040ff00000081044 */
[C---:B------:R-:W-:Y:S08]  /*20450*/  HMMA.1688.F32.TF32 R20, R180.reuse, R74, R20 ;  /* 0x0000004ab414723c */ /* 0x040ff00000081014 */
[----:B------:R-:W-:Y:S08]  /*20460*/  HMMA.1688.F32.TF32 R4, R180, R78, R4 ;  /* 0x0000004eb404723c */ /* 0x000ff00000081004 */
[C---:B--2---:R-:W-:Y:S01]  /*20470*/  HMMA.1688.F32.TF32 R180, R148.reuse, R26, R140 ;  /* 0x0000001a94b4723c */ /* 0x044fe2000008108c */
[----:B------:R-:W-:Y:S07]  /*20480*/  LDSM.16.M88.4 R140, [R199+0x12000] ;  /* 0x01200000c78c783b */ /* 0x000fee0000000200 */
[C---:B------:R-:W-:Y:S08]  /*20490*/  HMMA.1688.F32.TF32 R108, R148.reuse, R10, R108 ;  /* 0x0000000a946c723c */ /* 0x040ff0000008106c */
[C---:B------:R-:W-:Y:S08]  /*204a0*/  HMMA.1688.F32.TF32 R32, R148.reuse, R106, R32 ;  /* 0x0000006a9420723c */ /* 0x040ff00000081020 */
[C---:B------:R-:W-:Y:S08]  /*204b0*/  HMMA.1688.F32.TF32 R28, R148.reuse, R98, R28 ;  /* 0x00000062941c723c */ /* 0x040ff0000008101c */
[C---:B------:R-:W-:Y:S08]  /*204c0*/  HMMA.1688.F32.TF32 R84, R148.reuse, R62, R84 ;  /* 0x0000003e9454723c */ /* 0x040ff00000081054 */
[C---:B------:R-:W-:Y:S08]  /*204d0*/  HMMA.1688.F32.TF32 R88, R148.reuse, R102, R88 ;  /* 0x000000669458723c */ /* 0x040ff00000081058 */
[C---:B------:R-:W-:Y:S08]  /*204e0*/  HMMA.1688.F32.TF32 R92, R148.reuse, R74, R92 ;  /* 0x0000004a945c723c */ /* 0x040ff0000008105c */
[----:B------:R-:W-:Y:S01]  /*204f0*/  HMMA.1688.F32.TF32 R164, R148, R78, R164 ;  /* 0x0000004e94a4723c */ /* 0x000fe200000810a4 */
[----:B------:R-:W1:Y:S07]  /*20500*/  LDSM.16.M88.4 R148, [R199+0x11000] ;  /* 0x01100000c794783b */ /* 0x000e6e0000000200 */
[C---:B---3--:R-:W-:Y:S01]  /*20510*/  HMMA.1688.F32.TF32 R188, R64.reuse, R106, R144 ;  /* 0x0000006a40bc723c */ /* 0x048fe20000081090 */
[----:B------:R-:W-:Y:S04]  /*20520*/  LDS R144, [R196+0x1000] ;  /* 0x00100000c4907984 */ /* 0x000fe80000000800 */
[----:B------:R-:W-:Y:S03]  /*20530*/  LDS R146, [R196+0x1400] ;  /* 0x00140000c4927984 */ /* 0x000fe60000000800 */
[C---:B------:R-:W-:Y:S01]  /*20540*/  HMMA.1688.F32.TF32 R192, R64.reuse, R10, R172 ;  /* 0x0000000a40c0723c */ /* 0x040fe200000810ac */
        /* <DEDUP_REMOVED lines=11> */
[----:B------:R-:W-:Y:S01]  /*20600*/  HMMA.1688.F32.TF32 R136, R64, R98, R136 ;  /* 0x000000624088723c */ /* 0x000fe20000081088 */
[----:B------:R-:W-:Y:S04]  /*20610*/  LDSM.16.M88.4 R100, [R199+0x13000] ;  /* 0x01300000c764783b */ /* 0x000fe80000000200 */
[----:B------:R-:W-:Y:S03]  /*20620*/  LDSM.16.M88.4 R96, [R199+0x17000] ;  /* 0x01700000c760783b */ /* 0x000fe60000000200 */
[-C--:B-1----:R-:W-:Y:S01]  /*20630*/  HMMA.1688.F32.TF32 R24, R56, R148.reuse, R108 ;  /* 0x000000943818723c */ /* 0x082fe2000008106c */
[----:B------:R-:W-:Y:S07]  /*20640*/  LDSM.16.M88.4 R108, [R199+0x16000] ;  /* 0x01600000c76c783b */ /* 0x000fee0000000200 */
[----:B--2---:R-:W-:Y:S01]  /*20650*/  HMMA.1688.F32.TF32 R8, R144, R148, R124 ;  /* 0x000000949008723c */ /* 0x004fe2000008107c */
[----:B------:R-:W1:Y:S07]  /*20660*/  LDSM.16.M88.4 R124, [R199+0x14000] ;  /* 0x01400000c77c783b */ /* 0x000e6e0000000200 */
[----:B------:R-:W-:Y:S08]  /*20670*/  HMMA.1688.F32.TF32 R128, R64, R62, R128 ;  /* 0x0000003e4080723c */ /* 0x000ff00000081080 */
[----:B---3--:R-:W-:Y:S01]  /*20680*/  HMMA.1688.F32.TF32 R76, R172, R148, R116 ;  /* 0x00000094ac4c723c */ /* 0x008fe20000081074 */
[----:B------:R-:W2:Y:S07]  /*20690*/  LDSM.16.M88.4 R116, [R199+0x15000] ;  /* 0x01500000c774783b */ /* 0x000eae0000000200 */
[----:B------:R-:W-:Y:S08]  /*206a0*/  HMMA.1688.F32.TF32 R112, R64, R74, R112 ;  /* 0x0000004a4070723c */ /* 0x000ff00000081070 */
[-C--:B------:R-:W-:Y:S08]  /*206b0*/  HMMA.1688.F32.TF32 R72, R144, R156.reuse, R168 ;  /* 0x0000009c9048723c */ /* 0x080ff000000810a8 */
[----:B------:R-:W-:Y:S08]  /*206c0*/  HMMA.1688.F32.TF32 R168, R56, R156, R180 ;  /* 0x0000009c38a8723c */ /* 0x000ff000000810b4 */
[----:B-1----:R-:W-:Y:S08]  /*206d0*/  HMMA.1688.F32.TF32 R64, R172, R124, R132 ;  /* 0x0000007cac40723c */ /* 0x002ff00000081084 */
[C---:B------:R-:W-:Y:S08]  /*206e0*/  HMMA.1688.F32.TF32 R132, R104.reuse, R100, R136 ;  /* 0x000000646884723c */ /* 0x040ff00000081088 */
[----:B------:R-:W-:Y:S08]  /*206f0*/  HMMA.1688.F32.TF32 R136, R104, R124, R128 ;  /* 0x0000007c6888723c */ /* 0x000ff00000081080 */
[----:B------:R-:W-:Y:S08]  /*20700*/  HMMA.1688.F32.TF32 R60, R172, R140, R160 ;  /* 0x0000008cac3c723c */ /* 0x000ff000000810a0 */
[----:B--2---:R-:W-:Y:S08]  /*20710*/  HMMA.1688.F32.TF32 R128, R104, R116, R120 ;  /* 0x000000746880723c */ /* 0x004ff00000081078 */
[-C--:B------:R-:W-:Y:S08]  /*20720*/  HMMA.1688.F32.TF32 R80, R172, R156.reuse, R80 ;  /* 0x0000009cac50723c */ /* 0x080ff00000081050 */
[C---:B------:R-:W-:Y:S08]  /*20730*/  HMMA.1688.F32.TF32 R184, R104.reuse, R156, R184 ;  /* 0x0000009c68b8723c */ /* 0x040ff000000810b8 */
[C---:B------:R-:W-:Y:S08]  /*20740*/  HMMA.1688.F32.TF32 R180, R104.reuse, R148, R192 ;  /* 0x0000009468b4723c */ /* 0x040ff000000810c0 */
[----:B------:R-:W-:Y:S08]  /*20750*/  HMMA.1688.F32.TF32 R160, R104, R140, R188 ;  /* 0x0000008c68a0723c */ /* 0x000ff000000810bc */
[C---:B------:R-:W-:Y:S01]  /*20760*/  HMMA.1688.F32.TF32 R40, R172.reuse, R100, R176 ;  /* 0x00000064ac28723c */ /* 0x040fe200000810b0 */
[----:B------:R-:W-:Y:S04]  /*20770*/  LDS R176, [R2+0x2800] ;  /* 0x0028000002b07984 */ /* 0x000fe80000000800 */
[----:B------:R-:W-:Y:S03]  /*20780*/  LDS R178, [R2+0x2c00] ;  /* 0x002c000002b27984 */ /* 0x000fe60000000800 */
[C---:B------:R-:W-:Y:S01]  /*20790*/  HMMA.1688.F32.TF32 R36, R172.reuse, R116, R36 ;  /* 0x00000074ac24723c */ /* 0x040fe20000081024 */
[----:B------:R-:W-:Y:S04]  /*207a0*/  LDS R177, [R3+0x2800] ;  /* 0x0028000003b17984 */ /* 0x000fe80000000800 */
[----:B------:R-:W-:Y:S03]  /*207b0*/  LDS R179, [R3+0x2c00] ;  /* 0x002c000003b37984 */ /* 0x000fe60000000800 */
[C---:B------:R-:W-:Y:S08]  /*207c0*/  HMMA.1688.F32.TF32 R52, R172.reuse, R108, R52 ;  /* 0x0000006cac34723c */ /* 0x040ff00000081034 */
[----:B------:R-:W-:Y:S01]  /*207d0*/  HMMA.1688.F32.TF32 R44, R172, R96, R44 ;  /* 0x00000060ac2c723c */ /* 0x000fe2000008102c */
[----:B------:R-:W-:Y:S04]  /*207e0*/  LDS R172, [R2+0x1800] ;  /* 0x0018000002ac7984 */ /* 0x000fe80000000800 */
[----:B------:R-:W-:Y:S03]  /*207f0*/  LDS R174, [R2+0x1c00] ;  /* 0x001c000002ae7984 */ /* 0x000fe60000000800 */
[----:B------:R-:W-:Y:S01]  /*20800*/  HMMA.1688.F32.TF32 R120, R104, R108, R112 ;  /* 0x0000006c6878723c */ /* 0x000fe20000081070 */
[----:B------:R-:W-:Y:S04]  /*20810*/  LDS R173, [R3+0x1800] ;  /* 0x0018000003ad7984 */ /* 0x000fe80000000800 */
[----:B------:R-:W1:Y:S03]  /*20820*/  LDS R175, [R3+0x1c00] ;  /* 0x001c000003af7984 */ /* 0x000e660000000800 */
[C---:B------:R-:W-:Y:S01]  /*20830*/  HMMA.1688.F32.TF32 R12, R144.reuse, R140, R12 ;  /* 0x0000008c900c723c */ /* 0x040fe2000008100c */
[----:B------:R-:W-:Y:S04]  /*20840*/  LDS R112, [R196+0x1880] ;  /* 0x00188000c4707984 */ /* 0x000fe80000000800 */
[----:B------:R-:W-:Y:S03]  /*20850*/  LDS R114, [R196+0x1c80] ;  /* 0x001c8000c4727984 */ /* 0x000fe60000000800 */
[C---:B------:R-:W-:Y:S01]  /*20860*/  HMMA.1688.F32.TF32 R16, R144.reuse, R100, R16 ;  /* 0x000000649010723c */ /* 0x040fe20000081010 */
[----:B------:R-:W-:Y:S04]  /*20870*/  LDS R113, [R197+0x1880] ;  /* 0x00188000c5717984 */ /* 0x000fe80000000800 */
[----:B------:R-:W-:Y:S03]  /*20880*/  LDS R115, [R197+0x1c80] ;  /* 0x001c8000c5737984 */ /* 0x000fe60000000800 */
        /* <DEDUP_REMOVED lines=8> */
[----:B------:R-:W-:Y:S03]  /*20910*/  LDS R154, [R196+0x1c00] ;  /* 0x001c0000c49a7984 */ /* 0x000fe60000000800 */
[C---:B------:R-:W-:Y:S01]  /*20920*/  HMMA.1688.F32.TF32 R32, R56.reuse, R140, R32 ;  /* 0x0000008c3820723c */ /* 0x040fe20000081020 */
[----:B------:R-:W-:Y:S04]  /*20930*/  LDS R153, [R197+0x1800] ;  /* 0x00180000c5997984 */ /* 0x000fe80000000800 */
[----:B------:R-:W2:Y:S03]  /*20940*/  LDS R155, [R197+0x1c00] ;  /* 0x001c0000c59b7984 */ /* 0x000ea60000000800 */
[C---:B------:R-:W-:Y:S01]  /*20950*/  HMMA.1688.F32.TF32 R84, R56.reuse, R124, R84 ;  /* 0x0000007c3854723c */ /* 0x040fe20000081054 */
[----:B------:R-:W-:Y:S04]  /*20960*/  LDS R145, [R3+0x1880] ;  /* 0x0018800003917984 */ /* 0x000fe80000000800 */
[----:B------:R-:W3:Y:S03]  /*20970*/  LDS R147, [R3+0x1c80] ;  /* 0x001c800003937984 */ /* 0x000ee60000000800 */
        /* <DEDUP_REMOVED lines=11> */
[----:B------:R-:W-:Y:S01]  /*20a30*/  HMMA.1688.F32.TF32 R44, R172, R98, R44 ;  /* 0x00000062ac2c723c */ /* 0x000fe2000008102c */
[----:B------:R-:W-:Y:S04]  /*20a40*/  LDS R172, [R196+0x2800] ;  /* 0x00280000c4ac7984 */ /* 0x000fe80000000800 */
[----:B------:R-:W-:Y:S03]  /*20a50*/  LDS R174, [R196+0x2c00] ;  /* 0x002c0000c4ae7984 */ /* 0x000fe60000000800 */
[C---:B--2---:R-:W-:Y:S01]  /*20a60*/  HMMA.1688.F32.TF32 R72, R152.reuse, R158, R72 ;  /* 0x0000009e9848723c */ /* 0x044fe20000081048 */
[----:B------:R-:W-:Y:S04]  /*20a70*/  LDS R173, [R197+0x2800] ;  /* 0x00280000c5ad7984 */ /* 0x000fe80000000800 */
[----:B------:R-:W-:Y:S03]  /*20a80*/  LDS R175, [R197+0x2c00] ;  /* 0x002c0000c5af7984 */ /* 0x000fe60000000800 */
[C---:B------:R-:W-:Y:S08]  /*20a90*/  HMMA.1688.F32.TF32 R8, R152.reuse, R150, R8 ;  /* 0x000000969808723c */ /* 0x040ff00000081008 */
[C---:B------:R-:W-:Y:S08]  /*20aa0*/  HMMA.1688.F32.TF32 R12, R152.reuse, R142, R12 ;  /* 0x0000008e980c723c */ /* 0x040ff0000008100c */
[C---:B------:R-:W-:Y:S08]  /*20ab0*/  HMMA.1688.F32.TF32 R48, R152.reuse, R126, R48 ;  /* 0x0000007e9830723c */ /* 0x040ff00000081030 */
[C---:B------:R-:W-:Y:S08]  /*20ac0*/  HMMA.1688.F32.TF32 R68, R152.reuse, R118, R68 ;  /* 0x000000769844723c */ /* 0x040ff00000081044 */
[C---:B------:R-:W-:Y:S08]  /*20ad0*/  HMMA.1688.F32.TF32 R20, R152.reuse, R110, R20 ;  /* 0x0000006e9814723c */ /* 0x040ff00000081014 */
[----:B------:R-:W-:Y:S08]  /*20ae0*/  HMMA.1688.F32.TF32 R4, R152, R98, R4 ;  /* 0x000000629804723c */ /* 0x000ff00000081004 */
[C---:B---3--:R-:W-:Y:S01]  /*20af0*/  HMMA.1688.F32.TF32 R40, R144.reuse, R158, R168 ;  /* 0x0000009e9028723c */ /* 0x048fe200000810a8 */
        /* <DEDUP_REMOVED lines=8> */
[C---:B------:R-:W-:Y:S08]  /*20b80*/  HMMA.1688.F32.TF32 R92, R144.reuse, R110, R92 ;  /* 0x0000006e905c723c */ /* 0x040ff0000008105c */
[----:B------:R-:W-:Y:S08]  /*20b90*/  HMMA.1688.F32.TF32 R164, R144, R98, R164 ;  /* 0x0000006290a4723c */ /* 0x000ff000000810a4 */
[-C--:B------:R-:W-:Y:S01]  /*20ba0*/  HMMA.1688.F32.TF32 R16, R152, R102.reuse, R16 ;  /* 0x000000669810723c */ /* 0x080fe20000081010 */
[----:B------:R-:W-:Y:S07]  /*20bb0*/  LDSM.16.M88.4 R152, [R198+0x11080] ;  /* 0x01108000c698783b */ /* 0x000fee0000000200 */
[----:B------:R-:W-:Y:S01]  /*20bc0*/  HMMA.1688.F32.TF32 R28, R144, R102, R28 ;  /* 0x00000066901c723c */ /* 0x000fe2000008101c */
[----:B------:R-:W-:Y:S07]  /*20bd0*/  LDSM.16.M88.4 R144, [R198+0x12080] ;  /* 0x01208000c690783b */ /* 0x000fee0000000200 */
[C---:B------:R-:W-:Y:S08]  /*20be0*/  HMMA.1688.F32.TF32 R156, R112.reuse, R158, R184 ;  /* 0x0000009e709c723c */ /* 0x040ff000000810b8 */
[C---:B------:R-:W-:Y:S01]  /*20bf0*/  HMMA.1688.F32.TF32 R148, R112.reuse, R150, R180 ;  /* 0x000000967094723c */ /* 0x040fe200000810b4 */
[----:B------:R-:W-:Y:S04]  /*20c00*/  LDS R180, [R2+0x5800] ;  /* 0x0058000002b47984 */ /* 0x000fe80000000800 */
[----:B------:R-:W-:Y:S03]  /*20c10*/  LDS R182, [R2+0x5c00] ;  /* 0x005c000002b67984 */ /* 0x000fe60000000800 */
[C---:B------:R-:W-:Y:S01]  /*20c20*/  HMMA.1688.F32.TF32 R140, R112.reuse, R142, R160 ;  /* 0x0000008e708c723c */ /* 0x040fe200000810a0 */
[----:B------:R-:W1:Y:S04]  /*20c30*/  LDSM.16.M88.4 R160, [R198+0x10080] ;  /* 0x01008000c6a0783b */ /* 0x000e680000000200 */
[----:B------:R-:W-:Y:S03]  /*20c40*/  LDS R181, [R3+0x5800] ;  /* 0x0058000003b57984 */ /* 0x000fe60000000800 */
[C---:B------:R-:W-:Y:S01]  /*20c50*/  HMMA.1688.F32.TF32 R132, R112.reuse, R102, R132 ;  /* 0x000000667084723c */ /* 0x040fe20000081084 */
[----:B------:R-:W-:Y:S04]  /*20c60*/  LDSM.16.M88.4 R100, [R198+0x17080] ;  /* 0x01708000c664783b */ /* 0x000fe80000000200 */
[----:B------:R-:W-:Y:S03]  /*20c70*/  LDS R183, [R3+0x5c00] ;  /* 0x005c000003b77984 */ /* 0x000fe60000000800 */
[C---:B------:R-:W-:Y:S01]  /*20c80*/  HMMA.1688.F32.TF32 R124, R112.reuse, R126, R136 ;  /* 0x0000007e707c723c */ /* 0x040fe20000081088 */
[----:B------:R-:W2:Y:S07]  /*20c90*/  LDSM.16.M88.4 R136, [R198+0x13080] ;  /* 0x01308000c688783b */ /* 0x000eae0000000200 */
[C---:B------:R-:W-:Y:S01]  /*20ca0*/  HMMA.1688.F32.TF32 R116, R112.reuse, R118, R128 ;  /* 0x000000767074723c */ /* 0x040fe20000081080 */
[----:B------:R-:W3:Y:S07]  /*20cb0*/  LDSM.16.M88.4 R128, [R198+0x14080] ;  /* 0x01408000c680783b */ /* 0x000eee0000000200 */
[C---:B------:R-:W-:Y:S01]  /*20cc0*/  HMMA.1688.F32.TF32 R108, R112.reuse, R110, R120 ;  /* 0x0000006e706c723c */ /* 0x040fe20000081078 */
[----:B------:R-:W4:Y:S07]  /*20cd0*/  LDSM.16.M88.4 R120, [R198+0x15080] ;  /* 0x01508000c678783b */ /* 0x000f2e0000000200 */
[----:B------:R-:W-:Y:S01]  /*20ce0*/  HMMA.1688.F32.TF32 R96, R112, R98, R104 ;  /* 0x000000627060723c */ /* 0x000fe20000081068 */
[----:B------:R-:W5:Y:S04]  /*20cf0*/  LDSM.16.M88.4 R112, [R198+0x16080] ;  /* 0x01608000c670783b */ /* 0x000f680000000200 */
[----:B------:R-:W-:Y:S03]  /*20d00*/  LDS R104, [R196+0x2000] ;  /* 0x00200000c4687984 */ /* 0x000fe60000000800 */
[C---:B-1----:R-:W-:Y:S01]  /*20d10*/  HMMA.1688.F32.TF32 R80, R168.reuse, R160, R80 ;  /* 0x000000a0a850723c */ /* 0x042fe20000081050 */
[----:B------:R-:W-:Y:S04]  /*20d20*/  LDS R106, [R196+0x2400] ;  /* 0x00240000c46a7984 */ /* 0x000fe80000000800 */
[----:B------:R-:W-:Y:S03]  /*20d30*/  LDS R105, [R197+0x2000] ;  /* 0x00200000c5697984 */ /* 0x000fe60000000800 */
[C---:B------:R-:W-:Y:S01]  /*20d40*/  HMMA.1688.F32.TF32 R76, R168.reuse, R152, R76 ;  /* 0x00000098a84c723c */ /* 0x040fe2000008104c */
[----:B------:R-:W1:Y:S07]  /*20d50*/  LDS R107, [R197+0x2400] ;  /* 0x00240000c56b7984 */ /* 0x000e6e0000000800 */
[C---:B------:R-:W-:Y:S08]  /*20d60*/  HMMA.1688.F32.TF32 R60, R168.reuse, R144, R60 ;  /* 0x00000090a83c723c */ /* 0x040ff0000008103c */
[C---:B--2---:R-:W-:Y:S08]  /*20d70*/  HMMA.1688.F32.TF32 R56, R168.reuse, R136, R56 ;  /* 0x00000088a838723c */ /* 0x044ff00000081038 */
[C---:B---3--:R-:W-:Y:S08]  /*20d80*/  HMMA.1688.F32.TF32 R64, R168.reuse, R128, R64 ;  /* 0x00000080a840723c */ /* 0x048ff00000081040 */
[C---:B----4-:R-:W-:Y:S08]  /*20d90*/  HMMA.1688.F32.TF32 R36, R168.reuse, R120, R36 ;  /* 0x00000078a824723c */ /* 0x050ff00000081024 */
[C---:B-----5:R-:W-:Y:S08]  /*20da0*/  HMMA.1688.F32.TF32 R52, R168.reuse, R112, R52 ;  /* 0x00000070a834723c */ /* 0x060ff00000081034 */
[----:B------:R-:W-:Y:S01]  /*20db0*/  HMMA.1688.F32.TF32 R44, R168, R100, R44 ;  /* 0x00000064a82c723c */ /* 0x000fe2000008102c */
[----:B------:R-:W-:Y:S04]  /*20dc0*/  LDS R168, [R2+0x2080] ;  /* 0x0020800002a87984 */ /* 0x000fe80000000800 */
[----:B------:R-:W-:Y:S03]  /*20dd0*/  LDS R170, [R2+0x2480] ;  /* 0x0024800002aa7984 */ /* 0x000fe60000000800 */
[C---:B-1----:R-:W-:Y:S01]  /*20de0*/  HMMA.1688.F32.TF32 R72, R104.reuse, R160, R72 ;  /* 0x000000a06848723c */ /* 0x042fe20000081048 */
[----:B------:R-:W-:Y:S04]  /*20df0*/  LDS R169, [R3+0x2080] ;  /* 0x0020800003a97984 */ /* 0x000fe80000000800 */
[----:B------:R-:W1:Y:S03]  /*20e00*/  LDS R171, [R3+0x2480] ;  /* 0x0024800003ab7984 */ /* 0x000e660000000800 */
        /* <DEDUP_REMOVED lines=33> */
[C---:B------:R-:W-:Y:S01]  /*21020*/  HMMA.1688.F32.TF32 R80, R176.reuse, R162, R80 ;  /* 0x000000a2b050723c */ /* 0x040fe20000081050 */
[----:B------:R-:W-:Y:S04]  /*21030*/  LDS R105, [R197+0x2880] ;  /* 0x00288000c5697984 */ /* 0x000fe80000000800 */
[----:B------:R-:W2:Y:S03]  /*21040*/  LDS R107, [R197+0x2c80] ;  /* 0x002c8000c56b7984 */ /* 0x000ea60000000800 */
        /* <DEDUP_REMOVED lines=36> */
[C---:B------:R-:W-:Y:S01]  /*21290*/  HMMA.1688.F32.TF32 R152, R104.reuse, R154, R148 ;  /* 0x0000009a6898723c */ /* 0x040fe20000081094 */
[----:B------:R-:W1:Y:S04]  /*212a0*/  LDSM.16.M88.4 R156, [R199+0x10080] ;  /* 0x01008000c79c783b */ /* 0x000e680000000200 */
[----:B------:R-:W2:Y:S03]  /*212b0*/  LDSM.16.M88.4 R148, [R199+0x11080] ;  /* 0x01108000c794783b */ /* 0x000ea60000000200 */
[C---:B------:R-:W-:Y:S01]  /*212c0*/  HMMA.1688.F32.TF32 R144, R104.reuse, R146, R140 ;  /* 0x000000926890723c */ /* 0x040fe2000008108c */
[----:B------:R-:W3:Y:S07]  /*212d0*/  LDSM.16.M88.4 R140, [R199+0x12080] ;  /* 0x01208000c78c783b */ /* 0x000eee0000000200 */
[C---:B------:R-:W-:Y:S01]  /*212e0*/  HMMA.1688.F32.TF32 R136, R104.reuse, R138, R132 ;  /* 0x0000008a6888723c */ /* 0x040fe20000081084 */
[----:B------:R-:W4:Y:S07]  /*212f0*/  LDSM.16.M88.4 R132, [R199+0x13080] ;  /* 0x01308000c784783b */ /* 0x000f2e0000000200 */
[C---:B------:R-:W-:Y:S01]  /*21300*/  HMMA.1688.F32.TF32 R128, R104.reuse, R130, R124 ;  /* 0x000000826880723c */ /* 0x040fe2000008107c */
[----:B------:R-:W5:Y:S07]  /*21310*/  LDSM.16.M88.4 R124, [R199+0x14080] ;  /* 0x01408000c77c783b */ /* 0x000f6e0000000200 */
[C---:B------:R-:W-:Y:S01]  /*21320*/  HMMA.1688.F32.TF32 R120, R104.reuse, R122, R116 ;  /* 0x0000007a6878723c */ /* 0x040fe20000081074 */
[----:B------:R-:W4:Y:S07]  /*21330*/  LDSM.16.M88.4 R116, [R199+0x15080] ;  /* 0x01508000c774783b */ /* 0x000f2e0000000200 */
[C---:B------:R-:W-:Y:S01]  /*21340*/  HMMA.1688.F32.TF32 R112, R104.reuse, R114, R108 ;  /* 0x000000726870723c */ /* 0x040fe2000008106c */
[----:B------:R-:W5:Y:S07]  /*21350*/  LDSM.16.M88.4 R108, [R199+0x16080] ;  /* 0x01608000c76c783b */ /* 0x000f6e0000000200 */
[----:B------:R-:W-:Y:S01]  /*21360*/  HMMA.1688.F32.TF32 R100, R104, R102, R96 ;  /* 0x000000666864723c */ /* 0x000fe20000081060 */
[----:B------:R-:W-:Y:S04]  /*21370*/  LDS R104, [R196+0x3000] ;  /* 0x00300000c4687984 */ /* 0x000fe80000000800 */
[----:B------:R-:W-:Y:S03]  /*21380*/  LDS R106, [R196+0x3400] ;  /* 0x00340000c46a7984 */ /* 0x000fe60000000800 */
[C---:B-1----:R-:W-:Y:S01]  /*21390*/  HMMA.1688.F32.TF32 R80, R168.reuse, R156, R80 ;  /* 0x0000009ca850723c */ /* 0x042fe20000081050 */
[----:B------:R-:W-:Y:S04]  /*213a0*/  LDS R105, [R197+0x3000] ;  /* 0x00300000c5697984 */ /* 0x000fe80000000800 */
[----:B------:R-:W-:Y:S03]  /*213b0*/  LDS R107, [R197+0x3400] ;  /* 0x00340000c56b7984 */ /* 0x000fe60000000800 */
[C---:B--2---:R-:W-:Y:S01]  /*213c0*/  HMMA.1688.F32.TF32 R76, R168.reuse, R148, R76 ;  /* 0x00000094a84c723c */ /* 0x044fe2000008104c */
[----:B------:R-:W1:Y:S07]  /*213d0*/  LDSM.16.M88.4 R96, [R199+0x17080] ;  /* 0x01708000c760783b */ /* 0x000e6e0000000200 */
[C---:B---3--:R-:W-:Y:S08]  /*213e0*/  HMMA.1688.F32.TF32 R60, R168.reuse, R140, R60 ;  /* 0x0000008ca83c723c */ /* 0x048ff0000008103c */
[C---:B----4-:R-:W-:Y:S08]  /*213f0*/  HMMA.1688.F32.TF32 R56, R168.reuse, R132, R56 ;  /* 0x00000084a838723c */ /* 0x050ff00000081038 */
[C---:B-----5:R-:W-:Y:S08]  /*21400*/  HMMA.1688.F32.TF32 R64, R168.reuse, R124, R64 ;  /* 0x0000007ca840723c */ /* 0x060ff00000081040 */
[C---:B------:R-:W-:Y:S08]  /*21410*/  HMMA.1688.F32.TF32 R36, R168.reuse, R116, R36 ;  /* 0x00000074a824723c */ /* 0x040ff00000081024 */
[C---:B------:R-:W-:Y:S08]  /*21420*/  HMMA.1688.F32.TF32 R52, R168.reuse, R108, R52 ;  /* 0x0000006ca834723c */ /* 0x040ff00000081034 */
[----:B-1----:R-:W-:Y:S01]  /*21430*/  HMMA.1688.F32.TF32 R44, R168, R96, R44 ;  /* 0x00000060a82c723c */ /* 0x002fe2000008102c */
        /* <DEDUP_REMOVED lines=92> */
[----:B------:R-:W5:Y:S07]  /*21a00*/  LDSM.16.M88.4 R108, [R198+0x15100] ;  /* 0x01510000c66c783b */ /* 0x000f6e0000000200 */
[----:B------:R-:W-:Y:S01]  /*21a10*/  HMMA.1688.F32.TF32 R100, R104, R98, R100 ;  /* 0x000000626864723c */ /* 0x000fe20000081064 */
[----:B------:R-:W5:Y:S04]  /*21a20*/  LDSM.16.M88.4 R104, [R198+0x16100] ;  /* 0x01610000c668783b */ /* 0x000f680000000200 */
[----:B------:R-:W5:Y:S03]  /*21a30*/  LDSM.16.M88.4 R96, [R198+0x17100] ;  /* 0x01710000c660783b */ /* 0x000f660000000200 */
[C---:B-1----:R-:W-:Y:S08]  /*21a40*/  HMMA.1688.F32.TF32 R80, R168.reuse, R148, R80 ;  /* 0x00000094a850723c */ /* 0x042ff00000081050 */
[C---:B--2---:R-:W-:Y:S08]  /*21a50*/  HMMA.1688.F32.TF32 R76, R168.reuse, R140, R76 ;  /* 0x0000008ca84c723c */ /* 0x044ff0000008104c */
[C---:B---3--:R-:W-:Y:S08]  /*21a60*/  HMMA.1688.F32.TF32 R60, R168.reuse, R132, R60 ;  /* 0x00000084a83c723c */ /* 0x048ff0000008103c */
[C---:B----4-:R-:W-:Y:S08]  /*21a70*/  HMMA.1688.F32.TF32 R56, R168.reuse, R124, R56 ;  /* 0x0000007ca838723c */ /* 0x050ff00000081038 */
[C---:B-----5:R-:W-:Y:S08]  /*21a80*/  HMMA.1688.F32.TF32 R64, R168.reuse, R116, R64 ;  /* 0x00000074a840723c */ /* 0x060ff00000081040 */
[C---:B------:R-:W-:Y:S08]  /*21a90*/  HMMA.1688.F32.TF32 R36, R168.reuse, R108, R36 ;  /* 0x0000006ca824723c */ /* 0x040ff00000081024 */
[C---:B------:R-:W-:Y:S08]  /*21aa0*/  HMMA.1688.F32.TF32 R52, R168.reuse, R104, R52 ;  /* 0x00000068a834723c */ /* 0x040ff00000081034 */
        /* <DEDUP_REMOVED lines=88> */
[----:B------:R-:W5:Y:S04]  /*22030*/  LDSM.16.M88.4 R96, [R199+0x17100] ;  /* 0x01710000c760783b */ /* 0x000f680000000200 */
[----:B------:R-:W-:Y:S03]  /*22040*/  LDS R156, [R196+0x5000] ;  /* 0x00500000c49c7984 */ /* 0x000fe60000000800 */
[C---:B-1----:R-:W-:Y:S01]  /*22050*/  HMMA.1688.F32.TF32 R80, R168.reuse, R148, R80 ;  /* 0x00000094a850723c */ /* 0x042fe20000081050 */
[----:B------:R-:W-:Y:S04]  /*22060*/  LDS R158, [R196+0x5400] ;  /* 0x00540000c49e7984 */ /* 0x000fe80000000800 */
[----:B------:R-:W-:Y:S03]  /*22070*/  LDS R157, [R197+0x5000] ;  /* 0x00500000c59d7984 */ /* 0x000fe60000000800 */
[C---:B--2---:R-:W-:Y:S01]  /*22080*/  HMMA.1688.F32.TF32 R76, R168.reuse, R140, R76 ;  /* 0x0000008ca84c723c */ /* 0x044fe2000008104c */
[----:B------:R-:W1:Y:S07]  /*22090*/  LDS R159, [R197+0x5400] ;  /* 0x00540000c59f7984 */ /* 0x000e6e0000000800 */
        /* <DEDUP_REMOVED lines=57> */
[----:B------:R-:W-:Y:S04]  /*22430*/  LDS R60, [R2+0x6080] ;  /* 0x00608000023c7984 */ /* 0x000fe80000000800 */
[----:B------:R-:W-:Y:S03]  /*22440*/  LDS R62, [R2+0x6480] ;  /* 0x00648000023e7984 */ /* 0x000fe60000000800 */
[----:B-1----:R-:W-:Y:S01]  /*22450*/  HMMA.1688.F32.TF32 R172, R168, R142, R24 ;  /* 0x0000008ea8ac723c */ /* 0x002fe20000081018 */
[----:B------:R-:W-:Y:S04]  /*22460*/  LDS R61, [R3+0x6080] ;  /* 0x00608000033d7984 */ /* 0x000fe80000000800 */
[----:B------:R-:W-:Y:S03]  /*22470*/  LDS R63, [R3+0x6480] ;  /* 0x00648000033f7984 */ /* 0x000fe60000000800 */
[C---:B------:R-:W-:Y:S01]  /*22480*/  HMMA.1688.F32.TF32 R80, R180.reuse, R150, R80 ;  /* 0x00000096b450723c */ /* 0x040fe20000081050 */
[----:B------:R-:W1:Y:S07]  /*22490*/  LDSM.16.M88.4 R24, [R198+0x10180] ;  /* 0x01018000c618783b */ /* 0x000e6e0000000200 */
[C---:B------:R-:W-:Y:S08]  /*224a0*/  HMMA.1688.F32.TF32 R76, R180.reuse, R142, R76 ;  /* 0x0000008eb44c723c */ /* 0x040ff0000008104c */
        /* <DEDUP_REMOVED lines=9> */
[C---:B------:R-:W-:Y:S01]  /*22540*/  HMMA.1688.F32.TF32 R52, R180.reuse, R106, R52 ;  /* 0x0000006ab434723c */ /* 0x040fe20000081034 */
[----:B------:R-:W-:Y:S04]  /*22550*/  LDS R65, [R197+0x6000] ;  /* 0x00600000c5417984 */ /* 0x000fe80000000800 */
[----:B------:R-:W-:Y:S03]  /*22560*/  LDS R67, [R197+0x6400] ;  /* 0x00640000c5437984 */ /* 0x000fe60000000800 */
[----:B------:R-:W-:Y:S08]  /*22570*/  HMMA.1688.F32.TF32 R44, R180, R98, R44 ;  /* 0x00000062b42c723c */ /* 0x000ff0000008102c */
[C---:B------:R-:W-:Y:S01]  /*22580*/  HMMA.1688.F32.TF32 R180, R168.reuse, R150, R40 ;  /* 0x00000096a8b4723c */ /* 0x040fe20000081028 */
[----:B------:R-:W4:Y:S07]  /*22590*/  LDSM.16.M88.4 R40, [R198+0x11180] ;  /* 0x01118000c628783b */ /* 0x000f2e0000000200 */
[----:B------:R-:W-:Y:S08]  /*225a0*/  HMMA.1688.F32.TF32 R88, R168, R110, R88 ;  /* 0x0000006ea858723c */ /* 0x000ff00000081058 */
[C---:B--2---:R-:W-:Y:S01]  /*225b0*/  HMMA.1688.F32.TF32 R160, R156.reuse, R150, R160 ;  /* 0x000000969ca0723c */ /* 0x044fe200000810a0 */
[----:B------:R-:W-:Y:S04]  /*225c0*/  LDS R150, [R2+0x6400] ;  /* 0x0064000002967984 */ /* 0x000fe80000000800 */
[----:B------:R-:W-:Y:S03]  /*225d0*/  LDS R151, [R3+0x6400] ;  /* 0x0064000003977984 */ /* 0x000fe60000000800 */
[----:B------:R-:W-:Y:S01]  /*225e0*/  HMMA.1688.F32.TF32 R120, R156, R110, R120 ;  /* 0x0000006e9c78723c */ /* 0x000fe20000081078 */
[----:B------:R-:W2:Y:S07]  /*225f0*/  LDSM.16.M88.4 R108, [R198+0x12180] ;  /* 0x01218000c66c783b */ /* 0x000eae0000000200 */
[C---:B------:R-:W-:Y:S08]  /*22600*/  HMMA.1688.F32.TF32 R32, R168.reuse, R134, R32 ;  /* 0x00000086a820723c */ /* 0x040ff00000081020 */
[C---:B------:R-:W-:Y:S08]  /*22610*/  HMMA.1688.F32.TF32 R28, R168.reuse, R126, R28 ;  /* 0x0000007ea81c723c */ /* 0x040ff0000008101c */
[C---:B------:R-:W-:Y:S08]  /*22620*/  HMMA.1688.F32.TF32 R84, R168.reuse, R118, R84 ;  /* 0x00000076a854723c */ /* 0x040ff00000081054 */
[C---:B------:R-:W-:Y:S08]  /*22630*/  HMMA.1688.F32.TF32 R92, R168.reuse, R106, R92 ;  /* 0x0000006aa85c723c */ /* 0x040ff0000008105c */
[----:B------:R-:W-:Y:S08]  /*22640*/  HMMA.1688.F32.TF32 R164, R168, R98, R164 ;  /* 0x00000062a8a4723c */ /* 0x000ff000000810a4 */
[-C--:B-1----:R-:W-:Y:S08]  /*22650*/  HMMA.1688.F32.TF32 R168, R60, R24.reuse, R180 ;  /* 0x000000183ca8723c */ /* 0x082ff000000810b4 */
[----:B---3--:R-:W-:Y:S08]  /*22660*/  HMMA.1688.F32.TF32 R180, R56, R24, R160 ;  /* 0x0000001838b4723c */ /* 0x008ff000000810a0 */
[C---:B------:R-:W-:Y:S01]  /*22670*/  HMMA.1688.F32.TF32 R136, R156.reuse, R126, R136 ;  /* 0x0000007e9c88723c */ /* 0x040fe20000081088 */
[----:B------:R-:W1:Y:S07]  /*22680*/  LDSM.16.M88.4 R124, [R198+0x13180] ;  /* 0x01318000c67c783b */ /* 0x000e6e0000000200 */
[C---:B------:R-:W-:Y:S01]  /*22690*/  HMMA.1688.F32.TF32 R128, R156.reuse, R118, R128 ;  /* 0x000000769c80723c */ /* 0x040fe20000081080 */
[----:B------:R-:W3:Y:S07]  /*226a0*/  LDSM.16.M88.4 R116, [R198+0x14180] ;  /* 0x01418000c674783b */ /* 0x000eee0000000200 */
[C---:B------:R-:W-:Y:S01]  /*226b0*/  HMMA.1688.F32.TF32 R112, R156.reuse, R106, R112 ;  /* 0x0000006a9c70723c */ /* 0x040fe20000081070 */
[----:B------:R-:W-:Y:S07]  /*226c0*/  LDSM.16.M88.4 R104, [R198+0x16180] ;  /* 0x01618000c668783b */ /* 0x000fee0000000200 */
[----:B------:R-:W-:Y:S01]  /*226d0*/  HMMA.1688.F32.TF32 R100, R156, R98, R100 ;  /* 0x000000629c64723c */ /* 0x000fe20000081064 */
[----:B------:R-:W5:Y:S07]  /*226e0*/  LDSM.16.M88.4 R96, [R198+0x15180] ;  /* 0x01518000c660783b */ /* 0x000f6e0000000200 */
[----:B----4-:R-:W-:Y:S01]  /*226f0*/  HMMA.1688.F32.TF32 R160, R64, R40, R8 ;  /* 0x0000002840a0723c */ /* 0x010fe20000081008 */
[----:B------:R4:W1:Y:S07]  /*22700*/  LDSM.16.M88.4 R8, [R198+0x17180] ;  /* 0x01718000c608783b */ /* 0x00086e0000000200 */
[C---:B------:R-:W-:Y:S01]  /*22710*/  HMMA.1688.F32.TF32 R152, R156.reuse, R142, R152 ;  /* 0x0000008e9c98723c */ /* 0x040fe20000081098 */
[----:B----4-:R-:W4:Y:S07]  /*22720*/  LDL.LU R198, [R1+0xf04] ;  /* 0x000f040001c67983 */ /* 0x010f2e0000300800 */
[----:B------:R-:W-:Y:S08]  /*22730*/  HMMA.1688.F32.TF32 R144, R156, R134, R144 ;  /* 0x000000869c90723c */ /* 0x000ff00000081090 */
[----:B--2---:R-:W-:Y:S01]  /*22740*/  HMMA.1688.F32.TF32 R156, R148, R108, R188 ;  /* 0x0000006c949c723c */ /* 0x004fe200000810bc */
[----:B------:R-:W2:Y:S04]  /*22750*/  LDL.LU R189, [R1+0xf30] ;  /* 0x000f300001bd7983 */ /* 0x000ea80000300800 */
[----:B------:R-:W2:Y:S03]  /*22760*/  LDL.LU R190, [R1+0xf34] ;  /* 0x000f340001be7983 */ /* 0x000ea60000300800 */
[----:B------:R-:W-:Y:S01]  /*22770*/  HMMA.1688.F32.TF32 R192, R56, R40, R152 ;  /* 0x0000002838c0723c */ /* 0x000fe20000081098 */
[----:B------:R-:W2:Y:S07]  /*22780*/  LDL.LU R191, [R1+0xf3c] ;  /* 0x000f3c0001bf7983 */ /* 0x000eae0000300800 */
[-C--:B------:R-:W-:Y:S08]  /*22790*/  HMMA.1688.F32.TF32 R80, R148, R24.reuse, R80 ;  /* 0x000000189450723c */ /* 0x080ff00000081050 */
[----:B------:R-:W-:Y:S08]  /*227a0*/  HMMA.1688.F32.TF32 R72, R64, R24, R72 ;  /* 0x000000184048723c */ /* 0x000ff00000081048 */
[-C--:B------:R-:W-:Y:S08]  /*227b0*/  HMMA.1688.F32.TF32 R76, R148, R40.reuse, R76 ;  /* 0x00000028944c723c */ /* 0x080ff0000008104c */
[----:B------:R-:W-:Y:S08]  /*227c0*/  HMMA.1688.F32.TF32 R140, R60, R40, R172 ;  /* 0x000000283c8c723c */ /* 0x000ff000000810ac */
[C---:B-1----:R-:W-:Y:S08]  /*227d0*/  HMMA.1688.F32.TF32 R152, R148.reuse, R124, R184 ;  /* 0x0000007c9498723c */ /* 0x042ff000000810b8 */
[C---:B---3--:R-:W-:Y:S08]  /*227e0*/  HMMA.1688.F32.TF32 R132, R148.reuse, R116, R176 ;  /* 0x000000749484723c */ /* 0x048ff000000810b0 */
[C---:B-----5:R-:W-:Y:S08]  /*227f0*/  HMMA.1688.F32.TF32 R36, R148.reuse, R96, R36 ;  /* 0x000000609424723c */ /* 0x060ff00000081024 */
        /* <DEDUP_REMOVED lines=16> */
[----:B------:R-:W3:Y:S03]  /*22900*/  LDS R67, [R197+0x6c00] ;  /* 0x006c0000c5437984 */ /* 0x000ee60000000800 */
        /* <DEDUP_REMOVED lines=9> */
[----:B------:R-:W5:Y:S03]  /*229a0*/  LDS R63, [R3+0x6c80] ;  /* 0x006c8000033f7984 */ /* 0x000f660000000800 */
[C---:B------:R-:W-:Y:S01]  /*229b0*/  HMMA.1688.F32.TF32 R136, R56.reuse, R124, R136 ;  /* 0x0000007c3888723c */ /* 0x040fe20000081088 */
[----:B------:R-:W-:Y:S04]  /*229c0*/  LDS R124, [R2+0x7800] ;  /* 0x00780000027c7984 */ /* 0x000fe80000000800 */
[----:B------:R-:W-:Y:S03]  /*229d0*/  LDS R125, [R3+0x7800] ;  /* 0x00780000037d7984 */ /* 0x000fe60000000800 */
[C---:B------:R-:W-:Y:S08]  /*229e0*/  HMMA.1688.F32.TF32 R128, R56.reuse, R116, R128 ;  /* 0x000000743880723c */ /* 0x040ff00000081080 */
[C---:B------:R-:W-:Y:S08]  /*229f0*/  HMMA.1688.F32.TF32 R120, R56.reuse, R96, R120 ;  /* 0x000000603878723c */ /* 0x040ff00000081078 */
[C---:B------:R-:W-:Y:S08]  /*22a00*/  HMMA.1688.F32.TF32 R112, R56.reuse, R104, R112 ;  /* 0x000000683870723c */ /* 0x040ff00000081070 */
[----:B------:R-:W-:Y:S01]  /*22a10*/  HMMA.1688.F32.TF32 R100, R56, R8, R100 ;  /* 0x000000083864723c */ /* 0x000fe20000081064 */
[----:B------:R-:W-:Y:S04]  /*22a20*/  LDS R56, [R196+0x6880] ;  /* 0x00688000c4387984 */ /* 0x000fe80000000800 */
[----:B------:R-:W-:Y:S04]  /*22a30*/  LDS R58, [R196+0x6c80] ;  /* 0x006c8000c43a7984 */ /* 0x000fe80000000800 */
[----:B------:R-:W-:Y:S04]  /*22a40*/  LDS R57, [R197+0x6880] ;  /* 0x00688000c5397984 */ /* 0x000fe80000000800 */
[----:B------:R-:W4:Y:S01]  /*22a50*/  LDS R59, [R197+0x6c80] ;  /* 0x006c8000c53b7984 */ /* 0x000f220000000800 */
[-C--:B-1----:R-:W-:Y:S08]  /*22a60*/  HMMA.1688.F32.TF32 R80, R148, R26.reuse, R80 ;  /* 0x0000001a9450723c */ /* 0x082ff00000081050 */
[-C--:B---3--:R-:W-:Y:S08]  /*22a70*/  HMMA.1688.F32.TF32 R72, R64, R26.reuse, R72 ;  /* 0x0000001a4048723c */ /* 0x088ff00000081048 */
[C---:B-----5:R-:W-:Y:S01]  /*22a80*/  HMMA.1688.F32.TF32 R176, R60.reuse, R26, R168 ;  /* 0x0000001a3cb0723c */ /* 0x060fe200000810a8 */
[----:B------:R-:W-:Y:S04]  /*22a90*/  LDS R168, [R2+0x7000] ;  /* 0x0070000002a87984 */ /* 0x000fe80000000800 */
[----:B------:R-:W-:Y:S03]  /*22aa0*/  LDS R170, [R2+0x7400] ;  /* 0x0074000002aa7984 */ /* 0x000fe60000000800 */
[-C--:B------:R-:W-:Y:S01]  /*22ab0*/  HMMA.1688.F32.TF32 R172, R60, R42.reuse, R140 ;  /* 0x0000002a3cac723c */ /* 0x080fe2000008108c */
[----:B------:R-:W-:Y:S04]  /*22ac0*/  LDS R140, [R2+0x7080] ;  /* 0x00708000028c7984 */ /* 0x000fe80000000800 */
[----:B------:R-:W-:Y:S03]  /*22ad0*/  LDS R142, [R2+0x7480] ;  /* 0x00748000028e7984 */ /* 0x000fe60000000800 */
[----:B------:R-:W-:Y:S01]  /*22ae0*/  HMMA.1688.F32.TF32 R76, R148, R42, R76 ;  /* 0x0000002a944c723c */ /* 0x000fe2000008104c */
[----:B------:R-:W-:Y:S04]  /*22af0*/  LDS R141, [R3+0x7080] ;  /* 0x00708000038d7984 */ /* 0x000fe80000000800 */
[----:B------:R-:W-:Y:S03]  /*22b00*/  LDS R143, [R3+0x7480] ;  /* 0x00748000038f7984 */ /* 0x000fe60000000800 */
[----:B----4-:R-:W-:Y:S01]  /*22b10*/  HMMA.1688.F32.TF32 R180, R56, R26, R180 ;  /* 0x0000001a38b4723c */ /* 0x010fe200000810b4 */
[----:B------:R-:W1:Y:S04]  /*22b20*/  LDSM.16.M88.4 R24, [R199+0x11180] ;  /* 0x01118000c718783b */ /* 0x000e680000000200 */
[----:B------:R-:W-:Y:S03]  /*22b30*/  LDS R169, [R3+0x7000] ;  /* 0x0070000003a97984 */ /* 0x000fe60000000800 */
[C---:B------:R-:W-:Y:S01]  /*22b40*/  HMMA.1688.F32.TF32 R156, R148.reuse, R110, R156 ;  /* 0x0000006e949c723c */ /* 0x040fe2000008109c */
[----:B------:R-:W-:Y:S07]  /*22b50*/  LDS R171, [R3+0x7400] ;  /* 0x0074000003ab7984 */ /* 0x000fee0000000800 */
        /* <DEDUP_REMOVED lines=25> */
[----:B------:R-:W-:Y:S01]  /*22cf0*/  HMMA.1688.F32.TF32 R164, R60, R10, R164 ;  /* 0x0000000a3ca4723c */ /* 0x000fe200000810a4 */
[----:B------:R-:W3:Y:S07]  /*22d00*/  LDSM.16.M88.4 R60, [R199+0x10180] ;  /* 0x01018000c73c783b */ /* 0x000eee0000000200 */
[C---:B------:R-:W-:Y:S01]  /*22d10*/  HMMA.1688.F32.TF32 R192, R56.reuse, R42, R192 ;  /* 0x0000002a38c0723c */ /* 0x040fe200000810c0 */
[----:B------:R-:W-:Y:S07]  /*22d20*/  LDSM.16.M88.4 R40, [R199+0x13180] ;  /* 0x01318000c728783b */ /* 0x000fee0000000200 */
[C---:B------:R-:W-:Y:S01]  /*22d30*/  HMMA.1688.F32.TF32 R144, R56.reuse, R110, R144 ;  /* 0x0000006e3890723c */ /* 0x040fe20000081090 */
[----:B------:R-:W-:Y:S07]  /*22d40*/  LDSM.16.M88.4 R108, [R199+0x16180] ;  /* 0x01618000c76c783b */ /* 0x000fee0000000200 */
[C---:B------:R-:W-:Y:S01]  /*22d50*/  HMMA.1688.F32.TF32 R136, R56.reuse, R126, R136 ;  /* 0x0000007e3888723c */ /* 0x040fe20000081088 */
[----:B------:R-:W-:Y:S04]  /*22d60*/  LDS R126, [R2+0x7c00] ;  /* 0x007c0000027e7984 */ /* 0x000fe80000000800 */
[----:B------:R-:W-:Y:S03]  /*22d70*/  LDS R127, [R3+0x7c00] ;  /* 0x007c0000037f7984 */ /* 0x000fe60000000800 */
[C---:B------:R-:W-:Y:S01]  /*22d80*/  HMMA.1688.F32.TF32 R128, R56.reuse, R118, R128 ;  /* 0x000000763880723c */ /* 0x040fe20000081080 */
[----:B------:R-:W-:Y:S07]  /*22d90*/  LDSM.16.M88.4 R116, [R199+0x15180] ;  /* 0x01518000c774783b */ /* 0x000fee0000000200 */
[C---:B------:R-:W-:Y:S08]  /*22da0*/  HMMA.1688.F32.TF32 R120, R56.reuse, R98, R120 ;  /* 0x000000623878723c */ /* 0x040ff00000081078 */
[C---:B------:R-:W-:Y:S01]  /*22db0*/  HMMA.1688.F32.TF32 R112, R56.reuse, R106, R112 ;  /* 0x0000006a3870723c */ /* 0x040fe20000081070 */
[----:B------:R-:W-:Y:S07]  /*22dc0*/  LDSM.16.M88.4 R104, [R199+0x17180] ;  /* 0x01718000c768783b */ /* 0x000fee0000000200 */
[----:B------:R-:W-:Y:S01]  /*22dd0*/  HMMA.1688.F32.TF32 R100, R56, R10, R100 ;  /* 0x0000000a3864723c */ /* 0x000fe20000081064 */
[----:B------:R-:W4:Y:S04]  /*22de0*/  LDSM.16.M88.4 R56, [R199+0x12180] ;  /* 0x01218000c738783b */ /* 0x000f280000000200 */
[----:B------:R-:W5:Y:S03]  /*22df0*/  LDSM.16.M88.4 R8, [R199+0x14180] ;  /* 0x01418000c708783b */ /* 0x000f660000000200 */
[----:B-1----:R-:W-:Y:S08]  /*22e00*/  HMMA.1688.F32.TF32 R96, R140, R24, R172 ;  /* 0x000000188c60723c */ /* 0x002ff000000810ac */
[-C--:B---3--:R-:W-:Y:S08]  /*22e10*/  HMMA.1688.F32.TF32 R72, R148, R60.reuse, R72 ;  /* 0x0000003c9448723c */ /* 0x088ff00000081048 */
[-C--:B------:R-:W-:Y:S08]  /*22e20*/  HMMA.1688.F32.TF32 R176, R140, R60.reuse, R176 ;  /* 0x0000003c8cb0723c */ /* 0x080ff000000810b0 */
[----:B------:R-:W-:Y:S08]  /*22e30*/  HMMA.1688.F32.TF32 R180, R64, R60, R180 ;  /* 0x0000003c40b4723c */ /* 0x000ff000000810b4 */
[-C--:B------:R-:W-:Y:S08]  /*22e40*/  HMMA.1688.F32.TF32 R160, R148, R24.reuse, R160 ;  /* 0x0000001894a0723c */ /* 0x080ff000000810a0 */
[----:B------:R-:W-:Y:S08]  /*22e50*/  HMMA.1688.F32.TF32 R172, R64, R24, R192 ;  /* 0x0000001840ac723c */ /* 0x000ff000000810c0 */
[C---:B----4-:R-:W-:Y:S08]  /*22e60*/  HMMA.1688.F32.TF32 R12, R148.reuse, R56, R12 ;  /* 0x00000038940c723c */ /* 0x050ff0000008100c */
[C---:B------:R-:W-:Y:S08]  /*22e70*/  HMMA.1688.F32.TF32 R16, R148.reuse, R40, R16 ;  /* 0x000000289410723c */ /* 0x040ff00000081010 */
        /* <DEDUP_REMOVED lines=36> */
[----:B------:R-:W-:-:S07]  /*230c0*/  IMAD.MOV.U32 R188, RZ, RZ, c[0x0][0x180] ;  /* 0x00006000ffbc7624 */ /* 0x000fce00078e00ff */
        /* <DEDUP_REMOVED lines=8> */
[----:B------:R-:W-:-:S07]  /*23150*/  IADD3 R188, R188, -0x100, RZ ;  /* 0xffffff00bcbc7810 */ /* 0x000fce0007ffe0ff */
[-C--:B-1----:R-:W-:Y:S08]  /*23160*/  HMMA.1688.F32.TF32 R124, R148, R26.reuse, R160 ;  /* 0x0000001a947c723c */ /* 0x082ff000000810a0 */
[-C--:B---3--:R-:W-:Y:S08]  /*23170*/  HMMA.1688.F32.TF32 R96, R140, R26.reuse, R96 ;  /* 0x0000001a8c60723c */ /* 0x088ff00000081060 */
[----:B----4-:R-:W-:Y:S01]  /*23180*/  HMMA.1688.F32.TF32 R172, R64, R26, R172 ;  /* 0x0000001a40ac723c */ /* 0x010fe200000810ac */
[----:B------:R-:W3:Y:S01]  /*23190*/  LDL.LU R26, [R1+0xf38] ;  /* 0x000f3800011a7983 */ /* 0x000ee20000300800 */
[----:B------:R-:W-:-:S06]  /*231a0*/  IMAD R2, R202, -0x80, R188 ;  /* 0xffffff80ca027824 */ /* 0x000fcc00078e02bc */
[-C--:B------:R-:W-:Y:S08]  /*231b0*/  HMMA.1688.F32.TF32 R48, R148, R10.reuse, R48 ;  /* 0x0000000a9430723c */ /* 0x080ff00000081030 */
[-C--:B------:R-:W-:Y:S08]  /*231c0*/  HMMA.1688.F32.TF32 R84, R140, R10.reuse, R84 ;  /* 0x0000000a8c54723c */ /* 0x080ff00000081054 */
[----:B------:R-:W-:Y:S01]  /*231d0*/  HMMA.1688.F32.TF32 R128, R64, R10, R128 ;  /* 0x0000000a4080723c */ /* 0x000fe20000081080 */
[----:B------:R-:W4:Y:S04]  /*231e0*/  LDL.LU R10, [R1+0xef8] ;  /* 0x000ef800010a7983 */ /* 0x000f280000300800 */
[----:B------:R-:W5:Y:S04]  /*231f0*/  LDL.LU R27, [R1+0xef0] ;  /* 0x000ef000011b7983 */ /* 0x000f680000300800 */
[----:B------:R-:W5:Y:S01]  /*23200*/  LDL.LU R25, [R1+0xefc] ;  /* 0x000efc0001197983 */ /* 0x000f620000300800 */
[----:B------:R-:W-:Y:S01]  /*23210*/  HMMA.1688.F32.TF32 R16, R148, R42, R16 ;  /* 0x0000002a9410723c */ /* 0x000fe20000081010 */
[----:B------:R-:W-:-:S07]  /*23220*/  ISETP.GT.AND P1, PT, R2, RZ, PT ;  /* 0x000000ff0200720c */ /* 0x000fce0003f24270 */
[----:B------:R-:W-:Y:S01]  /*23230*/  HMMA.1688.F32.TF32 R28, R140, R42, R28 ;  /* 0x0000002a8c1c723c */ /* 0x000fe2000008101c */
[----:B------:R-:W-:-:S07]  /*23240*/  SEL R3, RZ, 0x4, !P1 ;  /* 0x00000004ff037807 */ /* 0x000fce0004800000 */
[----:B------:R-:W-:Y:S01]  /*23250*/  HMMA.1688.F32.TF32 R136, R64, R42, R136 ;  /* 0x0000002a4088723c */ /* 0x000fe20000081088 */
[----:B------:R-:W5:Y:S04]  /*23260*/  LDL.LU R43, [R1+0xeb8] ;  /* 0x000eb800012b7983 */ /* 0x000f680000300800 */
[----:B------:R-:W5:Y:S01]  /*23270*/  LDL.LU R11, [R1+0xec4] ;  /* 0x000ec400010b7983 */ /* 0x000f620000300800 */
[----:B--2---:R-:W-:-:S05]  /*23280*/  IADD3 R190, P1, R190, R200, RZ ;  /* 0x000000c8bebe7210 */ /* 0x004fca0007f3e0ff */
[----:B------:R-:W-:Y:S01]  /*23290*/  IMAD.X R189, R189, 0x1, R0, P1 ;  /* 0x00000001bdbd7824 */ /* 0x000fe200008e0600 */
[----:B------:R-:W-:Y:S04]  /*232a0*/  STL [R1+0xf34], R190 ;  /* 0x000f34be01007387 */ /* 0x000fe80000100800 */
[----:B------:R-:W-:Y:S04]  /*232b0*/  STL [R1+0xf30], R189 ;  /* 0x000f30bd01007387 */ /* 0x000fe80000100800 */
[----:B------:R-:W2:Y:S04]  /*232c0*/  LDL.LU R42, [R1+0xeb0] ;  /* 0x000eb000012a7983 */ /* 0x000ea80000300800 */
[----:B------:R-:W2:Y:S04]  /*232d0*/  LDL.LU R41, [R1+0xebc] ;  /* 0x000ebc0001297983 */ /* 0x000ea80000300800 */
[----:B------:R-:W2:Y:S04]  /*232e0*/  LDL.LU R40, [R1+0xe74] ;  /* 0x000e740001287983 */ /* 0x000ea80000300800 */
[----:B------:R-:W2:Y:S01]  /*232f0*/  LDL.LU R24, [R1+0xe78] ;  /* 0x000e780001187983 */ /* 0x000ea20000300800 */
[----:B------:R-:W-:-:S04]  /*23300*/  MOV R187, 0x7f ;  /* 0x0000007f00bb7802 */ /* 0x000fc80000000f00 */
[----:B------:R-:W-:-:S04]  /*23310*/  IADD3 R187, R187, c[0x0][0x180], RZ ;  /* 0x00006000bbbb7a10 */ /* 0x000fc80007ffe0ff */
[----:B------:R-:W-:-:S04]  /*23320*/  SHF.R.S32.HI R188, RZ, 0x1f, R187 ;  /* 0x0000001fffbc7819 */ /* 0x000fc800000114bb */
[----:B------:R-:W-:-:S04]  /*23330*/  LEA.HI R188, R188, R187, RZ, 0x7 ;  /* 0x000000bbbcbc7211 */ /* 0x000fc800078f38ff */
[----:B------:R-:W-:Y:S01]  /*23340*/  SHF.R.S32.HI R188, RZ, 0x7, R188 ;  /* 0x00000007ffbc7819 */ /* 0x000fe200000114bc */
[----:B------:R-:W-:-:S03]  /*23350*/  UIADD3 UR5, UR5, 0x1, URZ ;  /* 0x0000000105057890 */ /* 0x000fc6000fffe03f */
[----:B------:R-:W-:Y:S01]  /*23360*/  IADD3 R188, R188, -0x2, RZ ;  /* 0xfffffffebcbc7810 */ /* 0x000fe20007ffe0ff */
[----:B------:R-:W-:-:S03]  /*23370*/  UISETP.GT.AND UP0, UPT, UR5, 0x1, UPT ;  /* 0x000000010500788c */ /* 0x000fc6000bf04270 */
[----:B------:R-:W-:Y:S01]  /*23380*/  ISETP.GE.AND P0, PT, R202, R188, PT ;  /* 0x000000bcca00720c */ /* 0x000fe20003f06270 */
[----:B------:R-:W-:-:S03]  /*23390*/  USEL UR5, UR5, URZ, !UP0 ;  /* 0x0000003f05057287 */ /* 0x000fc6000c000000 */
[----:B------:R-:W-:-:S04]  /*233a0*/  SEL R3, R3, RZ, !P0 ;  /* 0x000000ff03037207 */ /* 0x000fc80004000000 */
[----:B------:R-:W-:Y:S01]  /*233b0*/  ISETP.NE.U32.AND P2, PT, R3, RZ, PT ;  /* 0x000000ff0300720c */ /* 0x000fe20003f45070 */
[----:B------:R-:W-:Y:S02]  /*233c0*/  IMAD.U32 R3, RZ, RZ, UR5 ;  /* 0x00000005ff037e24 */ /* 0x000fe4000f8e00ff */
[----:B------:R-:W-:Y:S02]  /*233d0*/  IMAD.MOV.U32 R8, RZ, RZ, R190 ;  /* 0x000000ffff087224 */ /* 0x000fe400078e00be */
[----:B------:R-:W-:Y:S01]  /*233e0*/  IMAD.MOV.U32 R9, RZ, RZ, R189 ;  /* 0x000000ffff097224 */ /* 0x000fe200078e00bd */
[----:B------:R-:W-:Y:S01]  /*233f0*/  LEA R3, R3, R201, 0xf ;  /* 0x000000c903037211 */ /* 0x000fe200078e78ff */
[----:B------:R-:W-:Y:S01]  /*23400*/  BAR.SYNC.DEFER_BLOCKING 0x0 ;  /* 0x0000000000007b1d */ /* 0x000fe20000010000 */
[----:B------:R-:W-:Y:S02]  /*23410*/  ISETP.GT.AND P1, PT, R2, 0x4, PT ;  /* 0x000000040200780c */ /* 0x000fe40003f24270 */
[----:B------:R-:W-:-:S02]  /*23420*/  IADD3 R191, P3, R191, R200, RZ ;  /* 0x000000c8bfbf7210 */ /* 0x000fc40007f7e0ff */
[----:B------:R-:W-:Y:S01]  /*23430*/  IADD3 R198, P4, R198, R200, RZ ;  /* 0x000000c8c6c67210 */ /* 0x000fe20007f9e0ff */
[----:B------:R-:W-:Y:S01]  /*23440*/  @!PT LDS RZ, [RZ] ;  /* 0x00000000fffff984 */ /* 0x000fe20000000800 */
[----:B------:R-:W-:Y:S01]  /*23450*/  @!PT LDS RZ, [RZ] ;  /* 0x00000000fffff984 */ /* 0x000fe20000000800 */
[----:B------:R-:W-:Y:S01]  /*23460*/  @!PT LDS RZ, [RZ] ;  /* 0x00000000fffff984 */ /* 0x000fe20000000800 */
[----:B------:R1:W-:Y:S02]  /*23470*/  LDGSTS.E [R3], [R8.64], P2 ;  /* 0x0000000008037fae */ /* 0x0003e40009121848 */
[----:B-1----:R-:W-:-:S04]  /*23480*/  SEL R8, RZ, 0x4, !P1 ;  /* 0x00000004ff087807 */ /* 0x002fc80004800000 */
[----:B------:R-:W-:-:S04]  /*23490*/  SEL R8, R8, RZ, !P0 ;  /* 0x000000ff08087207 */ /* 0x000fc80004000000 */
[----:B------:R-:W-:Y:S01]  /*234a0*/  ISETP.NE.U32.AND P1, PT, R8, RZ, PT ;  /* 0x000000ff0800720c */ /* 0x000fe20003f25070 */
[----:B------:R-:W-:Y:S01]  /*234b0*/  IMAD.MOV.U32 R8, RZ, RZ, R191 ;  /* 0x000000ffff087224 */ /* 0x000fe200078e00bf */
[----:B------:R-:W-:Y:S01]  /*234c0*/  STL [R1+0xf3c], R191 ;  /* 0x000f3cbf01007387 */ /* 0x000fe20000100800 */
[----:B---3--:R-:W-:-:S04]  /*234d0*/  IMAD.X R26, R26, 0x1, R0, P3 ;  /* 0x000000011a1a7824 */ /* 0x008fc800018e0600 */
[----:B------:R-:W-:-:S05]  /*234e0*/  IMAD.MOV.U32 R9, RZ, RZ, R26 ;  /* 0x000000ffff097224 */ /* 0x000fca00078e001a */
[----:B------:R1:W-:Y:S01]  /*234f0*/  LDGSTS.E [R3+0x80], [R8.64], P2 ;  /* 0x0008000008037fae */ /* 0x0003e20009121848 */
[----:B------:R-:W-:-:S03]  /*23500*/  ISETP.GT.AND P2, PT, R2, 0x8, PT ;  /* 0x000000080200780c */ /* 0x000fc60003f44270 */
[----:B------:R3:W-:Y:S01]  /*23510*/  STL [R1+0xf38], R26 ;  /* 0x000f381a01007387 */ /* 0x0007e20000100800 */
[----:B----4-:R-:W-:Y:S01]  /*23520*/  IADD3.X R10, R10, R0, RZ, P4, !PT ;  /* 0x000000000a0a7210 */ /* 0x010fe200027fe4ff */
[----:B-1----:R-:W-:-:S03]  /*23530*/  IMAD.MOV.U32 R8, RZ, RZ, R198 ;  /* 0x000000ffff087224 */ /* 0x002fc600078e00c6 */
[----:B------:R-:W-:Y:S02]  /*23540*/  MOV R9, R10 ;  /* 0x0000000a00097202 */ /* 0x000fe40000000f00 */
[----:B-----5:R-:W-:Y:S01]  /*23550*/  IADD3 R25, P3, R25, R200, RZ ;  /* 0x000000c819197210 */ /* 0x020fe20007f7e0ff */
[----:B------:R-:W-:Y:S04]  /*23560*/  STL [R1+0xf04], R198 ;  /* 0x000f04c601007387 */ /* 0x000fe80000100800 */
[----:B------:R1:W-:Y:S01]  /*23570*/  LDGSTS.E [R3+0x400], [R8.64], P1 ;  /* 0x0040000008037fae */ /* 0x0003e20008921848 */
[----:B------:R-:W-:-:S03]  /*23580*/  IMAD.X R27, R27, 0x1, R0, P3 ;  /* 0x000000011b1b7824 */ /* 0x000fc600018e0600 */
[----:B------:R4:W-:Y:S04]  /*23590*/  STL [R1+0xef8], R10 ;  /* 0x000ef80a01007387 */ /* 0x0009e80000100800 */
[----:B---3--:R-:W3:Y:S01]  /*235a0*/  LDL.LU R26, [R1+0xe80] ;  /* 0x000e8000011a7983 */ /* 0x008ee20000300800 */
[----:B-1----:R-:W-:-:S03]  /*235b0*/  SEL R8, RZ, 0x4, !P2 ;  /* 0x00000004ff087807 */ /* 0x002fc60005000000 */
[----:B----4-:R-:W4:Y:S01]  /*235c0*/  LDL.LU R10, [R1+0xe38] ;  /* 0x000e3800010a7983 */ /* 0x010f220000300800 */
[----:B------:R-:W-:-:S03]  /*235d0*/  IADD3 R11, P4, R11, R200, RZ ;  /* 0x000000c80b0b7210 */ /* 0x000fc60007f9e0ff */
[----:B------:R-:W-:Y:S01]  /*235e0*/  STL [R1+0xefc], R25 ;  /* 0x000efc1901007387 */ /* 0x000fe20000100800 */
[----:B------:R-:W-:Y:S02]  /*235f0*/  SEL R8, R8, RZ, !P0 ;  /* 0x000000ff08087207 */ /* 0x000fe40004000000 */
[----:B------:R-:W-:Y:S01]  /*23600*/  MOV R9, R27 ;  /* 0x0000001b00097202 */ /* 0x000fe20000000f00 */
[----:B------:R1:W-:Y:S01]  /*23610*/  STL [R1+0xef0], R27 ;  /* 0x000ef01b01007387 */ /* 0x0003e20000100800 */
[----:B------:R-:W-:-:S03]  /*23620*/  IMAD.X R43, R43, 0x1, R0, P4 ;  /* 0x000000012b2b7824 */ /* 0x000fc600020e0600 */
[----:B------:R5:W-:Y:S01]  /*23630*/  STL [R1+0xec4], R11 ;  /* 0x000ec40b01007387 */ /* 0x000be20000100800 */
[----:B------:R-:W-:Y:S01]  /*23640*/  ISETP.NE.U32.AND P2, PT, R8, RZ, PT ;  /* 0x000000ff0800720c */ /* 0x000fe20003f45070 */
[----:B------:R-:W-:Y:S02]  /*23650*/  IMAD.MOV.U32 R8, RZ, RZ, R25 ;  /* 0x000000ffff087224 */ /* 0x000fe400078e0019 */
[----:B-1----:R-:W4:Y:S04]  /*23660*/  LDL.LU R27, [R1+0xe7c] ;  /* 0x000e7c00011b7983 */ /* 0x002f280000300800 */
[----:B------:R-:W-:Y:S04]  /*23670*/  STL [R1+0xeb8], R43 ;  /* 0x000eb82b01007387 */ /* 0x000fe80000100800 */
[----:B------:R-:W4:Y:S01]  /*23680*/  LDL.LU R25, [R1+0xe34] ;  /* 0x000e340001197983 */ /* 0x000f220000300800 */
[----:B--2---:R-:W-:-:S03]  /*23690*/  IADD3 R41, P3, R41, R200, RZ ;  /* 0x000000c829297210 */ /* 0x004fc60007f7e0ff */
[----:B------:R1:W-:Y:S01]  /*236a0*/  LDGSTS.E [R3+0x480], [R8.64], P1 ;  /* 0x0048000008037fae */ /* 0x0003e20008921848 */
[----:B------:R-:W-:Y:S01]  /*236b0*/  ISETP.GT.AND P1, PT, R2, 0xc, PT ;  /* 0x0000000c0200780c */ /* 0x000fe20003f24270 */
[----:B------:R-:W-:Y:S01]  /*236c0*/  IMAD.X R42, R42, 0x1, R0, P3 ;  /* 0x000000012a2a7824 */ /* 0x000fe200018e0600 */
[----:B------:R-:W-:Y:S01]  /*236d0*/  IADD3 R24, P4, R24, R200, RZ ;  /* 0x000000c818187210 */ /* 0x000fe20007f9e0ff */
[----:B------:R-:W2:Y:S01]  /*236e0*/  LDL.LU R56, [R1+0xe40] ;  /* 0x000e400001387983 */ /* 0x000ea20000300800 */
[----:B-1----:R-:W-:Y:S02]  /*236f0*/  IMAD.MOV.U32 R8, RZ, RZ, R11 ;  /* 0x000000ffff087224 */ /* 0x002fe400078e000b */
[----:B------:R-:W-:Y:S01]  /*23700*/  IMAD.MOV.U32 R9, RZ, RZ, R43 ;  /* 0x000000ffff097224 */ /* 0x000fe200078e002b */
[----:B-----5:R-:W4:Y:S04]  /*23710*/  LDL.LU R11, [R1+0xdf8] ;  /* 0x000df800010b7983 */ /* 0x020f280000300800 */
[----:B------:R1:W-:Y:S01]  /*23720*/  LDGSTS.E [R3+0x800], [R8.64], P2 ;  /* 0x0080000008037fae */ /* 0x0003e20009121848 */
[----:B------:R-:W-:-:S03]  /*23730*/  IADD3.X R40, R40, R0, RZ, P4, !PT ;  /* 0x0000000028287210 */ /* 0x000fc600027fe4ff */
[----:B------:R1:W-:Y:S02]  /*23740*/  STL [R1+0xebc], R41 ;  /* 0x000ebc2901007387 */ /* 0x0003e40000100800 */
[----:B-1----:R-:W-:Y:S02]  /*23750*/  SEL R8, RZ, 0x4, !P1 ;  /* 0x00000004ff087807 */ /* 0x002fe40004800000 */
[----:B------:R1:W-:Y:S02]  /*23760*/  STL [R1+0xeb0], R42 ;  /* 0x000eb02a01007387 */ /* 0x0003e40000100800 */
[----:B------:R-:W-:Y:S02]  /*23770*/  SEL R8, R8, RZ, !P0 ;  /* 0x000000ff08087207 */ /* 0x000fe40004000000 */
[----:B------:R-:W-:Y:S01]  /*23780*/  STL [R1+0xe78], R24 ;  /* 0x000e781801007387 */ /* 0x000fe20000100800 */
[----:B------:R-:W-:Y:S01]  /*23790*/  IMAD.MOV.U32 R9, RZ, RZ, R42 ;  /* 0x000000ffff097224 */ /* 0x000fe200078e002a */
[----:B------:R-:W-:-:S02]  /*237a0*/  ISETP.NE.U32.AND P1, PT, R8, RZ, PT ;  /* 0x000000ff0800720c */ /* 0x000fc40003f25070 */
[----:B------:R-:W4:Y:S01]  /*237b0*/  LDL.LU R57, [R1+0xe3c] ;  /* 0x000e3c0001397983 */ /* 0x000f220000300800 */
[----:B------:R-:W-:-:S03]  /*237c0*/  IMAD.MOV.U32 R8, RZ, RZ, R41 ;  /* 0x000000ffff087224 */ /* 0x000fc600078e0029 */
[----:B------:R1:W-:Y:S04]  /*237d0*/  STL [R1+0xe74], R40 ;  /* 0x000e742801007387 */ /* 0x0003e80000100800 */
[----:B------:R-:W4:Y:S04]  /*237e0*/  LDL.LU R41, [R1+0xdf4] ;  /* 0x000df40001297983 */ /* 0x000f280000300800 */
[----:B------:R1:W-:Y:S04]  /*237f0*/  LDGSTS.E [R3+0x880], [R8.64], P2 ;  /* 0x0088000008037fae */ /* 0x0003e80009121848 */
[----:B-1----:R-:W4:Y:S01]  /*23800*/  LDL.LU R42, [R1+0xdfc] ;  /* 0x000dfc00012a7983 */ /* 0x002f220000300800 */
[----:B------:R-:W-:-:S03]  /*23810*/  MOV R9, R40 ;  /* 0x0000002800097202 */ /* 0x000fc60000000f00 */
[----:B------:R-:W4:Y:S01]  /*23820*/  LDL.LU R40, [R1+0xe00] ;  /* 0x000e000001287983 */ /* 0x000f220000300800 */
[----:B------:R-:W-:-:S03]  /*23830*/  IMAD.MOV.U32 R8, RZ, RZ, R24 ;  /* 0x000000ffff087224 */ /* 0x000fc600078e0018 */
[----:B------:R-:W4:Y:S04]  /*23840*/  LDL.LU R43, [R1+0xdb4] ;  /* 0x000db400012b7983 */ /* 0x000f280000300800 */
[----:B------:R-:W4:Y:S01]  /*23850*/  LDL.LU R24, [R1+0xdb8] ;  /* 0x000db80001187983 */ /* 0x000f220000300800 */
[----:B------:R-:W-:-:S03]  /*23860*/  ISETP.GT.AND P2, PT, R2, 0x10, PT ;  /* 0x000000100200780c */ /* 0x000fc60003f44270 */
[----:B------:R1:W-:Y:S02]  /*23870*/  LDGSTS.E [R3+0xc00], [R8.64], P1 ;  /* 0x00c0000008037fae */ /* 0x0003e40008921848 */
[----:B-1----:R-:W-:-:S04]  /*23880*/  SEL R8, RZ, 0x4, !P2 ;  /* 0x00000004ff087807 */ /* 0x002fc80005000000 */
[----:B------:R-:W-:-:S04]  /*23890*/  SEL R8, R8, RZ, !P0 ;  /* 0x000000ff08087207 */ /* 0x000fc80004000000 */
[----:B------:R-:W-:Y:S02]  /*238a0*/  ISETP.NE.U32.AND P2, PT, R8, RZ, PT ;  /* 0x000000ff0800720c */ /* 0x000fe40003f45070 */
[-C--:B---3--:R-:W-:Y:S02]  /*238b0*/  IADD3 R26, P3, R26, R200.reuse, RZ ;  /* 0x000000c81a1a7210 */ /* 0x088fe40007f7e0ff */
[----:B----4-:R-:W-:-:S03]  /*238c0*/  IADD3 R10, P4, R10, R200, RZ ;  /* 0x000000c80a0a7210 */ /* 0x010fc60007f9e0ff */
[----:B------:R-:W-:Y:S01]  /*238d0*/  IMAD.MOV.U32 R8, RZ, RZ, R26 ;  /* 0x000000ffff087224 */ /* 0x000fe200078e001a */
[----:B------:R-:W-:Y:S01]  /*238e0*/  STL [R1+0xe80], R26 ;  /* 0x000e801a01007387 */ /* 0x000fe20000100800 */
[----:B------:R-:W-:-:S05]  /*238f0*/  IMAD.X R27, R27, 0x1, R0, P3 ;  /* 0x000000011b1b7824 */ /* 0x000fca00018e0600 */
[----:B------:R-:W-:Y:S01]  /*23900*/  MOV R9, R27 ;  /* 0x0000001b00097202 */ /* 0x000fe20000000f00 */
[----:B------:R-:W-:Y:S01]  /*23910*/  IMAD.X R25, R25, 0x1, R0, P4 ;  /* 0x0000000119197824 */ /* 0x000fe200020e0600 */
[----:B------:R1:W-:Y:S04]  /*23920*/  STL [R1+0xe7c], R27 ;  /* 0x000e7c1b01007387 */ /* 0x0003e80000100800 */
[----:B------:R-:W-:Y:S04]  /*23930*/  STL [R1+0xe38], R10 ;  /* 0x000e380a01007387 */ /* 0x000fe80000100800 */
[----:B------:R3:W-:Y:S01]  /*23940*/  LDGSTS.E [R3+0xc80], [R8.64], P1 ;  /* 0x00c8000008037fae */ /* 0x0007e20008921848 */
[----:B------:R-:W-:-:S03]  /*23950*/  ISETP.GT.AND P1, PT, R2, 0x14, PT ;  /* 0x000000140200780c */ /* 0x000fc60003f24270 */
[----:B------:R4:W-:Y:S04]  /*23960*/  STL [R1+0xe34], R25 ;  /* 0x000e341901007387 */ /* 0x0009e80000100800 */
[----:B-1----:R-:W5:Y:S01]  /*23970*/  LDL.LU R27, [R1+0xdbc] ;  /* 0x000dbc00011b7983 */ /* 0x002f620000300800 */
[----:B---3--:R-:W-:-:S03]  /*23980*/  IMAD.MOV.U32 R8, RZ, RZ, R10 ;  /* 0x000000ffff087224 */ /* 0x008fc600078e000a */
[----:B------:R-:W3:Y:S01]  /*23990*/  LDL.LU R26, [R1+0xdc0] ;  /* 0x000dc000011a7983 */ /* 0x000ee20000300800 */
[----:B------:R-:W-:Y:S01]  /*239a0*/  IMAD.MOV.U32 R9, RZ, RZ, R25 ;  /* 0x000000ffff097224 */ /* 0x000fe200078e0019 */
[----:B--2---:R-:W-:Y:S02]  /*239b0*/  IADD3 R56, P3, R56, R200, RZ ;  /* 0x000000c838387210 */ /* 0x004fe40007f7e0ff */
[----:B----4-:R-:W2:Y:S04]  /*239c0*/  LDL.LU R25, [R1+0xd74] ;  /* 0x000d740001197983 */ /* 0x010ea80000300800 */
[----:B------:R1:W-:Y:S04]  /*239d0*/  LDGSTS.E [R3+0x1000], [R8.64], P2 ;  /* 0x0100000008037fae */ /* 0x0003e80009121848 */
[----:B------:R-:W4:Y:S01]  /*239e0*/  LDL.LU R10, [R1+0xd78] ;  /* 0x000d7800010a7983 */ /* 0x000f220000300800 */
[----:B-1----:R-:W-:Y:S01]  /*239f0*/  SEL R8, RZ, 0x4, !P1 ;  /* 0x00000004ff087807 */ /* 0x002fe20004800000 */
[----:B------:R-:W-:-:S03]  /*23a00*/  IMAD.X R57, R57, 0x1, R0, P3 ;  /* 0x0000000139397824 */ /* 0x000fc600018e0600 */
[----:B------:R-:W-:Y:S02]  /*23a10*/  SEL R8, R8, RZ, !P0 ;  /* 0x000000ff08087207 */ /* 0x000fe40004000000 */
[----:B------:R-:W-:Y:S02]  /*23a20*/  IADD3 R11, P4, R11, R200, RZ ;  /* 0x000000c80b0b7210 */ /* 0x000fe40007f9e0ff */
[----:B------:R-:W-:Y:S01]  /*23a30*/  ISETP.NE.U32.AND P1, PT, R8, RZ, PT ;  /* 0x000000ff0800720c */ /* 0x000fe20003f25070 */
[----:B------:R-:W-:Y:S02]  /*23a40*/  IMAD.MOV.U32 R8, RZ, RZ, R56 ;  /* 0x000000ffff087224 */ /* 0x000fe400078e0038 */
[----:B------:R-:W-:Y:S01]  /*23a50*/  IMAD.MOV.U32 R9, RZ, RZ, R57 ;  /* 0x000000ffff097224 */ /* 0x000fe200078e0039 */
[----:B------:R-:W-:Y:S01]  /*23a60*/  IADD3.X R41, R41, R0, RZ, P4, !PT ;  /* 0x0000000029297210 */ /* 0x000fe200027fe4ff */
[----:B------:R-:W-:Y:S04]  /*23a70*/  STL [R1+0xe40], R56 ;  /* 0x000e403801007387 */ /* 0x000fe80000100800 */
[----:B------:R1:W-:Y:S01]  /*23a80*/  LDGSTS.E [R3+0x1080], [R8.64], P2 ;  /* 0x0108000008037fae */ /* 0x0003e20009121848 */
[----:B------:R-:W-:-:S03]  /*23a90*/  ISETP.GT.AND P2, PT, R2, 0x18, PT ;  /* 0x000000180200780c */ /* 0x000fc60003f44270 */
[----:B------:R-:W-:Y:S01]  /*23aa0*/  STL [R1+0xe3c], R57 ;  /* 0x000e3c3901007387 */ /* 0x000fe20000100800 */
[-C--:B------:R-:W-:Y:S01]  /*23ab0*/  IADD3 R40, P3, R40, R200.reuse, RZ ;  /* 0x000000c828287210 */ /* 0x080fe20007f7e0ff */
[----:B-1----:R-:W-:Y:S01]  /*23ac0*/  IMAD.MOV.U32 R8, RZ, RZ, R11 ;  /* 0x000000ffff087224 */ /* 0x002fe200078e000b */
[----:B------:R-:W-:Y:S01]  /*23ad0*/  MOV R9, R41 ;  /* 0x0000002900097202 */ /* 0x000fe20000000f00 */
[----:B------:R-:W-:Y:S02]  /*23ae0*/  STL [R1+0xdf8], R11 ;  /* 0x000df80b01007387 */ /* 0x000fe40000100800 */
[----:B------:R-:W-:Y:S02]  /*23af0*/  IMAD.X R42, R42, 0x1, R0, P3 ;  /* 0x000000012a2a7824 */ /* 0x000fe400018e0600 */
[----:B------:R1:W-:Y:S01]  /*23b00*/  STL [R1+0xdf4], R41 ;  /* 0x000df42901007387 */ /* 0x0003e20000100800 */
[----:B------:R-:W-:-:S03]  /*23b10*/  IADD3 R24, P4, R24, R200, RZ ;  /* 0x000000c818187210 */ /* 0x000fc60007f9e0ff */
[----:B------:R1:W-:Y:S02]  /*23b20*/  LDGSTS.E [R3+0x1400], [R8.64], P1 ;  /* 0x0140000008037fae */ /* 0x0003e40008921848 */
[----:B------:R-:W-:Y:S02]  /*23b30*/  IMAD.X R43, R43, 0x1, R0, P4 ;  /* 0x000000012b2b7824 */ /* 0x000fe400020e0600 */
[----:B-1----:R-:W2:Y:S04]  /*23b40*/  LDL.LU R41, [R1+0xd80] ;  /* 0x000d800001297983 */ /* 0x002ea80000300800 */
[----:B------:R-:W2:Y:S01]  /*23b50*/  LDL.LU R11, [R1+0xd28] ;  /* 0x000d2800010b7983 */ /* 0x000ea20000300800 */
[----:B------:R-:W-:-:S03]  /*23b60*/  SEL R8, RZ, 0x4, !P2 ;  /* 0x00000004ff087807 */ /* 0x000fc60005000000 */
[----:B------:R-:W-:Y:S01]  /*23b70*/  STL [R1+0xe00], R40 ;  /* 0x000e002801007387 */ /* 0x000fe20000100800 */
[----:B------:R-:W-:Y:S02]  /*23b80*/  MOV R9, R42 ;  /* 0x0000002a00097202 */ /* 0x000fe40000000f00 */
[----:B------:R-:W-:Y:S01]  /*23b90*/  SEL R8, R8, RZ, !P0 ;  /* 0x000000ff08087207 */ /* 0x000fe20004000000 */
[----:B------:R1:W-:Y:S04]  /*23ba0*/  STL [R1+0xdfc], R42 ;  /* 0x000dfc2a01007387 */ /* 0x0003e80000100800 */
[----:B------:R1:W-:Y:S01]  /*23bb0*/  STL [R1+0xdb8], R24 ;  /* 0x000db81801007387 */ /* 0x0003e20000100800 */
[----:B------:R-:W-:Y:S01]  /*23bc0*/  ISETP.NE.U32.AND P2, PT, R8, RZ, PT ;  /* 0x000000ff0800720c */ /* 0x000fe20003f45070 */
[----:B------:R-:W-:-:S02]  /*23bd0*/  IMAD.MOV.U32 R8, RZ, RZ, R40 ;  /* 0x000000ffff087224 */ /* 0x000fc400078e0028 */
[----:B-1----:R-:W2:Y:S04]  /*23be0*/  LDL.LU R42, [R1+0xd7c] ;  /* 0x000d7c00012a7983 */ /* 0x002ea80000300800 */
[----:B------:R-:W-:Y:S04]  /*23bf0*/  STL [R1+0xdb4], R43 ;  /* 0x000db42b01007387 */ /* 0x000fe80000100800 */
[----:B------:R-:W2:Y:S04]  /*23c00*/  LDL.LU R40, [R1+0xd24] ;  /* 0x000d240001287983 */ /* 0x000ea80000300800 */
[----:B------:R1:W-:Y:S01]  /*23c10*/  LDGSTS.E [R3+0x1480], [R8.64], P1 ;  /* 0x0148000008037fae */ /* 0x0003e20008921848 */
[----:B------:R-:W-:-:S03]  /*23c20*/  ISETP.GT.AND P1, PT, R2, 0x1c, PT ;  /* 0x0000001c0200780c */ /* 0x000fc60003f24270 */
[----:B------:R-:W2:Y:S01]  /*23c30*/  LDL.LU R56, [R1+0xd30] ;  /* 0x000d300001387983 */ /* 0x000ea20000300800 */
[----:B-1----:R-:W-:Y:S02]  /*23c40*/  IMAD.MOV.U32 R8, RZ, RZ, R24 ;  /* 0x000000ffff087224 */ /* 0x002fe400078e0018 */
[----:B------:R-:W-:Y:S01]  /*23c50*/  IMAD.MOV.U32 R9, RZ, RZ, R43 ;  /* 0x000000ffff097224 */ /* 0x000fe200078e002b */
[----:B------:R-:W2:Y:S04]  /*23c60*/  LDL.LU R24, [R1+0xce8] ;  /* 0x000ce80001187983 */ /* 0x000ea80000300800 */
[----:B------:R1:W-:Y:S02]  /*23c70*/  LDGSTS.E [R3+0x1800], [R8.64], P2 ;  /* 0x0180000008037fae */ /* 0x0003e40009121848 */
[----:B-1----:R-:W-:-:S04]  /*23c80*/  SEL R8, RZ, 0x4, !P1 ;  /* 0x00000004ff087807 */ /* 0x002fc80004800000 */
[----:B------:R-:W-:-:S04]  /*23c90*/  SEL R8, R8, RZ, !P0 ;  /* 0x000000ff08087207 */ /* 0x000fc80004000000 */
[----:B------:R-:W-:Y:S02]  /*23ca0*/  ISETP.NE.U32.AND P1, PT, R8, RZ, PT ;  /* 0x000000ff0800720c */ /* 0x000fe40003f25070 */
[----:B---3--:R-:W-:-:S05]  /*23cb0*/  IADD3 R26, P3, R26, R200, RZ ;  /* 0x000000c81a1a7210 */ /* 0x008fca0007f7e0ff */
[----:B-----5:R-:W-:Y:S01]  /*23cc0*/  IMAD.X R27, R27, 0x1, R0, P3 ;  /* 0x000000011b1b7824 */ /* 0x020fe200018e0600 */
[----:B------:R1:W-:Y:S01]  /*23cd0*/  STL [R1+0xdc0], R26 ;  /* 0x000dc01a01007387 */ /* 0x0003e20000100800 */
[----:B----4-:R-:W-:-:S03]  /*23ce0*/  IADD3 R10, P4, R10, R200, RZ ;  /* 0x000000c80a0a7210 */ /* 0x010fc60007f9e0ff */
[----:B------:R3:W-:Y:S01]  /*23cf0*/  STL [R1+0xdbc], R27 ;  /* 0x000dbc1b01007387 */ /* 0x0007e20000100800 */
[----:B------:R-:W-:Y:S01]  /*23d00*/  IMAD.MOV.U32 R8, RZ, RZ, R26 ;  /* 0x000000ffff087224 */ /* 0x000fe200078e001a */
[----:B--2---:R-:W-:Y:S02]  /*23d10*/  IADD3.X R25, R25, R0, RZ, P4, !PT ;  /* 0x0000000019197210 */ /* 0x004fe400027fe4ff */
[----:B------:R-:W-:Y:S01]  /*23d20*/  STL [R1+0xd78], R10 ;  /* 0x000d780a01007387 */ /* 0x000fe20000100800 */
[----:B------:R-:W-:-:S03]  /*23d30*/  IMAD.MOV.U32 R9, RZ, RZ, R27 ;  /* 0x000000ffff097224 */ /* 0x000fc600078e001b */
[----:B------:R-:W2:Y:S04]  /*23d40*/  LDL.LU R57, [R1+0xd2c] ;  /* 0x000d2c0001397983 */ /* 0x000ea80000300800 */
[----:B------:R4:W-:Y:S04]  /*23d50*/  STL [R1+0xd74], R25 ;  /* 0x000d741901007387 */ /* 0x0009e80000100800 */
[----:B-1----:R-:W5:Y:S04]  /*23d60*/  LDL.LU R26, [R1+0xce4] ;  /* 0x000ce400011a7983 */ /* 0x002f680000300800 */
[----:B------:R1:W-:Y:S01]  /*23d70*/  LDGSTS.E [R3+0x1880], [R8.64], P2 ;  /* 0x0188000008037fae */ /* 0x0003e20009121848 */
[----:B------:R-:W-:-:S03]  /*23d80*/  ISETP.GT.AND P2, PT, R2, 0x20, PT ;  /* 0x000000200200780c */ /* 0x000fc60003f44270 */
[----:B---3--:R-:W3:Y:S01]  /*23d90*/  LDL.LU R27, [R1+0xcec] ;  /* 0x000cec00011b7983 */ /* 0x008ee20000300800 */
[----:B-1----:R-:W-:Y:S01]  /*23da0*/  MOV R9, R25 ;  /* 0x0000001900097202 */ /* 0x002fe20000000f00 */
[----:B------:R-:W-:Y:S02]  /*23db0*/  IMAD.MOV.U32 R8, RZ, RZ, R10 ;  /* 0x000000ffff087224 */ /* 0x000fe400078e000a */
[----:B----4-:R-:W4:Y:S04]  /*23dc0*/  LDL.LU R25, [R1+0xcf0] ;  /* 0x000cf00001197983 */ /* 0x010f280000300800 */
[----:B------:R-:W3:Y:S04]  /*23dd0*/  LDL.LU R43, [R1+0xca4] ;  /* 0x000ca400012b7983 */ /* 0x000ee80000300800 */
[----:B------:R1:W-:Y:S04]  /*23de0*/  LDGSTS.E [R3+0x1c00], [R8.64], P1 ;  /* 0x01c0000008037fae */ /* 0x0003e80008921848 */
[----:B------:R-:W3:Y:S01]  /*23df0*/  LDL.LU R10, [R1+0xca8] ;  /* 0x000ca800010a7983 */ /* 0x000ee20000300800 */
[----:B------:R-:W-:-:S02]  /*23e00*/  IADD3 R41, P3, R41, R200, RZ ;  /* 0x000000c829297210 */ /* 0x000fc40007f7e0ff */
[----:B-1----:R-:W-:Y:S02]  /*23e10*/  SEL R8, RZ, 0x4, !P2 ;  /* 0x00000004ff087807 */ /* 0x002fe40005000000 */
[----:B------:R-:W-:Y:S02]  /*23e20*/  IADD3 R11, P4, R11, R200, RZ ;  /* 0x000000c80b0b7210 */ /* 0x000fe40007f9e0ff */
[----:B------:R-:W-:Y:S01]  /*23e30*/  SEL R8, R8, RZ, !P0 ;  /* 0x000000ff08087207 */ /* 0x000fe20004000000 */
[----:B------:R-:W-:Y:S03]  /*23e40*/  STL [R1+0xd80], R41 ;  /* 0x000d802901007387 */ /* 0x000fe60000100800 */
[----:B------:R-:W-:Y:S01]  /*23e50*/  ISETP.NE.U32.AND P2, PT, R8, RZ, PT ;  /* 0x000000ff0800720c */ /* 0x000fe20003f45070 */
[----:B------:R-:W-:Y:S02]  /*23e60*/  IMAD.MOV.U32 R8, RZ, RZ, R41 ;  /* 0x000000ffff087224 */ /* 0x000fe400078e0029 */
[----:B------:R-:W-:-:S05]  /*23e70*/  IMAD.X R42, R42, 0x1, R0, P3 ;  /* 0x000000012a2a7824 */ /* 0x000fca00018e0600 */
[----:B------:R-:W-:Y:S01]  /*23e80*/  MOV R9, R42 ;  /* 0x0000002a00097202 */ /* 0x000fe20000000f00 */
[----:B------:R-:W-:Y:S01]  /*23e90*/  IMAD.X R40, R40, 0x1, R0, P4 ;  /* 0x0000000128287824 */ /* 0x000fe200020e0600 */
[----:B------:R1:W-:Y:S04]  /*23ea0*/  STL [R1+0xd7c], R42 ;  /* 0x000d7c2a01007387 */ /* 0x0003e80000100800 */
[----:B------:R1:W-:Y:S04]  /*23eb0*/  STL [R1+0xd28], R11 ;  /* 0x000d280b01007387 */ /* 0x0003e80000100800 */
[----:B------:R1:W-:Y:S04]  /*23ec0*/  LDGSTS.E [R3+0x1c80], [R8.64], P1 ;  /* 0x01c8000008037fae */ /* 0x0003e80008921848 */
[----:B------:R1:W-:Y:S04]  /*23ed0*/  STL [R1+0xd24], R40 ;  /* 0x000d242801007387 */ /* 0x0003e80000100800 */
[----:B-1----:R-:W3:Y:S01]  /*23ee0*/  LDL.LU R42, [R1+0xcac] ;  /* 0x000cac00012a7983 */ /* 0x002ee20000300800 */
[----:B------:R-:W-:-:S03]  /*23ef0*/  IMAD.MOV.U32 R8, RZ, RZ, R11 ;  /* 0x000000ffff087224 */ /* 0x000fc600078e000b */
[----:B------:R-:W3:Y:S01]  /*23f00*/  LDL.LU R11, [R1+0xcb0] ;  /* 0x000cb000010b7983 */ /* 0x000ee20000300800 */
[----:B------:R-:W-:-:S03]  /*23f10*/  IMAD.MOV.U32 R9, RZ, RZ, R40 ;  /* 0x000000ffff097224 */ /* 0x000fc600078e0028 */
[----:B------:R-:W3:Y:S04]  /*23f20*/  LDL.LU R41, [R1+0xc64] ;  /* 0x000c640001297983 */ /* 0x000ee80000300800 */
[----:B------:R-:W3:Y:S01]  /*23f30*/  LDL.LU R40, [R1+0xc68] ;  /* 0x000c680001287983 */ /* 0x000ee20000300800 */
[----:B------:R-:W-:-:S03]  /*23f40*/  ISETP.GT.AND P1, PT, R2, 0x24, PT ;  /* 0x000000240200780c */ /* 0x000fc60003f24270 */
[----:B------:R1:W-:Y:S01]  /*23f50*/  LDGSTS.E [R3+0x2000], [R8.64], P2 ;  /* 0x0200000008037fae */ /* 0x0003e20009121848 */
[-C--:B------:R-:W-:Y:S02]  /*23f60*/  IADD3 R56, P3, R56, R200.reuse, RZ ;  /* 0x000000c838387210 */ /* 0x080fe40007f7e0ff */
[----:B------:R-:W-:Y:S02]  /*23f70*/  IADD3 R24, P4, R24, R200, RZ ;  /* 0x000000c818187210 */ /* 0x000fe40007f9e0ff */
[----:B-1----:R-:W-:-:S04]  /*23f80*/  SEL R8, RZ, 0x4, !P1 ;  /* 0x00000004ff087807 */ /* 0x002fc80004800000 */
[----:B------:R-:W-:-:S04]  /*23f90*/  SEL R8, R8, RZ, !P0 ;  /* 0x000000ff08087207 */ /* 0x000fc80004000000 */
[----:B------:R-:W-:Y:S01]  /*23fa0*/  ISETP.NE.U32.AND P1, PT, R8, RZ, PT ;  /* 0x000000ff0800720c */ /* 0x000fe20003f25070 */
[----:B------:R-:W-:Y:S01]  /*23fb0*/  IMAD.MOV.U32 R8, RZ, RZ, R56 ;  /* 0x000000ffff087224 */ /* 0x000fe200078e0038 */
[----:B------:R-:W-:Y:S01]  /*23fc0*/  STL [R1+0xd30], R56 ;  /* 0x000d303801007387 */ /* 0x000fe20000100800 */
[----:B--2---:R-:W-:-:S04]  /*23fd0*/  IMAD.X R57, R57, 0x1, R0, P3 ;  /* 0x0000000139397824 */ /* 0x004fc800018e0600 */
[----:B------:R-:W-:Y:S01]  /*23fe0*/  IMAD.MOV.U32 R9, RZ, RZ, R57 ;  /* 0x000000ffff097224 */ /* 0x000fe200078e0039 */
[----:B-----5:R-:W-:-:S04]  /*23ff0*/  IADD3.X R26, R26, R0, RZ, P4, !PT ;  /* 0x000000001a1a7210 */ /* 0x020fc800027fe4ff */
[----:B------:R1:W-:Y:S01]  /*24000*/  LDGSTS.E [R3+0x2080], [R8.64], P2 ;  /* 0x0208000008037fae */ /* 0x0003e20009121848 */
[----:B------:R-:W-:-:S03]  /*24010*/  ISETP.GT.AND P2, PT, R2, 0x28, PT ;  /* 0x000000280200780c */ /* 0x000fc60003f44270 */
[----:B------:R-:W-:Y:S04]  /*24020*/  STL [R1+0xd2c], R57 ;  /* 0x000d2c3901007387 */ /* 0x000fe80000100800 */
[----:B------:R-:W-:Y:S01]  /*24030*/  STL [R1+0xce8], R24 ;  /* 0x000ce81801007387 */ /* 0x000fe20000100800 */
[----:B-1----:R-:W-:Y:S01]  /*24040*/  IMAD.MOV.U32 R8, RZ, RZ, R24 ;  /* 0x000000ffff087224 */ /* 0x002fe200078e0018 */
[----:B------:R-:W-:Y:S02]  /*24050*/  MOV R9, R26 ;  /* 0x0000001a00097202 */ /* 0x000fe40000000f00 */
[-C--:B----4-:R-:W-:Y:S01]  /*24060*/  IADD3 R25, P3, R25, R200.reuse, RZ ;  /* 0x000000c819197210 */ /* 0x090fe20007f7e0ff */
[----:B------:R1:W-:Y:S04]  /*24070*/  STL [R1+0xce4], R26 ;  /* 0x000ce41a01007387 */ /* 0x0003e80000100800 */
[----:B---3--:R-:W-:Y:S01]  /*24080*/  IMAD.X R27, R27, 0x1, R0, P3 ;  /* 0x000000011b1b7824 */ /* 0x008fe200018e0600 */
[----:B------:R2:W-:Y:S04]  /*24090*/  LDGSTS.E [R3+0x2400], [R8.64], P1 ;  /* 0x0240000008037fae */ /* 0x0005e80008921848 */
[----:B-1----:R-:W3:Y:S01]  /*240a0*/  LDL.LU R26, [R1+0xc70] ;  /* 0x000c7000011a7983 */ /* 0x002ee20000300800 */
[----:B------:R-:W-:-:S03]  /*240b0*/  IADD3 R10, P4, R10, R200, RZ ;  /* 0x000000c80a0a7210 */ /* 0x000fc60007f9e0ff */
[----:B------:R-:W4:Y:S01]  /*240c0*/  LDL.LU R24, [R1+0xc18] ;  /* 0x000c180001187983 */ /* 0x000f220000300800 */
[----:B--2---:R-:W-:-:S03]  /*240d0*/  SEL R8, RZ, 0x4, !P2 ;  /* 0x00000004ff087807 */ /* 0x004fc60005000000 */
[----:B------:R-:W-:Y:S01]  /*240e0*/  STL [R1+0xcf0], R25 ;  /* 0x000cf01901007387 */ /* 0x000fe20000100800 */
[----:B------:R-:W-:Y:S02]  /*240f0*/  MOV R9, R27 ;  /* 0x0000001b00097202 */ /* 0x000fe40000000f00 */
[----:B------:R-:W-:Y:S01]  /*24100*/  SEL R8, R8, RZ, !P0 ;  /* 0x000000ff08087207 */ /* 0x000fe20004000000 */
[----:B------:R1:W-:Y:S01]  /*24110*/  STL [R1+0xcec], R27 ;  /* 0x000cec1b01007387 */ /* 0x0003e20000100800 */
[----:B------:R-:W-:-:S03]  /*24120*/  IMAD.X R43, R43, 0x1, R0, P4 ;  /* 0x000000012b2b7824 */ /* 0x000fc600020e0600 */
[----:B------:R2:W-:Y:S01]  /*24130*/  STL [R1+0xca8], R10 ;  /* 0x000ca80a01007387 */ /* 0x0005e20000100800 */
[----:B------:R-:W-:-:S03]  /*24140*/  ISETP.NE.U32.AND P2, PT, R8, RZ, PT ;  /* 0x000000ff0800720c */ /* 0x000fc60003f45070 */
[----:B-1----:R-:W5:Y:S01]  /*24150*/  LDL.LU R27, [R1+0xc6c] ;  /* 0x000c6c00011b7983 */ /* 0x002f620000300800 */
[----:B------:R-:W-:-:S03]  /*24160*/  IMAD.MOV.U32 R8, RZ, RZ, R25 ;  /* 0x000000ffff087224 */ /* 0x000fc600078e0019 */
[----:B------:R-:W-:Y:S04]  /*24170*/  STL [R1+0xca4], R43 ;  /* 0x000ca42b01007387 */ /* 0x000fe80000100800 */
[----:B------:R-:W5:Y:S04]  /*24180*/  LDL.LU R25, [R1+0xc14] ;  /* 0x000c140001197983 */ /* 0x000f680000300800 */
[----:B------:R1:W-:Y:S01]  /*24190*/  LDGSTS.E [R3+0x2480], [R8.64], P1 ;  /* 0x0248000008037fae */ /* 0x0003e20008921848 */
[----:B------:R-:W-:-:S03]  /*241a0*/  ISETP.GT.AND P1, PT, R2, 0x2c, PT ;  /* 0x0000002c0200780c */ /* 0x000fc60003f24270 */
[----:B------:R-:W5:Y:S01]  /*241b0*/  LDL.LU R56, [R1+0xc20] ;  /* 0x000c200001387983 */ /* 0x000f620000300800 */
[----:B-1----:R-:W-:Y:S02]  /*241c0*/  IMAD.MOV.U32 R8, RZ, RZ, R10 ;  /* 0x000000ffff087224 */ /* 0x002fe400078e000a */
[----:B------:R-:W-:Y:S01]  /*241d0*/  IMAD.MOV.U32 R9, RZ, RZ, R43 ;  /* 0x000000ffff097224 */ /* 0x000fe200078e002b */
[----:B--2---:R-:W2:Y:S04]  /*241e0*/  LDL.LU R10, [R1+0xbd8] ;  /* 0x000bd800010a7983 */ /* 0x004ea80000300800 */
[----:B------:R1:W-:Y:S01]  /*241f0*/  LDGSTS.E [R3+0x2800], [R8.64], P2 ;  /* 0x0280000008037fae */ /* 0x0003e20009121848 */
[----:B------:R-:W-:-:S05]  /*24200*/  IADD3 R11, P3, R11, R200, RZ ;  /* 0x000000c80b0b7210 */ /* 0x000fca0007f7e0ff */
[----:B------:R-:W-:Y:S01]  /*24210*/  IMAD.X R42, R42, 0x1, R0, P3 ;  /* 0x000000012a2a7824 */ /* 0x000fe200018e0600 */
[----:B-1----:R-:W-:Y:S02]  /*24220*/  SEL R8, RZ, 0x4, !P1 ;  /* 0x00000004ff087807 */ /* 0x002fe40004800000 */
[----:B------:R-:W-:Y:S01]  /*24230*/  IADD3 R40, P4, R40, R200, RZ ;  /* 0x000000c828287210 */ /* 0x000fe20007f9e0ff */
[----:B------:R1:W-:Y:S01]  /*24240*/  STL [R1+0xcb0], R11 ;  /* 0x000cb00b01007387 */ /* 0x0003e20000100800 */
[----:B------:R-:W-:Y:S02]  /*24250*/  SEL R8, R8, RZ, !P0 ;  /* 0x000000ff08087207 */ /* 0x000fe40004000000 */
[----:B------:R-:W-:Y:S01]  /*24260*/  IADD3.X R41, R41, R0, RZ, P4, !PT ;  /* 0x0000000029297210 */ /* 0x000fe200027fe4ff */
[----:B------:R1:W-:Y:S04]  /*24270*/  STL [R1+0xcac], R42 ;  /* 0x000cac2a01007387 */ /* 0x0003e80000100800 */
[----:B------:R-:W-:Y:S01]  /*24280*/  STL [R1+0xc68], R40 ;  /* 0x000c682801007387 */ /* 0x000fe20000100800 */
[----:B------:R-:W-:-:S03]  /*24290*/  ISETP.NE.U32.AND P1, PT, R8, RZ, PT ;  /* 0x000000ff0800720c */ /* 0x000fc60003f25070 */
[----:B------:R-:W2:Y:S01]  /*242a0*/  LDL.LU R57, [R1+0xc1c] ;  /* 0x000c1c0001397983 */ /* 0x000ea20000300800 */
[----:B------:R-:W-:-:S03]  /*242b0*/  IMAD.MOV.U32 R8, RZ, RZ, R11 ;  /* 0x000000ffff087224 */ /* 0x000fc600078e000b */
[----:B------:R1:W-:Y:S04]  /*242c0*/  STL [R1+0xc64], R41 ;  /* 0x000c642901007387 */ /* 0x0003e80000100800 */
[----:B-1----:R-:W2:Y:S01]  /*242d0*/  LDL.LU R11, [R1+0xbd4] ;  /* 0x000bd400010b7983 */ /* 0x002ea20000300800 */
[----:B------:R-:W-:-:S03]  /*242e0*/  IMAD.MOV.U32 R9, RZ, RZ, R42 ;  /* 0x000000ffff097224 */ /* 0x000fc600078e002a */
[----:B------:R-:W2:Y:S04]  /*242f0*/  LDL.LU R43, [R1+0xbdc] ;  /* 0x000bdc00012b7983 */ /* 0x000ea80000300800 */
[----:B------:R1:W-:Y:S01]  /*24300*/  LDGSTS.E [R3+0x2880], [R8.64], P2 ;  /* 0x0288000008037fae */ /* 0x0003e20009121848 */
[----:B------:R-:W-:-:S03]  /*24310*/  ISETP.GT.AND P2, PT, R2, 0x30, PT ;  /* 0x000000300200780c */ /* 0x000fc60003f44270 */
[----:B------:R-:W2:Y:S01]  /*24320*/  LDL.LU R42, [R1+0xbe0] ;  /* 0x000be000012a7983 */ /* 0x000ea20000300800 */
[----:B-1----:R-:W-:Y:S01]  /*24330*/  IMAD.MOV.U32 R8, RZ, RZ, R40 ;  /* 0x000000ffff087224 */ /* 0x002fe200078e0028 */
[----:B------:R-:W-:Y:S02]  /*24340*/  MOV R9, R41 ;  /* 0x0000002900097202 */ /* 0x000fe40000000f00 */
[----:B------:R-:W2:Y:S04]  /*24350*/  LDL.LU R41, [R1+0xb94] ;  /* 0x000b940001297983 */ /* 0x000ea80000300800 */
[----:B------:R1:W-:Y:S04]  /*24360*/  LDGSTS.E [R3+0x2c00], [R8.64], P1 ;  /* 0x02c0000008037fae */ /* 0x0003e80008921848 */
[----:B------:R-:W2:Y:S01]  /*24370*/  LDL.LU R40, [R1+0xb98] ;  /* 0x000b980001287983 */ /* 0x000ea20000300800 */
[----:B-1----:R-:W-:-:S04]  /*24380*/  SEL R8, RZ, 0x4, !P2 ;  /* 0x00000004ff087807 */ /* 0x002fc80005000000 */
[----:B------:R-:W-:-:S04]  /*24390*/  SEL R8, R8, RZ, !P0 ;  /* 0x000000ff08087207 */ /* 0x000fc80004000000 */
[----:B------:R-:W-:Y:S02]  /*243a0*/  ISETP.NE.U32.AND P2, PT, R8, RZ, PT ;  /* 0x000000ff0800720c */ /* 0x000fe40003f45070 */
[-C--:B---3--:R-:W-:Y:S02]  /*243b0*/  IADD3 R26, P3, R26, R200.reuse, RZ ;  /* 0x000000c81a1a7210 */ /* 0x088fe40007f7e0ff */
[----:B----4-:R-:W-:-:S03]  /*243c0*/  IADD3 R24, P4, R24, R200, RZ ;  /* 0x000000c818187210 */ /* 0x010fc60007f9e0ff */
[----:B------:R-:W-:Y:S02]  /*243d0*/  IMAD.MOV.U32 R8, RZ, RZ, R26 ;  /* 0x000000ffff087224 */ /* 0x000fe400078e001a */
[----:B-----5:R-:W-:-:S05]  /*243e0*/  IMAD.X R27, R27, 0x1, R0, P3 ;  /* 0x000000011b1b7824 */ /* 0x020fca00018e0600 */
[----:B------:R-:W-:Y:S01]  /*243f0*/  MOV R9, R27 ;  /* 0x0000001b00097202 */ /* 0x000fe20000000f00 */
[----:B------:R-:W-:-:S04]  /*24400*/  IMAD.X R25, R25, 0x1, R0, P4 ;  /* 0x0000000119197824 */ /* 0x000fc800020e0600 */
[----:B------:R1:W-:Y:S01]  /*24410*/  LDGSTS.E [R3+0x2c80], [R8.64], P1 ;  /* 0x02c8000008037fae */ /* 0x0003e20008921848 */
[----:B------:R-:W-:-:S03]  /*24420*/  ISETP.GT.AND P1, PT, R2, 0x34, PT ;  /* 0x000000340200780c */ /* 0x000fc60003f24270 */
[----:B------:R-:W-:Y:S01]  /*24430*/  STL [R1+0xc70], R26 ;  /* 0x000c701a01007387 */ /* 0x000fe20000100800 */
[-C--:B------:R-:W-:Y:S01]  /*24440*/  IADD3 R56, P3, R56, R200.reuse, RZ ;  /* 0x000000c838387210 */ /* 0x080fe20007f7e0ff */
[----:B-1----:R-:W-:Y:S02]  /*24450*/  IMAD.MOV.U32 R8, RZ, RZ, R24 ;  /* 0x000000ffff087224 */ /* 0x002fe400078e0018 */
[----:B------:R-:W-:Y:S01]  /*24460*/  IMAD.MOV.U32 R9, RZ, RZ, R25 ;  /* 0x000000ffff097224 */ /* 0x000fe200078e0019 */
[----:B------:R1:W-:Y:S04]  /*24470*/  STL [R1+0xc6c], R27 ;  /* 0x000c6c1b01007387 */ /* 0x0003e80000100800 */
[----:B------:R3:W-:Y:S01]  /*24480*/  LDGSTS.E [R3+0x3000], [R8.64], P2 ;  /* 0x0300000008037fae */ /* 0x0007e20009121848 */
[----:B--2---:R-:W-:-:S03]  /*24490*/  IADD3 R10, P4, R10, R200, RZ ;  /* 0x000000c80a0a7210 */ /* 0x004fc60007f9e0ff */
[----:B------:R-:W-:Y:S01]  /*244a0*/  STL [R1+0xc18], R24 ;  /* 0x000c181801007387 */ /* 0x000fe20000100800 */
[----:B---3--:R-:W-:-:S03]  /*244b0*/  SEL R8, RZ, 0x4, !P1 ;  /* 0x00000004ff087807 */ /* 0x008fc60004800000 */
[----:B------:R2:W-:Y:S01]  /*244c0*/  STL [R1+0xc14], R25 ;  /* 0x000c141901007387 */ /* 0x0005e20000100800 */
[----:B------:R-:W-:-:S03]  /*244d0*/  SEL R8, R8, RZ, !P0 ;  /* 0x000000ff08087207 */ /* 0x000fc60004000000 */
[----:B-1----:R-:W3:Y:S01]  /*244e0*/  LDL.LU R27, [R1+0xb9c] ;  /* 0x000b9c00011b7983 */ /* 0x002ee20000300800 */
[----:B------:R-:W-:-:S03]  /*244f0*/  ISETP.NE.U32.AND P1, PT, R8, RZ, PT ;  /* 0x000000ff0800720c */ /* 0x000fc60003f25070 */
[----:B------:R-:W4:Y:S01]  /*24500*/  LDL.LU R26, [R1+0xba0] ;  /* 0x000ba000011a7983 */ /* 0x000f220000300800 */
[----:B------:R-:W-:-:S03]  /*24510*/  IMAD.MOV.U32 R8, RZ, RZ, R56 ;  /* 0x000000ffff087224 */ /* 0x000fc600078e0038 */
[----:B--2---:R-:W2:Y:S04]  /*24520*/  LDL.LU R25, [R1+0xb54] ;  /* 0x000b540001197983 */ /* 0x004ea80000300800 */
[----:B------:R-:W5:Y:S01]  /*24530*/  LDL.LU R24, [R1+0xb58] ;  /* 0x000b580001187983 */ /* 0x000f620000300800 */
[----:B------:R-:W-:-:S04]  /*24540*/  IMAD.X R57, R57, 0x1, R0, P3 ;  /* 0x0000000139397824 */ /* 0x000fc800018e0600 */
[----:B------:R-:W-:Y:S01]  /*24550*/  IMAD.MOV.U32 R9, RZ, RZ, R57 ;  /* 0x000000ffff097224 */ /* 0x000fe200078e0039 */
[----:B------:R-:W-:Y:S01]  /*24560*/  STL [R1+0xc20], R56 ;  /* 0x000c203801007387 */ /* 0x000fe20000100800 */
[----:B------:R-:W-:-:S03]  /*24570*/  IADD3.X R11, R11, R0, RZ, P4, !PT ;  /* 0x000000000b0b7210 */ /* 0x000fc600027fe4ff */
[----:B------:R-:W-:Y:S04]  /*24580*/  STL [R1+0xc1c], R57 ;  /* 0x000c1c3901007387 */ /* 0x000fe80000100800 */
[----:B------:R-:W-:Y:S04]  /*24590*/  STL [R1+0xbd8], R10 ;  /* 0x000bd80a01007387 */ /* 0x000fe80000100800 */
[----:B------:R1:W-:Y:S04]  /*245a0*/  LDGSTS.E [R3+0x3080], [R8.64], P2 ;  /* 0x0308000008037fae */ /* 0x0003e80009121848 */
[----:B------:R1:W-:Y:S02]  /*245b0*/  STL [R1+0xbd4], R11 ;  /* 0x000bd40b01007387 */ /* 0x0003e40000100800 */
[----:B-1----:R-:W-:Y:S01]  /*245c0*/  MOV R9, R11 ;  /* 0x0000000b00097202 */ /* 0x002fe20000000f00 */
[----:B------:R-:W-:Y:S01]  /*245d0*/  IMAD.MOV.U32 R8, RZ, RZ, R10 ;  /* 0x000000ffff087224 */ /* 0x000fe200078e000a */
[----:B------:R-:W2:Y:S04]  /*245e0*/  LDL.LU R11, [R1+0xb5c] ;  /* 0x000b5c00010b7983 */ /* 0x000ea80000300800 */
[----:B------:R-:W2:Y:S01]  /*245f0*/  LDL.LU R10, [R1+0xb60] ;  /* 0x000b6000010a7983 */ /* 0x000ea20000300800 */
[----:B------:R-:W-:-:S02]  /*24600*/  ISETP.GT.AND P2, PT, R2, 0x38, PT ;  /* 0x000000380200780c */ /* 0x000fc40003f44270 */
[-C--:B------:R-:W-:Y:S01]  /*24610*/  IADD3 R42, P3, R42, R200.reuse, RZ ;  /* 0x000000c82a2a7210 */ /* 0x080fe20007f7e0ff */
[----:B------:R1:W-:Y:S01]  /*24620*/  LDGSTS.E [R3+0x3400], [R8.64], P1 ;  /* 0x0340000008037fae */ /* 0x0003e20008921848 */
[----:B------:R-:W-:-:S03]  /*24630*/  IADD3 R40, P4, R40, R200, RZ ;  /* 0x000000c828287210 */ /* 0x000fc60007f9e0ff */
[----:B------:R-:W-:Y:S01]  /*24640*/  IMAD.X R43, R43, 0x1, R0, P3 ;  /* 0x000000012b2b7824 */ /* 0x000fe200018e0600 */
[----:B-1----:R-:W-:-:S04]  /*24650*/  SEL R8, RZ, 0x4, !P2 ;  /* 0x00000004ff087807 */ /* 0x002fc80005000000 */
[----:B------:R-:W-:Y:S02]  /*24660*/  SEL R8, R8, RZ, !P0 ;  /* 0x000000ff08087207 */ /* 0x000fe40004000000 */
[----:B------:R-:W-:Y:S02]  /*24670*/  MOV R9, R43 ;  /* 0x0000002b00097202 */ /* 0x000fe40000000f00 */
[----:B------:R-:W-:Y:S01]  /*24680*/  ISETP.NE.U32.AND P2, PT, R8, RZ, PT ;  /* 0x000000ff0800720c */ /* 0x000fe20003f45070 */
[----:B------:R-:W-:Y:S02]  /*24690*/  IMAD.MOV.U32 R8, RZ, RZ, R42 ;  /* 0x000000ffff087224 */ /* 0x000fe400078e002a */
[----:B------:R-:W-:-:S03]  /*246a0*/  IMAD.X R41, R41, 0x1, R0, P4 ;  /* 0x0000000129297824 */ /* 0x000fc600020e0600 */
[----:B------:R1:W-:Y:S01]  /*246b0*/  LDGSTS.E [R3+0x3480], [R8.64], P1 ;  /* 0x0348000008037fae */ /* 0x0003e20008921848 */
[----:B------:R-:W-:Y:S01]  /*246c0*/  ISETP.GT.AND P1, PT, R2, 0x3c, PT ;  /* 0x0000003c0200780c */ /* 0x000fe20003f24270 */
[----:B-1----:R-:W-:Y:S02]  /*246d0*/  IMAD.MOV.U32 R8, RZ, RZ, R40 ;  /* 0x000000ffff087224 */ /* 0x002fe400078e0028 */
[----:B------:R-:W-:-:S05]  /*246e0*/  IMAD.MOV.U32 R9, RZ, RZ, R41 ;  /* 0x000000ffff097224 */ /* 0x000fca00078e0029 */
[----:B------:R1:W-:Y:S02]  /*246f0*/  LDGSTS.E [R3+0x3800], [R8.64], P2 ;  /* 0x0380000008037fae */ /* 0x0003e40009121848 */
[----:B-1----:R-:W-:-:S04]  /*24700*/  SEL R8, RZ, 0x4, !P1 ;  /* 0x00000004ff087807 */ /* 0x002fc80004800000 */
[----:B------:R-:W-:-:S04]  /*24710*/  SEL R8, R8, RZ, !P0 ;  /* 0x000000ff08087207 */ /* 0x000fc80004000000 */
[----:B------:R-:W-:Y:S01]  /*24720*/  ISETP.NE.U32.AND P1, PT, R8, RZ, PT ;  /* 0x000000ff0800720c */ /* 0x000fe20003f25070 */
[----:B------:R-:W-:Y:S04]  /*24730*/  STL [R1+0xbe0], R42 ;  /* 0x000be02a01007387 */ /* 0x000fe80000100800 */
[----:B------:R-:W-:Y:S04]  /*24740*/  STL [R1+0xbdc], R43 ;  /* 0x000bdc2b01007387 */ /* 0x000fe80000100800 */
[----:B------:R-:W-:Y:S04]  /*24750*/  STL [R1+0xb98], R40 ;  /* 0x000b982801007387 */ /* 0x000fe80000100800 */
[----:B------:R-:W-:Y:S01]  /*24760*/  STL [R1+0xb94], R41 ;  /* 0x000b942901007387 */ /* 0x000fe20000100800 */
[----:B----4-:R-:W-:-:S05]  /*24770*/  IADD3 R26, P3, R26, R200, RZ ;  /* 0x000000c81a1a7210 */ /* 0x010fca0007f7e0ff */
[----:B---3--:R-:W-:Y:S01]  /*24780*/  IMAD.X R27, R27, 0x1, R0, P3 ;  /* 0x000000011b1b7824 */ /* 0x008fe200018e0600 */
[----:B-----5:R-:W-:Y:S01]  /*24790*/  IADD3 R24, P4, R24, R200, RZ ;  /* 0x000000c818187210 */ /* 0x020fe20007f9e0ff */
[----:B------:R-:W-:Y:S02]  /*247a0*/  IMAD.MOV.U32 R8, RZ, RZ, R26 ;  /* 0x000000ffff087224 */ /* 0x000fe400078e001a */
[----:B------:R-:W-:Y:S01]  /*247b0*/  IMAD.MOV.U32 R9, RZ, RZ, R27 ;  /* 0x000000ffff097224 */ /* 0x000fe200078e001b */
[----:B--2---:R-:W-:Y:S01]  /*247c0*/  IADD3.X R25, R25, R0, RZ, P4, !PT ;  /* 0x0000000019197210 */ /* 0x004fe200027fe4ff */
[----:B------:R-:W-:Y:S04]  /*247d0*/  STL [R1+0xba0], R26 ;  /* 0x000ba01a01007387 */ /* 0x000fe80000100800 */
[----:B------:R1:W-:Y:S04]  /*247e0*/  LDGSTS.E [R3+0x3880], [R8.64], P2 ;  /* 0x0388000008037fae */ /* 0x0003e80009121848 */
[----:B------:R-:W-:Y:S04]  /*247f0*/  STL [R1+0xb9c], R27 ;  /* 0x000b9c1b01007387 */ /* 0x000fe80000100800 */
[----:B------:R2:W-:Y:S01]  /*24800*/  STL [R1+0xb58], R24 ;  /* 0x000b581801007387 */ /* 0x0005e20000100800 */
[----:B-1----:R-:W-:Y:S01]  /*24810*/  IMAD.MOV.U32 R8, RZ, RZ, R24 ;  /* 0x000000ffff087224 */ /* 0x002fe200078e0018 */
[----:B------:R-:W-:-:S02]  /*24820*/  MOV R9, R25 ;  /* 0x0000001900097202 */ /* 0x000fc40000000f00 */
[----:B------:R-:W-:Y:S04]  /*24830*/  STL [R1+0xb54], R25 ;  /* 0x000b541901007387 */ /* 0x000fe80000100800 */
[----:B------:R1:W-:Y:S01]  /*24840*/  LDGSTS.E [R3+0x3c00], [R8.64], P1 ;  /* 0x03c0000008037fae */ /* 0x0003e20008921848 */
[----:B------:R-:W-:-:S05]  /*24850*/  IADD3 R10, P3, R10, R200, RZ ;  /* 0x000000c80a0a7210 */ /* 0x000fca0007f7e0ff */
[----:B------:R-:W-:Y:S01]  /*24860*/  IMAD.X R11, R11, 0x1, R0, P3 ;  /* 0x000000010b0b7824 */ /* 0x000fe200018e0600 */
[----:B------:R-:W-:Y:S04]  /*24870*/  STL [R1+0xb60], R10 ;  /* 0x000b600a01007387 */ /* 0x000fe80000100800 */
[----:B------:R3:W-:Y:S01]  /*24880*/  STL [R1+0xb5c], R11 ;  /* 0x000b5c0b01007387 */ /* 0x0007e20000100800 */
[----:B-1----:R-:W-:-:S03]  /*24890*/  MOV R9, R11 ;  /* 0x0000000b00097202 */ /* 0x002fc60000000f00 */
[----:B--2---:R-:W2:Y:S04]  /*248a0*/  LDL.LU R24, [R1] ;  /* 0x0000000001187983 */ /* 0x004ea80000300800 */
[----:B---3--:R-:W3:Y:S01]  /*248b0*/  LDL.LU R11, [R1+0x4] ;  /* 0x00000400010b7983 */ /* 0x008ee20000300800 */
[----:B------:R-:W-:Y:S02]  /*248c0*/  ISETP.GT.AND P2, PT, R2, 0x40, PT ;  /* 0x000000400200780c */ /* 0x000fe40003f44270 */
[----:B------:R-:W-:Y:S01]  /*248d0*/  IADD3 R205, P4, R205, R200, RZ ;  /* 0x000000c8cdcd7210 */ /* 0x000fe20007f9e0ff */
[----:B------:R-:W4:Y:S01]  /*248e0*/  LDL.LU R41, [R1+0x8] ;  /* 0x0000080001297983 */ /* 0x000f220000300800 */
[----:B------:R-:W-:-:S03]  /*248f0*/  SEL R8, RZ, 0x4, !P2 ;  /* 0x00000004ff087807 */ /* 0x000fc60005000000 */
[----:B------:R-:W-:Y:S01]  /*24900*/  IMAD.X R204, R204, 0x1, R0, P4 ;  /* 0x00000001cccc7824 */ /* 0x000fe200020e0600 */
[----:B------:R-:W-:Y:S01]  /*24910*/  SEL R8, R8, RZ, !P0 ;  /* 0x000000ff08087207 */ /* 0x000fe20004000000 */
[----:B------:R-:W5:Y:S03]  /*24920*/  LDL.LU R40, [R1+0xc] ;  /* 0x00000c0001287983 */ /* 0x000f660000300800 */
[----:B------:R-:W-:Y:S01]  /*24930*/  ISETP.NE.U32.AND P2, PT, R8, RZ, PT ;  /* 0x000000ff0800720c */ /* 0x000fe20003f45070 */
[----:B------:R-:W-:Y:S01]  /*24940*/  IMAD.MOV.U32 R8, RZ, RZ, R10 ;  /* 0x000000ffff087224 */ /* 0x000fe200078e000a */
[-C--:B------:R-:W-:Y:S01]  /*24950*/  IADD3 R207, P3, R207, R200.reuse, RZ ;  /* 0x000000c8cfcf7210 */ /* 0x080fe20007f7e0ff */
[----:B------:R-:W4:Y:S04]  /*24960*/  LDL.LU R27, [R1+0x48] ;  /* 0x00004800011b7983 */ /* 0x000f280000300800 */
[----:B------:R1:W-:Y:S01]  /*24970*/  LDGSTS.E [R3+0x3c80], [R8.64], P1 ;  /* 0x03c8000008037fae */ /* 0x0003e20008921848 */
[----:B------:R-:W-:Y:S01]  /*24980*/  ISETP.GT.AND P1, PT, R2, 0x44, PT ;  /* 0x000000440200780c */ /* 0x000fe20003f24270 */
[----:B------:R-:W-:Y:S01]  /*24990*/  IMAD.X R206, R206, 0x1, R0, P3 ;  /* 0x00000001cece7824 */ /* 0x000fe200018e0600 */
[----:B------:R-:W-:Y:S01]  /*249a0*/  IADD3 R221, P4, R221, R200, RZ ;  /* 0x000000c8dddd7210 */ /* 0x000fe20007f9e0ff */
[----:B------:R-:W4:Y:S01]  /*249b0*/  LDL.LU R25, [R1+0x4c] ;  /* 0x00004c0001197983 */ /* 0x000f220000300800 */
[----:B-1----:R-:W-:-:S02]  /*249c0*/  IMAD.MOV.U32 R8, RZ, RZ, R205 ;  /* 0x000000ffff087224 */ /* 0x002fc400078e00cd */
[----:B------:R-:W-:Y:S01]  /*249d0*/  IMAD.MOV.U32 R9, RZ, RZ, R204 ;  /* 0x000000ffff097224 */ /* 0x000fe200078e00cc */
[----:B------:R-:W-:Y:S01]  /*249e0*/  IADD3.X R220, R220, R0, RZ, P4, !PT ;  /* 0x00000000dcdc7210 */ /* 0x000fe200027fe4ff */
[----:B------:R-:W4:Y:S04]  /*249f0*/  LDL.LU R57, [R1+0x50] ;  /* 0x0000500001397983 */ /* 0x000f280000300800 */
[----:B------:R1:W-:Y:S01]  /*24a00*/  LDGSTS.E [R3+0x4000], [R8.64], P2 ;  /* 0x0400000008037fae */ /* 0x0003e20009121848 */
[-C--:B------:R-:W-:Y:S02]  /*24a10*/  IADD3 R223, P3, R223, R200.reuse, RZ ;  /* 0x000000c8dfdf7210 */ /* 0x080fe40007f7e0ff */
[----:B------:R-:W-:Y:S01]  /*24a20*/  IADD3 R237, P4, R237, R200, RZ ;  /* 0x000000c8eded7210 */ /* 0x000fe20007f9e0ff */
[----:B------:R-:W4:Y:S01]  /*24a30*/  LDL.LU R56, [R1+0x54] ;  /* 0x0000540001387983 */ /* 0x000f220000300800 */
[----:B-1----:R-:W-:Y:S01]  /*24a40*/  SEL R8, RZ, 0x4, !P1 ;  /* 0x00000004ff087807 */ /* 0x002fe20004800000 */
[----:B------:R-:W-:-:S02]  /*24a50*/  IMAD.MOV.U32 R9, RZ, RZ, R206 ;  /* 0x000000ffff097224 */ /* 0x000fc400078e00ce */
[----:B------:R-:W4:Y:S01]  /*24a60*/  LDL.LU R26, [R1+0x88] ;  /* 0x00008800011a7983 */ /* 0x000f220000300800 */
[----:B------:R-:W-:Y:S01]  /*24a70*/  SEL R8, R8, RZ, !P0 ;  /* 0x000000ff08087207 */ /* 0x000fe20004000000 */
[----:B------:R-:W-:Y:S02]  /*24a80*/  IMAD.X R222, R222, 0x1, R0, P3 ;  /* 0x00000001dede7824 */ /* 0x000fe400018e0600 */
[----:B------:R-:W4:Y:S01]  /*24a90*/  LDL.LU R10, [R1+0x8c] ;  /* 0x00008c00010a7983 */ /* 0x000f220000300800 */
[----:B------:R-:W-:Y:S01]  /*24aa0*/  ISETP.NE.U32.AND P1, PT, R8, RZ, PT ;  /* 0x000000ff0800720c */ /* 0x000fe20003f25070 */
[----:B------:R-:W-:-:S05]  /*24ab0*/  IMAD.MOV.U32 R8, RZ, RZ, R207 ;  /* 0x000000ffff087224 */ /* 0x000fca00078e00cf */
[----:B------:R1:W-:Y:S01]  /*24ac0*/  LDGSTS.E [R3+0x4080], [R8.64], P2 ;  /* 0x0408000008037fae */ /* 0x0003e20009121848 */
[----:B------:R-:W-:Y:S01]  /*24ad0*/  ISETP.GT.AND P2, PT, R2, 0x48, PT ;  /* 0x000000480200780c */ /* 0x000fe20003f44270 */
[----:B-1----:R-:W-:Y:S01]  /*24ae0*/  IMAD.MOV.U32 R8, RZ, RZ, R221 ;  /* 0x000000ffff087224 */ /* 0x002fe200078e00dd */
[----:B------:R-:W-:-:S05]  /*24af0*/  MOV R9, R220 ;  /* 0x000000dc00097202 */ /* 0x000fca0000000f00 */
[----:B------:R1:W-:Y:S02]  /*24b00*/  LDGSTS.E [R3+0x4400], [R8.64], P1 ;  /* 0x0440000008037fae */ /* 0x0003e40008921848 */
[----:B-1----:R-:W-:-:S04]  /*24b10*/  SEL R8, RZ, 0x4, !P2 ;  /* 0x00000004ff087807 */ /* 0x002fc80005000000 */
[----:B------:R-:W-:Y:S02]  /*24b20*/  SEL R8, R8, RZ, !P0 ;  /* 0x000000ff08087207 */ /* 0x000fe40004000000 */
[----:B------:R-:W-:Y:S02]  /*24b30*/  MOV R9, R222 ;  /* 0x000000de00097202 */ /* 0x000fe40000000f00 */
[----:B------:R-:W-:Y:S01]  /*24b40*/  ISETP.NE.U32.AND P2, PT, R8, RZ, PT ;  /* 0x000000ff0800720c */ /* 0x000fe20003f45070 */
[----:B------:R-:W-:Y:S02]  /*24b50*/  IMAD.MOV.U32 R8, RZ, RZ, R223 ;  /* 0x000000ffff087224 */ /* 0x000fe400078e00df */
[----:B------:R-:W-:-:S03]  /*24b60*/  IMAD.X R236, R236, 0x1, R0, P4 ;  /* 0x00000001ecec7824 */ /* 0x000fc600020e0600 */
[----:B------:R1:W-:Y:S01]  /*24b70*/  LDGSTS.E [R3+0x4480], [R8.64], P1 ;  /* 0x0448000008037fae */ /* 0x0003e20008921848 */
[----:B------:R-:W-:Y:S02]  /*24b80*/  ISETP.GT.AND P1, PT, R2, 0x4c, PT ;  /* 0x0000004c0200780c */ /* 0x000fe40003f24270 */
[----:B------:R-:W-:Y:S01]  /*24b90*/  IADD3 R239, P3, R239, R200, RZ ;  /* 0x000000c8efef7210 */ /* 0x000fe20007f7e0ff */
[----:B-1----:R-:W-:Y:S02]  /*24ba0*/  IMAD.MOV.U32 R8, RZ, RZ, R237 ;  /* 0x000000ffff087224 */ /* 0x002fe400078e00ed */
[----:B------:R-:W-:-:S05]  /*24bb0*/  IMAD.MOV.U32 R9, RZ, RZ, R236 ;  /* 0x000000ffff097224 */ /* 0x000fca00078e00ec */
[----:B------:R1:W-:Y:S01]  /*24bc0*/  LDGSTS.E [R3+0x4800], [R8.64], P2 ;  /* 0x0480000008037fae */ /* 0x0003e20009121848 */
[----:B------:R-:W-:Y:S01]  /*24bd0*/  IMAD.X R238, R238, 0x1, R0, P3 ;  /* 0x00000001eeee7824 */ /* 0x000fe200018e0600 */
[----:B-1----:R-:W-:-:S04]  /*24be0*/  SEL R8, RZ, 0x4, !P1 ;  /* 0x00000004ff087807 */ /* 0x002fc80004800000 */
[----:B------:R-:W-:Y:S01]  /*24bf0*/  SEL R8, R8, RZ, !P0 ;  /* 0x000000ff08087207 */ /* 0x000fe20004000000 */
[----:B------:R-:W-:-:S03]  /*24c00*/  IMAD.MOV.U32 R9, RZ, RZ, R238 ;  /* 0x000000ffff097224 */ /* 0x000fc600078e00ee */
[----:B------:R-:W-:Y:S01]  /*24c10*/  ISETP.NE.U32.AND P1, PT, R8, RZ, PT ;  /* 0x000000ff0800720c */ /* 0x000fe20003f25070 */
[----:B------:R-:W-:-:S05]  /*24c20*/  IMAD.MOV.U32 R8, RZ, RZ, R239 ;  /* 0x000000ffff087224 */ /* 0x000fca00078e00ef */
[----:B------:R1:W-:Y:S01]  /*24c30*/  LDGSTS.E [R3+0x4880], [R8.64], P2 ;  /* 0x0488000008037fae */ /* 0x0003e20009121848 */
[----:B---3--:R-:W-:-:S04]  /*24c40*/  IADD3 R11, P4, R11, R200, RZ ;  /* 0x000000c80b0b7210 */ /* 0x008fc80007f9e0ff */
[----:B--2---:R-:W-:Y:S01]  /*24c50*/  IADD3.X R24, R24, R0, RZ, P4, !PT ;  /* 0x0000000018187210 */ /* 0x004fe200027fe4ff */
[----:B------:R2:W-:Y:S01]  /*24c60*/  STL [R1+0x4], R11 ;  /* 0x0000040b01007387 */ /* 0x0005e20000100800 */
[----:B-1----:R-:W-:-:S03]  /*24c70*/  IMAD.MOV.U32 R8, RZ, RZ, R11 ;  /* 0x000000ffff087224 */ /* 0x002fc600078e000b */
[----:B------:R1:W-:Y:S01]  /*24c80*/  STL [R1], R24 ;  /* 0x0000001801007387 */ /* 0x0003e20000100800 */
[----:B------:R-:W-:-:S03]  /*24c90*/  MOV R9, R24 ;  /* 0x0000001800097202 */ /* 0x000fc60000000f00 */
[----:B------:R-:W3:Y:S04]  /*24ca0*/  LDL.LU R42, [R1+0x90] ;  /* 0x00009000012a7983 */ /* 0x000ee80000300800 */
[----:B--2---:R-:W2:Y:S04]  /*24cb0*/  LDL.LU R11, [R1+0x94] ;  /* 0x00009400010b7983 */ /* 0x004ea80000300800 */
[----:B------:R-:W3:Y:S04]  /*24cc0*/  LDL.LU R43, [R1+0xc8] ;  /* 0x0000c800012b7983 */ /* 0x000ee80000300800 */
[----:B-1----:R-:W3:Y:S01]  /*24cd0*/  LDL.LU R24, [R1+0xcc] ;  /* 0x0000cc0001187983 */ /* 0x002ee20000300800 */
[----:B------:R-:W-:-:S02]  /*24ce0*/  ISETP.GT.AND P2, PT, R2, 0x50, PT ;  /* 0x000000500200780c */ /* 0x000fc40003f44270 */
[-C--:B-----5:R-:W-:Y:S01]  /*24cf0*/  IADD3 R40, P3, R40, R200.reuse, RZ ;  /* 0x000000c828287210 */ /* 0x0a0fe20007f7e0ff */
[----:B------:R1:W-:Y:S01]  /*24d00*/  LDGSTS.E [R3+0x4c00], [R8.64], P1 ;  /* 0x04c0000008037fae */ /* 0x0003e20008921848 */
[----:B----4-:R-:W-:-:S03]  /*24d10*/  IADD3 R25, P4, R25, R200, RZ ;  /* 0x000000c819197210 */ /* 0x010fc60007f9e0ff */
[----:B------:R-:W-:Y:S01]  /*24d20*/  IMAD.X R41, R41, 0x1, R0, P3 ;  /* 0x0000000129297824 */ /* 0x000fe200018e0600 */
[----:B-1----:R-:W-:-:S04]  /*24d30*/  SEL R8, RZ, 0x4, !P2 ;  /* 0x00000004ff087807 */ /* 0x002fc80005000000 */
[----:B------:R-:W-:Y:S01]  /*24d40*/  SEL R8, R8, RZ, !P0 ;  /* 0x000000ff08087207 */ /* 0x000fe20004000000 */
[----:B------:R-:W-:Y:S01]  /*24d50*/  IMAD.X R27, R27, 0x1, R0, P4 ;  /* 0x000000011b1b7824 */ /* 0x000fe200020e0600 */
[----:B------:R-:W-:Y:S02]  /*24d60*/  MOV R9, R41 ;  /* 0x0000002900097202 */ /* 0x000fe40000000f00 */
[----:B------:R-:W-:Y:S01]  /*24d70*/  ISETP.NE.U32.AND P2, PT, R8, RZ, PT ;  /* 0x000000ff0800720c */ /* 0x000fe20003f45070 */
[----:B------:R-:W-:Y:S01]  /*24d80*/  IMAD.MOV.U32 R8, RZ, RZ, R40 ;  /* 0x000000ffff087224 */ /* 0x000fe200078e0028 */
[----:B------:R-:W-:Y:S04]  /*24d90*/  STL [R1+0xc], R40 ;  /* 0x00000c2801007387 */ /* 0x000fe80000100800 */
[----:B------:R1:W-:Y:S04]  /*24da0*/  STL [R1+0x8], R41 ;  /* 0x0000082901007387 */ /* 0x0003e80000100800 */
[----:B------:R-:W-:Y:S04]  /*24db0*/  STL [R1+0x4c], R25 ;  /* 0x00004c1901007387 */ /* 0x000fe80000100800 */
[----:B------:R4:W-:Y:S01]  /*24dc0*/  LDGSTS.E [R3+0x4c80], [R8.64], P1 ;  /* 0x04c8000008037fae */ /* 0x0009e20008921848 */
[----:B------:R-:W-:-:S03]  /*24dd0*/  ISETP.GT.AND P1, PT, R2, 0x54, PT ;  /* 0x000000540200780c */ /* 0x000fc60003f24270 */
[----:B------:R5:W-:Y:S04]  /*24de0*/  STL [R1+0x48], R27 ;  /* 0x0000481b01007387 */ /* 0x000be80000100800 */
[----:B-1----:R-:W3:Y:S01]  /*24df0*/  LDL.LU R41, [R1+0xd0] ;  /* 0x0000d00001297983 */ /* 0x002ee20000300800 */
[----:B----4-:R-:W-:-:S03]  /*24e00*/  IMAD.MOV.U32 R8, RZ, RZ, R25 ;  /* 0x000000ffff087224 */ /* 0x010fc600078e0019 */
[----:B------:R-:W4:Y:S01]  /*24e10*/  LDL.LU R40, [R1+0xd4] ;  /* 0x0000d40001287983 */ /* 0x000f220000300800 */
[----:B------:R-:W-:Y:S01]  /*24e20*/  IMAD.MOV.U32 R9, RZ, RZ, R27 ;  /* 0x000000ffff097224 */ /* 0x000fe200078e001b */
[----:B------:R-:W-:Y:S02]  /*24e30*/  IADD3 R56, P3, R56, R200, RZ ;  /* 0x000000c838387210 */ /* 0x000fe40007f7e0ff */
[----:B-----5:R-:W4:Y:S04]  /*24e40*/  LDL.LU R27, [R1+0x108] ;  /* 0x00010800011b7983 */ /* 0x020f280000300800 */
[----:B------:R1:W-:Y:S04]  /*24e50*/  LDGSTS.E [R3+0x5000], [R8.64], P2 ;  /* 0x0500000008037fae */ /* 0x0003e80009121848 */
[----:B------:R-:W4:Y:S01]  /*24e60*/  LDL.LU R25, [R1+0x10c] ;  /* 0x00010c0001197983 */ /* 0x000f220000300800 */
[----:B------:R-:W-:Y:S01]  /*24e70*/  IMAD.X R57, R57, 0x1, R0, P3 ;  /* 0x0000000139397824 */ /* 0x000fe200018e0600 */
[----:B-1----:R-:W-:-:S04]  /*24e80*/  SEL R8, RZ, 0x4, !P1 ;  /* 0x00000004ff087807 */ /* 0x002fc80004800000 */
[----:B------:R-:W-:Y:S02]  /*24e90*/  SEL R8, R8, RZ, !P0 ;  /* 0x000000ff08087207 */ /* 0x000fe40004000000 */
[----:B------:R-:W-:Y:S02]  /*24ea0*/  IADD3 R10, P4, R10, R200, RZ ;  /* 0x000000c80a0a7210 */ /* 0x000fe40007f9e0ff */
[----:B------:R-:W-:Y:S01]  /*24eb0*/  ISETP.NE.U32.AND P1, PT, R8, RZ, PT ;  /* 0x000000ff0800720c */ /* 0x000fe20003f25070 */
[----:B------:R-:W-:Y:S02]  /*24ec0*/  IMAD.MOV.U32 R8, RZ, RZ, R56 ;  /* 0x000000ffff087224 */ /* 0x000fe400078e0038 */
[----:B------:R-:W-:Y:S01]  /*24ed0*/  IMAD.MOV.U32 R9, RZ, RZ, R57 ;  /* 0x000000ffff097224 */ /* 0x000fe200078e0039 */
[----:B------:R-:W-:-:S04]  /*24ee0*/  IADD3.X R26, R26, R0, RZ, P4, !PT ;  /* 0x000000001a1a7210 */ /* 0x000fc800027fe4ff */
[----:B------:R1:W-:Y:S01]  /*24ef0*/  LDGSTS.E [R3+0x5080], [R8.64], P2 ;  /* 0x0508000008037fae */ /* 0x0003e20009121848 */
[----:B------:R-:W-:-:S03]  /*24f00*/  ISETP.GT.AND P2, PT, R2, 0x58, PT ;  /* 0x000000580200780c */ /* 0x000fc60003f44270 */
[----:B------:R-:W-:Y:S01]  /*24f10*/  STL [R1+0x54], R56 ;  /* 0x0000543801007387 */ /* 0x000fe20000100800 */
[----:B-1----:R-:W-:Y:S01]  /*24f20*/  IMAD.MOV.U32 R8, RZ, RZ, R10 ;  /* 0x000000ffff087224 */ /* 0x002fe200078e000a */
[----:B------:R-:W-:Y:S02]  /*24f30*/  MOV R9, R26 ;  /* 0x0000001a00097202 */ /* 0x000fe40000000f00 */
[----:B------:R-:W-:Y:S04]  /*24f40*/  STL [R1+0x50], R57 ;  /* 0x0000503901007387 */ /* 0x000fe80000100800 */
[----:B------:R1:W-:Y:S04]  /*24f50*/  LDGSTS.E [R3+0x5400], [R8.64], P1 ;  /* 0x0540000008037fae */ /* 0x0003e80008921848 */
[----:B------:R-:W-:Y:S04]  /*24f60*/  STL [R1+0x8c], R10 ;  /* 0x00008c0a01007387 */ /* 0x000fe80000100800 */
[----:B------:R1:W-:Y:S02]  /*24f70*/  STL [R1+0x88], R26 ;  /* 0x0000881a01007387 */ /* 0x0003e40000100800 */
[----:B-1----:R-:W-:-:S04]  /*24f80*/  SEL R8, RZ, 0x4, !P2 ;  /* 0x00000004ff087807 */ /* 0x002fc80005000000 */
[----:B------:R-:W-:Y:S01]  /*24f90*/  SEL R8, R8, RZ, !P0 ;  /* 0x000000ff08087207 */ /* 0x000fe20004000000 */
[----:B------:R-:W4:Y:S04]  /*24fa0*/  LDL.LU R26, [R1+0x114] ;  /* 0x00011400011a7983 */ /* 0x000f280000300800 */
[----:B------:R-:W4:Y:S01]  /*24fb0*/  LDL.LU R10, [R1+0x14c] ;  /* 0x00014c00010a7983 */ /* 0x000f220000300800 */
[----:B------:R-:W-:Y:S02]  /*24fc0*/  ISETP.NE.U32.AND P2, PT, R8, RZ, PT ;  /* 0x000000ff0800720c */ /* 0x000fe40003f45070 */
[----:B--2---:R-:W-:-:S05]  /*24fd0*/  IADD3 R11, P3, R11, R200, RZ ;  /* 0x000000c80b0b7210 */ /* 0x004fca0007f7e0ff */
[--C-:B---3--:R-:W-:Y:S01]  /*24fe0*/  IMAD.X R42, R42, 0x1, R0.reuse, P3 ;  /* 0x000000012a2a7824 */ /* 0x108fe200018e0600 */
[----:B------:R-:W-:Y:S01]  /*24ff0*/  IADD3 R24, P4, R24, R200, RZ ;  /* 0x000000c818187210 */ /* 0x000fe20007f9e0ff */
[----:B------:R-:W-:Y:S03]  /*25000*/  STL [R1+0x94], R11 ;  /* 0x0000940b01007387 */ /* 0x000fe60000100800 */
[----:B------:R-:W-:Y:S01]  /*25010*/  MOV R9, R42 ;  /* 0x0000002a00097202 */ /* 0x000fe20000000f00 */
[----:B------:R-:W-:Y:S01]  /*25020*/  IMAD.X R43, R43, 0x1, R0, P4 ;  /* 0x000000012b2b7824 */ /* 0x000fe200020e0600 */
[----:B------:R1:W-:Y:S01]  /*25030*/  STL [R1+0x90], R42 ;  /* 0x0000902a01007387 */ /* 0x0003e20000100800 */
[----:B------:R-:W-:-:S03]  /*25040*/  IMAD.MOV.U32 R8, RZ, RZ, R11 ;  /* 0x000000ffff087224 */ /* 0x000fc600078e000b */
[----:B------:R2:W-:Y:S04]  /*25050*/  STL [R1+0xcc], R24 ;  /* 0x0000cc1801007387 */ /* 0x0005e80000100800 */
[----:B------:R3:W-:Y:S04]  /*25060*/  LDGSTS.E [R3+0x5480], [R8.64], P1 ;  /* 0x0548000008037fae */ /* 0x0007e80008921848 */
[----:B-1----:R-:W5:Y:S04]  /*25070*/  LDL.LU R42, [R1+0x110] ;  /* 0x00011000012a7983 */ /* 0x002f680000300800 */
[----:B------:R-:W-:Y:S04]  /*25080*/  STL [R1+0xc8], R43 ;  /* 0x0000c82b01007387 */ /* 0x000fe80000100800 */
[----:B------:R-:W5:Y:S01]  /*25090*/  LDL.LU R11, [R1+0x148] ;  /* 0x00014800010b7983 */ /* 0x000f620000300800 */
[----:B---3--:R-:W-:-:S02]  /*250a0*/  IMAD.MOV.U32 R8, RZ, RZ, R24 ;  /* 0x000000ffff087224 */ /* 0x008fc400078e0018 */
[----:B------:R-:W-:Y:S01]  /*250b0*/  IMAD.MOV.U32 R9, RZ, RZ, R43 ;  /* 0x000000ffff097224 */ /* 0x000fe200078e002b */
[----:B------:R-:W-:Y:S01]  /*250c0*/  ISETP.GT.AND P1, PT, R2, 0x5c, PT ;  /* 0x0000005c0200780c */ /* 0x000fe20003f24270 */
[----:B------:R-:W3:Y:S04]  /*250d0*/  LDL.LU R56, [R1+0x154] ;  /* 0x0001540001387983 */ /* 0x000ee80000300800 */
[----:B------:R1:W-:Y:S04]  /*250e0*/  LDGSTS.E [R3+0x5800], [R8.64], P2 ;  /* 0x0580000008037fae */ /* 0x0003e80009121848 */
[----:B--2---:R-:W2:Y:S01]  /*250f0*/  LDL.LU R24, [R1+0x18c] ;  /* 0x00018c0001187983 */ /* 0x004ea20000300800 */
[----:B-1----:R-:W-:-:S02]  /*25100*/  SEL R8, RZ, 0x4, !P1 ;  /* 0x00000004ff087807 */ /* 0x002fc40004800000 */
[----:B----4-:R-:W-:Y:S02]  /*25110*/  IADD3 R40, P3, R40, R200, RZ ;  /* 0x000000c828287210 */ /* 0x010fe40007f7e0ff */
[----:B------:R-:W-:-:S03]  /*25120*/  SEL R8, R8, RZ, !P0 ;  /* 0x000000ff08087207 */ /* 0x000fc60004000000 */
[----:B------:R-:W-:Y:S01]  /*25130*/  IMAD.X R41, R41, 0x1, R0, P3 ;  /* 0x0000000129297824 */ /* 0x000fe200018e0600 */
[----:B------:R1:W-:Y:S01]  /*25140*/  STL [R1+0xd4], R40 ;  /* 0x0000d42801007387 */ /* 0x0003e20000100800 */
[----:B------:R-:W-:-:S03]  /*25150*/  IADD3 R25, P4, R25, R200, RZ ;  /* 0x000000c819197210 */ /* 0x000fc60007f9e0ff */
[----:B------:R4:W-:Y:S01]  /*25160*/  STL [R1+0xd0], R41 ;  /* 0x0000d02901007387 */ /* 0x0009e20000100800 */
[----:B------:R-:W-:Y:S01]  /*25170*/  ISETP.NE.U32.AND P1, PT, R8, RZ, PT ;  /* 0x000000ff0800720c */ /* 0x000fe20003f25070 */
[----:B------:R-:W-:Y:S01]  /*25180*/  IMAD.MOV.U32 R8, RZ, RZ, R40 ;  /* 0x000000ffff087224 */ /* 0x000fe200078e0028 */
[----:B------:R-:W-:Y:S01]  /*25190*/  IADD3.X R27, R27, R0, RZ, P4, !PT ;  /* 0x000000001b1b7210 */ /* 0x000fe200027fe4ff */
[----:B------:R-:W-:Y:S01]  /*251a0*/  STL [R1+0x10c], R25 ;  /* 0x00010c1901007387 */ /* 0x000fe20000100800 */
[----:B------:R-:W-:-:S03]  /*251b0*/  IMAD.MOV.U32 R9, RZ, RZ, R41 ;  /* 0x000000ffff097224 */ /* 0x000fc600078e0029 */
[----:B------:R-:W2:Y:S04]  /*251c0*/  LDL.LU R57, [R1+0x150] ;  /* 0x0001500001397983 */ /* 0x000ea80000300800 */
[----:B------:R4:W-:Y:S04]  /*251d0*/  STL [R1+0x108], R27 ;  /* 0x0001081b01007387 */ /* 0x0009e80000100800 */
[----:B-1----:R-:W2:Y:S04]  /*251e0*/  LDL.LU R40, [R1+0x188] ;  /* 0x0001880001287983 */ /* 0x002ea80000300800 */
[----:B------:R1:W-:Y:S04]  /*251f0*/  LDGSTS.E [R3+0x5880], [R8.64], P2 ;  /* 0x0588000008037fae */ /* 0x0003e80009121848 */
[----:B----4-:R-:W2:Y:S01]  /*25200*/  LDL.LU R41, [R1+0x190] ;  /* 0x0001900001297983 */ /* 0x010ea20000300800 */
[----:B-1----:R-:W-:-:S03]  /*25210*/  MOV R9, R27 ;  /* 0x0000001b00097202 */ /* 0x002fc60000000f00 */
[----:B------:R-:W2:Y:S01]  /*25220*/  LDL.LU R27, [R1+0x194] ;  /* 0x00019400011b7983 */ /* 0x000ea20000300800 */
[----:B------:R-:W-:-:S03]  /*25230*/  IMAD.MOV.U32 R8, RZ, RZ, R25 ;  /* 0x000000ffff087224 */ /* 0x000fc600078e0019 */
[----:B------:R-:W2:Y:S01]  /*25240*/  LDL.LU R43, [R1+0x1c8] ;  /* 0x0001c800012b7983 */ /* 0x000ea20000300800 */
[----:B------:R-:W-:-:S03]  /*25250*/  ISETP.GT.AND P2, PT, R2, 0x60, PT ;  /* 0x000000600200780c */ /* 0x000fc60003f44270 */
[----:B------:R-:W2:Y:S04]  /*25260*/  LDL.LU R25, [R1+0x1cc] ;  /* 0x0001cc0001197983 */ /* 0x000ea80000300800 */
[----:B------:R1:W-:Y:S01]  /*25270*/  LDGSTS.E [R3+0x5c00], [R8.64], P1 ;  /* 0x05c0000008037fae */ /* 0x0003e20008921848 */
[-C--:B------:R-:W-:Y:S02]  /*25280*/  IADD3 R26, P3, R26, R200.reuse, RZ ;  /* 0x000000c81a1a7210 */ /* 0x080fe40007f7e0ff */
[----:B-1----:R-:W-:Y:S02]  /*25290*/  SEL R8, RZ, 0x4, !P2 ;  /* 0x00000004ff087807 */ /* 0x002fe40005000000 */
[----:B------:R-:W-:Y:S02]  /*252a0*/  IADD3 R10, P4, R10, R200, RZ ;  /* 0x000000c80a0a7210 */ /* 0x000fe40007f9e0ff */
[----:B------:R-:W-:Y:S01]  /*252b0*/  SEL R8, R8, RZ, !P0 ;  /* 0x000000ff08087207 */ /* 0x000fe20004000000 */
[----:B------:R-:W-:Y:S03]  /*252c0*/  STL [R1+0x114], R26 ;  /* 0x0001141a01007387 */ /* 0x000fe60000100800 */
[----:B------:R-:W-:Y:S01]  /*252d0*/  ISETP.NE.U32.AND P2, PT, R8, RZ, PT ;  /* 0x000000ff0800720c */ /* 0x000fe20003f45070 */
[----:B------:R-:W-:-:S02]  /*252e0*/  IMAD.MOV.U32 R8, RZ, RZ, R26 ;  /* 0x000000ffff087224 */ /* 0x000fc400078e001a */
[----:B-----5:R-:W-:-:S05]  /*252f0*/  IMAD.X R42, R42, 0x1, R0, P3 ;  /* 0x000000012a2a7824 */ /* 0x020fca00018e0600 */
[----:B------:R1:W-:Y:S01]  /*25300*/  STL [R1+0x110], R42 ;  /* 0x0001102a01007387 */ /* 0x0003e20000100800 */
[----:B------:R-:W-:-:S03]  /*25310*/  IMAD.X R11, R11, 0x1, R0, P4 ;  /* 0x000000010b0b7824 */ /* 0x000fc600020e0600 */
[----:B------:R-:W-:Y:S01]  /*25320*/  STL [R1+0x14c], R10 ;  /* 0x00014c0a01007387 */ /* 0x000fe20000100800 */
[----:B------:R-:W-:-:S03]  /*25330*/  MOV R9, R42 ;  /* 0x0000002a00097202 */ /* 0x000fc60000000f00 */
[----:B------:R5:W-:Y:S04]  /*25340*/  STL [R1+0x148], R11 ;  /* 0x0001480b01007387 */ /* 0x000be80000100800 */
[----:B-1----:R-:W4:Y:S04]  /*25350*/  LDL.LU R42, [R1+0x1d0] ;  /* 0x0001d000012a7983 */ /* 0x002f280000300800 */
[----:B------:R-:W4:Y:S04]  /*25360*/  LDL.LU R26, [R1+0x1d4] ;  /* 0x0001d400011a7983 */ /* 0x000f280000300800 */
[----:B------:R1:W-:Y:S02]  /*25370*/  LDGSTS.E [R3+0x5c80], [R8.64], P1 ;  /* 0x05c8000008037fae */ /* 0x0003e40008921848 */
[----:B-1----:R-:W-:-:S02]  /*25380*/  IMAD.MOV.U32 R9, RZ, RZ, R11 ;  /* 0x000000ffff097224 */ /* 0x002fc400078e000b */
[----:B------:R-:W-:Y:S01]  /*25390*/  IMAD.MOV.U32 R8, RZ, RZ, R10 ;  /* 0x000000ffff087224 */ /* 0x000fe200078e000a */
[----:B-----5:R-:W5:Y:S04]  /*253a0*/  LDL.LU R11, [R1+0x208] ;  /* 0x00020800010b7983 */ /* 0x020f680000300800 */
[----:B------:R-:W5:Y:S01]  /*253b0*/  LDL.LU R10, [R1+0x20c] ;  /* 0x00020c00010a7983 */ /* 0x000f620000300800 */
[----:B------:R-:W-:-:S03]  /*253c0*/  ISETP.GT.AND P1, PT, R2, 0x64, PT ;  /* 0x000000640200780c */ /* 0x000fc60003f24270 */
[----:B------:R1:W-:Y:S01]  /*253d0*/  LDGSTS.E [R3+0x6000], [R8.64], P2 ;  /* 0x0600000008037fae */ /* 0x0003e20009121848 */
[-C--:B---3--:R-:W-:Y:S02]  /*253e0*/  IADD3 R56, P3, R56, R200.reuse, RZ ;  /* 0x000000c838387210 */ /* 0x088fe40007f7e0ff */
[----:B--2---:R-:W-:-:S03]  /*253f0*/  IADD3 R24, P4, R24, R200, RZ ;  /* 0x000000c818187210 */ /* 0x004fc60007f9e0ff */
[----:B------:R-:W-:Y:S01]  /*25400*/  IMAD.X R57, R57, 0x1, R0, P3 ;  /* 0x0000000139397824 */ /* 0x000fe200018e0600 */
[----:B-1----:R-:W-:-:S04]  /*25410*/  SEL R8, RZ, 0x4, !P1 ;  /* 0x00000004ff087807 */ /* 0x002fc80004800000 */
[----:B------:R-:W-:Y:S01]  /*25420*/  SEL R8, R8, RZ, !P0 ;  /* 0x000000ff08087207 */ /* 0x000fe20004000000 */
[----:B------:R-:W-:-:S03]  /*25430*/  IMAD.MOV.U32 R9, RZ, RZ, R57 ;  /* 0x000000ffff097224 */ /* 0x000fc600078e0039 */
[----:B------:R-:W-:Y:S01]  /*25440*/  ISETP.NE.U32.AND P1, PT, R8, RZ, PT ;  /* 0x000000ff0800720c */ /* 0x000fe20003f25070 */
[----:B------:R-:W-:Y:S01]  /*25450*/  IMAD.MOV.U32 R8, RZ, RZ, R56 ;  /* 0x000000ffff087224 */ /* 0x000fe200078e0038 */
[----:B------:R-:W-:Y:S01]  /*25460*/  IADD3.X R40, R40, R0, RZ, P4, !PT ;  /* 0x0000000028287210 */ /* 0x000fe200027fe4ff */
[----:B------:R-:W-:Y:S04]  /*25470*/  STL [R1+0x154], R56 ;  /* 0x0001543801007387 */ /* 0x000fe80000100800 */
[----:B------:R1:W-:Y:S01]  /*25480*/  LDGSTS.E [R3+0x6080], [R8.64], P2 ;  /* 0x0608000008037fae */ /* 0x0003e20009121848 */
[----:B------:R-:W-:Y:S02]  /*25490*/  ISETP.GT.AND P2, PT, R2, 0x68, PT ;  /* 0x000000680200780c */ /* 0x000fe40003f44270 */
[----:B------:R-:W-:Y:S01]  /*254a0*/  IADD3 R27, P3, R27, R200, RZ ;  /* 0x000000c81b1b7210 */ /* 0x000fe20007f7e0ff */
[----:B------:R-:W-:Y:S01]  /*254b0*/  STL [R1+0x150], R57 ;  /* 0x0001503901007387 */ /* 0x000fe20000100800 */
[----:B-1----:R-:W-:Y:S01]  /*254c0*/  IMAD.MOV.U32 R8, RZ, RZ, R24 ;  /* 0x000000ffff087224 */ /* 0x002fe200078e0018 */
[----:B------:R-:W-:-:S02]  /*254d0*/  MOV R9, R40 ;  /* 0x0000002800097202 */ /* 0x000fc40000000f00 */
[----:B------:R-:W-:Y:S01]  /*254e0*/  STL [R1+0x18c], R24 ;  /* 0x00018c1801007387 */ /* 0x000fe20000100800 */
[----:B------:R-:W-:Y:S01]  /*254f0*/  IMAD.X R41, R41, 0x1, R0, P3 ;  /* 0x0000000129297824 */ /* 0x000fe200018e0600 */
[----:B------:R-:W-:Y:S02]  /*25500*/  IADD3 R25, P4, R25, R200, RZ ;  /* 0x000000c819197210 */ /* 0x000fe40007f9e0ff */
[----:B------:R1:W-:Y:S04]  /*25510*/  STL [R1+0x188], R40 ;  /* 0x0001882801007387 */ /* 0x0003e80000100800 */
[----:B------:R2:W-:Y:S04]  /*25520*/  LDGSTS.E [R3+0x6400], [R8.64], P1 ;  /* 0x0640000008037fae */ /* 0x0005e80008921848 */
[----:B-1----:R-:W3:Y:S04]  /*25530*/  LDL.LU R40, [R1+0x214] ;  /* 0x0002140001287983 */ /* 0x002ee80000300800 */
[----:B------:R-:W3:Y:S01]  /*25540*/  LDL.LU R24, [R1+0x24c] ;  /* 0x00024c0001187983 */ /* 0x000ee20000300800 */
[----:B--2---:R-:W-:-:S03]  /*25550*/  SEL R8, RZ, 0x4, !P2 ;  /* 0x00000004ff087807 */ /* 0x004fc60005000000 */
[----:B------:R-:W-:Y:S01]  /*25560*/  STL [R1+0x194], R27 ;  /* 0x0001941b01007387 */ /* 0x000fe20000100800 */
[----:B------:R-:W-:-:S03]  /*25570*/  MOV R9, R41 ;  /* 0x0000002900097202 */ /* 0x000fc60000000f00 */
[----:B------:R1:W-:Y:S01]  /*25580*/  STL [R1+0x190], R41 ;  /* 0x0001902901007387 */ /* 0x0003e20000100800 */
[----:B------:R-:W-:Y:S01]  /*25590*/  SEL R8, R8, RZ, !P0 ;  /* 0x000000ff08087207 */ /* 0x000fe20004000000 */
[----:B------:R-:W-:Y:S02]  /*255a0*/  IMAD.X R43, R43, 0x1, R0, P4 ;  /* 0x000000012b2b7824 */ /* 0x000fe400020e0600 */
[----:B------:R2:W-:Y:S01]  /*255b0*/  STL [R1+0x1cc], R25 ;  /* 0x0001cc1901007387 */ /* 0x0005e20000100800 */
[----:B------:R-:W-:-:S03]  /*255c0*/  ISETP.NE.U32.AND P2, PT, R8, RZ, PT ;  /* 0x000000ff0800720c */ /* 0x000fc60003f45070 */
[----:B-1----:R-:W3:Y:S01]  /*255d0*/  LDL.LU R41, [R1+0x210] ;  /* 0x0002100001297983 */ /* 0x002ee20000300800 */
[----:B------:R-:W-:-:S03]  /*255e0*/  IMAD.MOV.U32 R8, RZ, RZ, R27 ;  /* 0x000000ffff087224 */ /* 0x000fc600078e001b */
[----:B------:R-:W-:Y:S04]  /*255f0*/  STL [R1+0x1c8], R43 ;  /* 0x0001c82b01007387 */ /* 0x000fe80000100800 */
[----:B------:R-:W3:Y:S04]  /*25600*/  LDL.LU R27, [R1+0x248] ;  /* 0x00024800011b7983 */ /* 0x000ee80000300800 */
[----:B------:R1:W-:Y:S01]  /*25610*/  LDGSTS.E [R3+0x6480], [R8.64], P1 ;  /* 0x0648000008037fae */ /* 0x0003e20008921848 */
[----:B------:R-:W-:-:S03]  /*25620*/  ISETP.GT.AND P1, PT, R2, 0x6c, PT ;  /* 0x0000006c0200780c */ /* 0x000fc60003f24270 */
[----:B------:R-:W3:Y:S01]  /*25630*/  LDL.LU R56, [R1+0x254] ;  /* 0x0002540001387983 */ /* 0x000ee20000300800 */
[----:B-1----:R-:W-:Y:S02]  /*25640*/  IMAD.MOV.U32 R8, RZ, RZ, R25 ;  /* 0x000000ffff087224 */ /* 0x002fe400078e0019 */
[----:B------:R-:W-:Y:S01]  /*25650*/  IMAD.MOV.U32 R9, RZ, RZ, R43 ;  /* 0x000000ffff097224 */ /* 0x000fe200078e002b */
[----:B--2---:R-:W2:Y:S04]  /*25660*/  LDL.LU R25, [R1+0x28c] ;  /* 0x00028c0001197983 */ /* 0x004ea80000300800 */
[----:B------:R1:W-:Y:S02]  /*25670*/  LDGSTS.E [R3+0x6800], [R8.64], P2 ;  /* 0x0680000008037fae */ /* 0x0003e40009121848 */
[----:B-1----:R-:W-:-:S04]  /*25680*/  SEL R8, RZ, 0x4, !P1 ;  /* 0x00000004ff087807 */ /* 0x002fc80004800000 */
[----:B------:R-:W-:-:S04]  /*25690*/  SEL R8, R8, RZ, !P0 ;  /* 0x000000ff08087207 */ /* 0x000fc80004000000 */
[----:B------:R-:W-:Y:S02]  /*256a0*/  ISETP.NE.U32.AND P1, PT, R8, RZ, PT ;  /* 0x000000ff0800720c */ /* 0x000fe40003f25070 */
[----:B----4-:R-:W-:-:S05]  /*256b0*/  IADD3 R26, P3, R26, R200, RZ ;  /* 0x000000c81a1a7210 */ /* 0x010fca0007f7e0ff */
[----:B------:R-:W-:Y:S01]  /*256c0*/  IMAD.X R42, R42, 0x1, R0, P3 ;  /* 0x000000012a2a7824 */ /* 0x000fe200018e0600 */
[----:B------:R1:W-:Y:S04]  /*256d0*/  STL [R1+0x1d4], R26 ;  /* 0x0001d41a01007387 */ /* 0x0003e80000100800 */
[----:B------:R4:W-:Y:S01]  /*256e0*/  STL [R1+0x1d0], R42 ;  /* 0x0001d02a01007387 */ /* 0x0009e20000100800 */
[----:B------:R-:W-:Y:S01]  /*256f0*/  IMAD.MOV.U32 R8, RZ, RZ, R26 ;  /* 0x000000ffff087224 */ /* 0x000fe200078e001a */
[----:B-----5:R-:W-:-:S04]  /*25700*/  IADD3 R10, P4, R10, R200, RZ ;  /* 0x000000c80a0a7210 */ /* 0x020fc80007f9e0ff */
[----:B------:R-:W-:Y:S01]  /*25710*/  IADD3.X R11, R11, R0, RZ, P4, !PT ;  /* 0x000000000b0b7210 */ /* 0x000fe200027fe4ff */
[----:B------:R-:W-:Y:S04]  /*25720*/  STL [R1+0x20c], R10 ;  /* 0x00020c0a01007387 */ /* 0x000fe80000100800 */
[----:B------:R-:W5:Y:S04]  /*25730*/  LDL.LU R57, [R1+0x250] ;  /* 0x0002500001397983 */ /* 0x000f680000300800 */
[----:B------:R4:W-:Y:S04]  /*25740*/  STL [R1+0x208], R11 ;  /* 0x0002080b01007387 */ /* 0x0009e80000100800 */
[----:B-1----:R-:W5:Y:S01]  /*25750*/  LDL.LU R26, [R1+0x288] ;  /* 0x00028800011a7983 */ /* 0x002f620000300800 */
[----:B------:R-:W-:-:S03]  /*25760*/  IMAD.MOV.U32 R9, RZ, RZ, R42 ;  /* 0x000000ffff097224 */ /* 0x000fc600078e002a */
[----:B------:R-:W5:Y:S04]  /*25770*/  LDL.LU R43, [R1+0x290] ;  /* 0x00029000012b7983 */ /* 0x000f680000300800 */
[----:B----4-:R-:W4:Y:S04]  /*25780*/  LDL.LU R42, [R1+0x294] ;  /* 0x00029400012a7983 */ /* 0x010f280000300800 */
[----:B------:R1:W-:Y:S02]  /*25790*/  LDGSTS.E [R3+0x6880], [R8.64], P2 ;  /* 0x0688000008037fae */ /* 0x0003e40009121848 */
[----:B-1----:R-:W-:Y:S01]  /*257a0*/  MOV R9, R11 ;  /* 0x0000000b00097202 */ /* 0x002fe20000000f00 */
[----:B------:R-:W-:Y:S01]  /*257b0*/  IMAD.MOV.U32 R8, RZ, RZ, R10 ;  /* 0x000000ffff087224 */ /* 0x000fe200078e000a */
[----:B------:R-:W4:Y:S04]  /*257c0*/  LDL.LU R11, [R1+0x2c8] ;  /* 0x0002c800010b7983 */ /* 0x000f280000300800 */
[----:B------:R-:W4:Y:S01]  /*257d0*/  LDL.LU R10, [R1+0x2cc] ;  /* 0x0002cc00010a7983 */ /* 0x000f220000300800 */
[----:B------:R-:W-:-:S03]  /*257e0*/  ISETP.GT.AND P2, PT, R2, 0x70, PT ;  /* 0x000000700200780c */ /* 0x000fc60003f44270 */
[----:B------:R1:W-:Y:S01]  /*257f0*/  LDGSTS.E [R3+0x6c00], [R8.64], P1 ;  /* 0x06c0000008037fae */ /* 0x0003e20008921848 */
[----:B---3--:R-:W-:Y:S02]  /*25800*/  IADD3 R40, P3, R40, R200, RZ ;  /* 0x000000c828287210 */ /* 0x008fe40007f7e0ff */
[----:B-1----:R-:W-:-:S04]  /*25810*/  SEL R8, RZ, 0x4, !P2 ;  /* 0x00000004ff087807 */ /* 0x002fc80005000000 */
[----:B------:R-:W-:Y:S02]  /*25820*/  SEL R8, R8, RZ, !P0 ;  /* 0x000000ff08087207 */ /* 0x000fe40004000000 */
[----:B------:R-:W-:Y:S02]  /*25830*/  IADD3 R24, P4, R24, R200, RZ ;  /* 0x000000c818187210 */ /* 0x000fe40007f9e0ff */
[----:B------:R-:W-:Y:S01]  /*25840*/  ISETP.NE.U32.AND P2, PT, R8, RZ, PT ;  /* 0x000000ff0800720c */ /* 0x000fe20003f45070 */
[----:B------:R-:W-:Y:S02]  /*25850*/  IMAD.MOV.U32 R8, RZ, RZ, R40 ;  /* 0x000000ffff087224 */ /* 0x000fe400078e0028 */
[----:B------:R-:W-:-:S05]  /*25860*/  IMAD.X R41, R41, 0x1, R0, P3 ;  /* 0x0000000129297824 */ /* 0x000fca00018e0600 */
[----:B------:R-:W-:Y:S01]  /*25870*/  MOV R9, R41 ;  /* 0x0000002900097202 */ /* 0x000fe20000000f00 */
[----:B------:R-:W-:-:S04]  /*25880*/  IMAD.X R27, R27, 0x1, R0, P4 ;  /* 0x000000011b1b7824 */ /* 0x000fc800020e0600 */
[----:B------:R1:W-:Y:S01]  /*25890*/  LDGSTS.E [R3+0x6c80], [R8.64], P1 ;  /* 0x06c8000008037fae */ /* 0x0003e20008921848 */
[----:B------:R-:W-:-:S03]  /*258a0*/  ISETP.GT.AND P1, PT, R2, 0x74, PT ;  /* 0x000000740200780c */ /* 0x000fc60003f24270 */
[----:B------:R-:W-:Y:S01]  /*258b0*/  STL [R1+0x214], R40 ;  /* 0x0002142801007387 */ /* 0x000fe20000100800 */
[----:B-1----:R-:W-:Y:S02]  /*258c0*/  IMAD.MOV.U32 R8, RZ, RZ, R24 ;  /* 0x000000ffff087224 */ /* 0x002fe400078e0018 */
[----:B------:R-:W-:Y:S01]  /*258d0*/  IMAD.MOV.U32 R9, RZ, RZ, R27 ;  /* 0x000000ffff097224 */ /* 0x000fe200078e001b */
[----:B------:R1:W-:Y:S01]  /*258e0*/  STL [R1+0x210], R41 ;  /* 0x0002102901007387 */ /* 0x0003e20000100800 */
[----:B------:R-:W-:-:S03]  /*258f0*/  IADD3 R56, P3, R56, R200, RZ ;  /* 0x000000c838387210 */ /* 0x000fc60007f7e0ff */
[----:B------:R3:W-:Y:S04]  /*25900*/  LDGSTS.E [R3+0x7000], [R8.64], P2 ;  /* 0x0700000008037fae */ /* 0x0007e80009121848 */
[----:B------:R2:W-:Y:S04]  /*25910*/  STL [R1+0x24c], R24 ;  /* 0x00024c1801007387 */ /* 0x0005e80000100800 */
[----:B------:R2:W-:Y:S01]  /*25920*/  STL [R1+0x248], R27 ;  /* 0x0002481b01007387 */ /* 0x0005e20000100800 */
[----:B---3--:R-:W-:-:S03]  /*25930*/  SEL R8, RZ, 0x4, !P1 ;  /* 0x00000004ff087807 */ /* 0x008fc60004800000 */
[----:B-1----:R-:W3:Y:S01]  /*25940*/  LDL.LU R41, [R1+0x2d0] ;  /* 0x0002d00001297983 */ /* 0x002ee20000300800 */
[----:B------:R-:W-:-:S03]  /*25950*/  SEL R8, R8, RZ, !P0 ;  /* 0x000000ff08087207 */ /* 0x000fc60004000000 */
[----:B--2---:R-:W2:Y:S01]  /*25960*/  LDL.LU R24, [R1+0x2d4] ;  /* 0x0002d40001187983 */ /* 0x004ea20000300800 */
[----:B------:R-:W-:Y:S02]  /*25970*/  IADD3 R25, P4, R25, R200, RZ ;  /* 0x000000c819197210 */ /* 0x000fe40007f9e0ff */
[----:B------:R-:W-:Y:S01]  /*25980*/  ISETP.NE.U32.AND P1, PT, R8, RZ, PT ;  /* 0x000000ff0800720c */ /* 0x000fe20003f25070 */
[----:B------:R-:W-:Y:S01]  /*25990*/  IMAD.MOV.U32 R8, RZ, RZ, R56 ;  /* 0x000000ffff087224 */ /* 0x000fe200078e0038 */
[----:B------:R-:W3:Y:S04]  /*259a0*/  LDL.LU R40, [R1+0x308] ;  /* 0x0003080001287983 */ /* 0x000ee80000300800 */
[----:B------:R-:W3:Y:S04]  /*259b0*/  LDL.LU R27, [R1+0x30c] ;  /* 0x00030c00011b7983 */ /* 0x000ee80000300800 */
[----:B------:R-:W-:Y:S01]  /*259c0*/  STL [R1+0x254], R56 ;  /* 0x0002543801007387 */ /* 0x000fe20000100800 */
[----:B-----5:R-:W-:-:S04]  /*259d0*/  IMAD.X R57, R57, 0x1, R0, P3 ;  /* 0x0000000139397824 */ /* 0x020fc800018e0600 */
[----:B------:R-:W-:Y:S01]  /*259e0*/  IMAD.MOV.U32 R9, RZ, RZ, R57 ;  /* 0x000000ffff097224 */ /* 0x000fe200078e0039 */
[----:B------:R-:W-:Y:S01]  /*259f0*/  STL [R1+0x250], R57 ;  /* 0x0002503901007387 */ /* 0x000fe20000100800 */
[----:B------:R-:W-:-:S03]  /*25a00*/  IADD3.X R26, R26, R0, RZ, P4, !PT ;  /* 0x000000001a1a7210 */ /* 0x000fc600027fe4ff */
[----:B------:R-:W-:Y:S04]  /*25a10*/  STL [R1+0x28c], R25 ;  /* 0x00028c1901007387 */ /* 0x000fe80000100800 */
[----:B------:R1:W-:Y:S01]  /*25a20*/  LDGSTS.E [R3+0x7080], [R8.64], P2 ;  /* 0x0708000008037fae */ /* 0x0003e20009121848 */
[----:B------:R-:W-:-:S03]  /*25a30*/  ISETP.GT.AND P2, PT, R2, 0x78, PT ;  /* 0x000000780200780c */ /* 0x000fc60003f44270 */
[----:B------:R5:W-:Y:S01]  /*25a40*/  STL [R1+0x288], R26 ;  /* 0x0002881a01007387 */ /* 0x000be20000100800 */
[----:B----4-:R-:W-:Y:S01]  /*25a50*/  IADD3 R42, P3, R42, R200, RZ ;  /* 0x000000c82a2a7210 */ /* 0x010fe20007f7e0ff */
[----:B-1----:R-:W-:Y:S01]  /*25a60*/  IMAD.MOV.U32 R8, RZ, RZ, R25 ;  /* 0x000000ffff087224 */ /* 0x002fe200078e0019 */
[----:B------:R-:W-:Y:S02]  /*25a70*/  MOV R9, R26 ;  /* 0x0000001a00097202 */ /* 0x000fe40000000f00 */
[----:B-----5:R-:W4:Y:S04]  /*25a80*/  LDL.LU R26, [R1+0x310] ;  /* 0x00031000011a7983 */ /* 0x020f280000300800 */
[----:B------:R-:W5:Y:S04]  /*25a90*/  LDL.LU R25, [R1+0x314] ;  /* 0x0003140001197983 */ /* 0x000f680000300800 */
[----:B------:R1:W-:Y:S01]  /*25aa0*/  LDGSTS.E [R3+0x7400], [R8.64], P1 ;  /* 0x0740000008037fae */ /* 0x0003e20008921848 */
[----:B------:R-:W-:Y:S01]  /*25ab0*/  IMAD.X R43, R43, 0x1, R0, P3 ;  /* 0x000000012b2b7824 */ /* 0x000fe200018e0600 */
[----:B------:R-:W-:-:S02]  /*25ac0*/  IADD3 R10, P4, R10, R200, RZ ;  /* 0x000000c80a0a7210 */ /* 0x000fc40007f9e0ff */
[----:B-1----:R-:W-:-:S04]  /*25ad0*/  SEL R8, RZ, 0x4, !P2 ;  /* 0x00000004ff087807 */ /* 0x002fc80005000000 */
[----:B------:R-:W-:Y:S01]  /*25ae0*/  SEL R8, R8, RZ, !P0 ;  /* 0x000000ff08087207 */ /* 0x000fe20004000000 */
[----:B------:R-:W-:Y:S01]  /*25af0*/  IMAD.X R11, R11, 0x1, R0, P4 ;  /* 0x000000010b0b7824 */ /* 0x000fe200020e0600 */
[----:B------:R-:W-:Y:S02]  /*25b00*/  MOV R9, R43 ;  /* 0x0000002b00097202 */ /* 0x000fe40000000f00 */
[----:B------:R-:W-:Y:S01]  /*25b10*/  ISETP.NE.U32.AND P2, PT, R8, RZ, PT ;  /* 0x000000ff0800720c */ /* 0x000fe20003f45070 */
[----:B------:R-:W-:Y:S01]  /*25b20*/  IMAD.MOV.U32 R8, RZ, RZ, R42 ;  /* 0x000000ffff087224 */ /* 0x000fe200078e002a */
[----:B------:R-:W-:Y:S04]  /*25b30*/  STL [R1+0x294], R42 ;  /* 0x0002942a01007387 */ /* 0x000fe80000100800 */
[----:B------:R-:W-:Y:S04]  /*25b40*/  STL [R1+0x290], R43 ;  /* 0x0002902b01007387 */ /* 0x000fe80000100800 */
[----:B------:R-:W-:Y:S04]  /*25b50*/  STL [R1+0x2cc], R10 ;  /* 0x0002cc0a01007387 */ /* 0x000fe80000100800 */
[----:B------:R1:W-:Y:S04]  /*25b60*/  LDGSTS.E [R3+0x7480], [R8.64], P1 ;  /* 0x0748000008037fae */ /* 0x0003e80008921848 */
[----:B------:R1:W-:Y:S02]  /*25b70*/  STL [R1+0x2c8], R11 ;  /* 0x0002c80b01007387 */ /* 0x0003e40000100800 */
[----:B-1----:R-:W-:-:S02]  /*25b80*/  IMAD.MOV.U32 R9, RZ, RZ, R11 ;  /* 0x000000ffff097224 */ /* 0x002fc400078e000b */
[----:B------:R-:W-:Y:S01]  /*25b90*/  IMAD.MOV.U32 R8, RZ, RZ, R10 ;  /* 0x000000ffff087224 */ /* 0x000fe200078e000a */
[----:B------:R-:W4:Y:S04]  /*25ba0*/  LDL.LU R11, [R1+0xf28] ;  /* 0x000f2800010b7983 */ /* 0x000f280000300800 */
[----:B------:R-:W4:Y:S01]  /*25bb0*/  LDL.LU R10, [R1+0xf40] ;  /* 0x000f4000010a7983 */ /* 0x000f220000300800 */
[----:B------:R-:W-:-:S03]  /*25bc0*/  ISETP.GT.AND P1, PT, R2, 0x7c, PT ;  /* 0x0000007c0200780c */ /* 0x000fc60003f24270 */
[----:B------:R1:W-:Y:S02]  /*25bd0*/  LDGSTS.E [R3+0x7800], [R8.64], P2 ;  /* 0x0780000008037fae */ /* 0x0003e40009121848 */
[----:B-1----:R-:W-:-:S04]  /*25be0*/  SEL R8, RZ, 0x4, !P1 ;  /* 0x00000004ff087807 */ /* 0x002fc80004800000 */
[----:B------:R-:W-:Y:S02]  /*25bf0*/  SEL R8, R8, RZ, !P0 ;  /* 0x000000ff08087207 */ /* 0x000fe40004000000 */
[----:B--2---:R-:W-:Y:S02]  /*25c00*/  IADD3 R24, P1, R24, R200, RZ ;  /* 0x000000c818187210 */ /* 0x004fe40007f3e0ff */
[----:B------:R-:W-:-:S03]  /*25c10*/  ISETP.NE.U32.AND P3, PT, R8, RZ, PT ;  /* 0x000000ff0800720c */ /* 0x000fc60003f65070 */
[----:B---3--:R-:W-:Y:S02]  /*25c20*/  IMAD.X R41, R41, 0x1, R0, P1 ;  /* 0x0000000129297824 */ /* 0x008fe400008e0600 */
[----:B------:R-:W-:Y:S01]  /*25c30*/  IMAD.MOV.U32 R8, RZ, RZ, R24 ;  /* 0x000000ffff087224 */ /* 0x000fe200078e0018 */
[----:B------:R-:W-:Y:S01]  /*25c40*/  IADD3 R27, P4, R27, R200, RZ ;  /* 0x000000c81b1b7210 */ /* 0x000fe20007f9e0ff */
[----:B------:R-:W-:Y:S01]  /*25c50*/  IMAD.MOV.U32 R9, RZ, RZ, R41 ;  /* 0x000000ffff097224 */ /* 0x000fe200078e0029 */
[----:B------:R1:W-:Y:S02]  /*25c60*/  STL [R1+0x2d4], R24 ;  /* 0x0002d41801007387 */ /* 0x0003e40000100800 */
[----:B------:R-:W-:Y:S02]  /*25c70*/  IADD3.X R40, R40, R0, RZ, P4, !PT ;  /* 0x0000000028287210 */ /* 0x000fe400027fe4ff */
[----:B------:R2:W-:Y:S01]  /*25c80*/  LDGSTS.E [R3+0x7880], [R8.64], P2 ;  /* 0x0788000008037fae */ /* 0x0005e20009121848 */
[----:B------:R-:W-:Y:S03]  /*25c90*/  HMMA.1688.F32.TF32 R12, R148, R58, R12 ;  /* 0x0000003a940c723c */ /* 0x000fe6000008100c */
[----:B------:R-:W-:Y:S01]  /*25ca0*/  STL [R1+0x2d0], R41 ;  /* 0x0002d02901007387 */ /* 0x000fe20000100800 */
[----:B------:R-:W-:-:S03]  /*25cb0*/  ISETP.GT.AND P1, PT, R2, 0x1, PT ;  /* 0x000000010200780c */ /* 0x000fc60003f24270 */
[----:B------:R-:W-:Y:S01]  /*25cc0*/  STL [R1+0x30c], R27 ;  /* 0x00030c1b01007387 */ /* 0x000fe20000100800 */
[----:B------:R-:W-:Y:S01]  /*25cd0*/  HMMA.1688.F32.TF32 R32, R140, R58, R32 ;  /* 0x0000003a8c20723c */ /* 0x000fe20000081020 */
[----:B--2---:R-:W-:Y:S01]  /*25ce0*/  IMAD.MOV.U32 R8, RZ, RZ, R27 ;  /* 0x000000ffff087224 */ /* 0x004fe200078e001b */
[----:B------:R-:W-:-:S06]  /*25cf0*/  MOV R9, R40 ;  /* 0x0000002800097202 */ /* 0x000fcc0000000f00 */
[----:B------:R-:W-:Y:S01]  /*25d00*/  HMMA.1688.F32.TF32 R144, R64, R58, R144 ;  /* 0x0000003a4090723c */ /* 0x000fe20000081090 */
[----:B------:R-:W2:Y:S04]  /*25d10*/  LDL.LU R58, [R1+0xf2c] ;  /* 0x000f2c00013a7983 */ /* 0x000ea80000300800 */
[----:B------:R3:W-:Y:S04]  /*25d20*/  STL [R1+0x308], R40 ;  /* 0x0003082801007387 */ /* 0x0007e80000100800 */
[----:B-1----:R-:W2:Y:S04]  /*25d30*/  LDL.LU R24, [R1+0xef4] ;  /* 0x000ef40001187983 */ /* 0x002ea80000300800 */
[----:B------:R-:W2:Y:S04]  /*25d40*/  LDL.LU R59, [R1+0xf20] ;  /* 0x000f2000013b7983 */ /* 0x000ea80000300800 */
[----:B------:R1:W-:Y:S04]  /*25d50*/  LDGSTS.E [R3+0x7c00], [R8.64], P3 ;  /* 0x07c0000008037fae */ /* 0x0003e80009921848 */
[----:B---3--:R-:W3:Y:S01]  /*25d60*/  LDL.LU R40, [R1+0xee8] ;  /* 0x000ee80001287983 */ /* 0x008ee20000300800 */
[----:B-1----:R-:W-:-:S04]  /*25d70*/  SEL R8, RZ, 0x4, !P1 ;  /* 0x00000004ff087807 */ /* 0x002fc80004800000 */
[----:B------:R-:W-:-:S04]  /*25d80*/  SEL R8, R8, RZ, !P0 ;  /* 0x000000ff08087207 */ /* 0x000fc80004000000 */
[----:B------:R-:W-:Y:S02]  /*25d90*/  ISETP.NE.U32.AND P1, PT, R8, RZ, PT ;  /* 0x000000ff0800720c */ /* 0x000fe40003f25070 */
[----:B-----5:R-:W-:-:S05]  /*25da0*/  IADD3 R25, P2, R25, R200, RZ ;  /* 0x000000c819197210 */ /* 0x020fca0007f5e0ff */
[----:B----4-:R-:W-:Y:S01]  /*25db0*/  IMAD.X R26, R26, 0x1, R0, P2 ;  /* 0x000000011a1a7824 */ /* 0x010fe200010e0600 */
[----:B------:R1:W-:Y:S04]  /*25dc0*/  STL [R1+0x314], R25 ;  /* 0x0003141901007387 */ /* 0x0003e80000100800 */
[----:B------:R4:W-:Y:S04]  /*25dd0*/  STL [R1+0x310], R26 ;  /* 0x0003101a01007387 */ /* 0x0009e80000100800 */
[----:B------:R-:W5:Y:S04]  /*25de0*/  LDL.LU R41, [R1+0xee0] ;  /* 0x000ee00001297983 */ /* 0x000f680000300800 */
[----:B------:R-:W5:Y:S01]  /*25df0*/  LDL.LU R27, [R1+0xeec] ;  /* 0x000eec00011b7983 */ /* 0x000f620000300800 */
[----:B------:R-:W-:-:S03]  /*25e00*/  IMAD.MOV.U32 R8, RZ, RZ, R25 ;  /* 0x000000ffff087224 */ /* 0x000fc600078e0019 */
[----:B------:R-:W5:Y:S04]  /*25e10*/  LDL.LU R57, [R1+0xea8] ;  /* 0x000ea80001397983 */ /* 0x000f680000300800 */
[----:B-1----:R-:W5:Y:S01]  /*25e20*/  LDL.LU R25, [R1+0xeb4] ;  /* 0x000eb40001197983 */ /* 0x002f620000300800 */
[----:B------:R-:W-:Y:S01]  /*25e30*/  IMAD.MOV.U32 R9, RZ, RZ, R26 ;  /* 0x000000ffff097224 */ /* 0x000fe200078e001a */
[----:B----4-:R-:W-:-:S04]  /*25e40*/  LOP3.LUT R26, R201, 0x20, RZ, 0x3c, !PT ;  /* 0x00000020c91a7812 */ /* 0x010fc800078e3cff */
[----:B------:R1:W-:Y:S02]  /*25e50*/  LDGSTS.E [R3+0x7c80], [R8.64], P3 ;  /* 0x07c8000008037fae */ /* 0x0003e40009921848 */
[----:B-1----:R-:W-:Y:S02]  /*25e60*/  MOV R8, UR5 ;  /* 0x0000000500087c02 */ /* 0x002fe40008000f00 */
[----:B------:R-:W-:-:S05]  /*25e70*/  IADD3 R10, P2, R10, R200, RZ ;  /* 0x000000c80a0a7210 */ /* 0x000fca0007f5e0ff */
[----:B------:R-:W-:Y:S01]  /*25e80*/  IMAD.X R11, R11, 0x1, R0, P2 ;  /* 0x000000010b0b7824 */ /* 0x000fe200010e0600 */
[----:B------:R1:W-:Y:S04]  /*25e90*/  STL [R1+0xf40], R10 ;  /* 0x000f400a01007387 */ /* 0x0003e80000100800 */
[----:B------:R4:W-:Y:S04]  /*25ea0*/  STL [R1+0xf28], R11 ;  /* 0x000f280b01007387 */ /* 0x0009e80000100800 */
[----:B------:R-:W5:Y:S04]  /*25eb0*/  LDL.LU R56, [R1+0xea0] ;  /* 0x000ea00001387983 */ /* 0x000f680000300800 */
[----:B------:R-:W5:Y:S01]  /*25ec0*/  LDL.LU R43, [R1+0xeac] ;  /* 0x000eac00012b7983 */ /* 0x000f620000300800 */
[----:B------:R-:W-:-:S03]  /*25ed0*/  IMAD R8, R8, 0x8000, R26 ;  /* 0x0000800008087824 */ /* 0x000fc600078e021a */
[----:B------:R-:W5:Y:S04]  /*25ee0*/  LDL.LU R42, [R1+0xe68] ;  /* 0x000e6800012a7983 */ /* 0x000f680000300800 */
[----:B------:R-:W5:Y:S01]  /*25ef0*/  LDL.LU R26, [R1+0xe84] ;  /* 0x000e8400011a7983 */ /* 0x000f620000300800 */
[----:B------:R-:W-:-:S03]  /*25f00*/  ISETP.GT.AND P2, PT, R2, 0x5, PT ;  /* 0x000000050200780c */ /* 0x000fc60003f44270 */
[----:B------:R1:W-:Y:S01]  /*25f10*/  LDGSTS.E [R8+0x100], [R10.64], P1 ;  /* 0x001000000a087fae */ /* 0x0003e20008921848 */
[----:B------:R-:W-:-:S04]  /*25f20*/  SEL R9, RZ, 0x4, !P2 ;  /* 0x00000004ff097807 */ /* 0x000fc80005000000 */
[----:B------:R-:W-:-:S04]  /*25f30*/  SEL R9, R9, RZ, !P0 ;  /* 0x000000ff09097207 */ /* 0x000fc80004000000 */
[----:B------:R-:W-:Y:S02]  /*25f40*/  ISETP.NE.U32.AND P2, PT, R9, RZ, PT ;  /* 0x000000ff0900720c */ /* 0x000fe40003f45070 */
[----:B--2---:R-:W-:-:S05]  /*25f50*/  IADD3 R58, P3, R58, R200, RZ ;  /* 0x000000c83a3a7210 */ /* 0x004fca0007f7e0ff */
[----:B-1----:R-:W-:Y:S01]  /*25f60*/  IMAD.MOV.U32 R10, RZ, RZ, R58 ;  /* 0x000000ffff0a7224 */ /* 0x002fe200078e003a */
[----:B------:R-:W-:Y:S01]  /*25f70*/  IADD3 R24, P4, R24, R200, RZ ;  /* 0x000000c818187210 */ /* 0x000fe20007f9e0ff */
[----:B------:R-:W-:-:S04]  /*25f80*/  IMAD.X R59, R59, 0x1, R0, P3 ;  /* 0x000000013b3b7824 */ /* 0x000fc800018e0600 */
[----:B----4-:R-:W-:Y:S01]  /*25f90*/  IMAD.MOV.U32 R11, RZ, RZ, R59 ;  /* 0x000000ffff0b7224 */ /* 0x010fe200078e003b */
[----:B------:R-:W-:Y:S01]  /*25fa0*/  STL [R1+0xf2c], R58 ;  /* 0x000f2c3a01007387 */ /* 0x000fe20000100800 */
[----:B---3--:R-:W-:-:S03]  /*25fb0*/  IADD3.X R40, R40, R0, RZ, P4, !PT ;  /* 0x0000000028287210 */ /* 0x008fc600027fe4ff */
[----:B------:R-:W-:Y:S04]  /*25fc0*/  STL [R1+0xf20], R59 ;  /* 0x000f203b01007387 */ /* 0x000fe80000100800 */
[----:B------:R1:W-:Y:S01]  /*25fd0*/  LDGSTS.E [R8+0x180], [R10.64], P1 ;  /* 0x001800000a087fae */ /* 0x0003e20008921848 */
[----:B------:R-:W-:-:S03]  /*25fe0*/  ISETP.GT.AND P1, PT, R2, 0x9, PT ;  /* 0x000000090200780c */ /* 0x000fc60003f24270 */
[----:B------:R-:W-:Y:S01]  /*25ff0*/  STL [R1+0xef4], R24 ;  /* 0x000ef41801007387 */ /* 0x000fe20000100800 */
[----:B------:R-:W-:-:S03]  /*26000*/  SEL R9, RZ, 0x4, !P1 ;  /* 0x00000004ff097807 */ /* 0x000fc60004800000 */
[----:B------:R2:W-:Y:S01]  /*26010*/  STL [R1+0xee8], R40 ;  /* 0x000ee82801007387 */ /* 0x0005e20000100800 */
[----:B-1----:R-:W-:Y:S01]  /*26020*/  IMAD.MOV.U32 R10, RZ, RZ, R24 ;  /* 0x000000ffff0a7224 */ /* 0x002fe200078e0018 */
[----:B------:R-:W-:Y:S02]  /*26030*/  MOV R11, R40 ;  /* 0x00000028000b7202 */ /* 0x000fe40000000f00 */
[----:B--2---:R-:W2:Y:S04]  /*26040*/  LDL.LU R40, [R1+0xe6c] ;  /* 0x000e6c0001287983 */ /* 0x004ea80000300800 */
[----:B------:R-:W3:Y:S01]  /*26050*/  LDL.LU R24, [R1+0xe44] ;  /* 0x000e440001187983 */ /* 0x000ee20000300800 */
[----:B------:R-:W-:-:S03]  /*26060*/  SEL R9, R9, RZ, !P0 ;  /* 0x000000ff09097207 */ /* 0x000fc60004000000 */
[----:B------:R1:W-:Y:S01]  /*26070*/  LDGSTS.E [R8+0x500], [R10.64], P2 ;  /* 0x005000000a087fae */ /* 0x0003e20009121848 */
[----:B------:R-:W-:Y:S02]  /*26080*/  ISETP.NE.U32.AND P1, PT, R9, RZ, PT ;  /* 0x000000ff0900720c */ /* 0x000fe40003f25070 */
[----:B-----5:R-:W-:-:S05]  /*26090*/  IADD3 R27, P3, R27, R200, RZ ;  /* 0x000000c81b1b7210 */ /* 0x020fca0007f7e0ff */
[--C-:B------:R-:W-:Y:S01]  /*260a0*/  IMAD.X R41, R41, 0x1, R0.reuse, P3 ;  /* 0x0000000129297824 */ /* 0x100fe200018e0600 */
[----:B------:R-:W-:Y:S01]  /*260b0*/  IADD3 R25, P4, R25, R200, RZ ;  /* 0x000000c819197210 */ /* 0x000fe20007f9e0ff */
[----:B------:R-:W-:Y:S03]  /*260c0*/  STL [R1+0xeec], R27 ;  /* 0x000eec1b01007387 */ /* 0x000fe60000100800 */
[----:B-1----:R-:W-:Y:S01]  /*260d0*/  MOV R11, R41 ;  /* 0x00000029000b7202 */ /* 0x002fe20000000f00 */
[----:B------:R1:W-:Y:S04]  /*260e0*/  STL [R1+0xee0], R41 ;  /* 0x000ee02901007387 */ /* 0x0003e80000100800 */
[----:B------:R4:W-:Y:S01]  /*260f0*/  STL [R1+0xeb4], R25 ;  /* 0x000eb41901007387 */ /* 0x0009e20000100800 */
[----:B------:R-:W-:-:S03]  /*26100*/  IMAD.X R57, R57, 0x1, R0, P4 ;  /* 0x0000000139397824 */ /* 0x000fc600020e0600 */
[----:B-1----:R-:W5:Y:S01]  /*26110*/  LDL.LU R41, [R1+0xe60] ;  /* 0x000e600001297983 */ /* 0x002f620000300800 */
[----:B------:R-:W-:-:S03]  /*26120*/  IMAD.MOV.U32 R10, RZ, RZ, R27 ;  /* 0x000000ffff0a7224 */ /* 0x000fc600078e001b */
[----:B------:R-:W-:Y:S04]  /*26130*/  STL [R1+0xea8], R57 ;  /* 0x000ea83901007387 */ /* 0x000fe80000100800 */
[----:B------:R-:W5:Y:S04]  /*26140*/  LDL.LU R27, [R1+0xe28] ;  /* 0x000e2800011b7983 */ /* 0x000f680000300800 */
[----:B------:R1:W-:Y:S04]  /*26150*/  LDGSTS.E [R8+0x580], [R10.64], P2 ;  /* 0x005800000a087fae */ /* 0x0003e80009121848 */
[----:B------:R-:W5:Y:S01]  /*26160*/  LDL.LU R58, [R1+0xe2c] ;  /* 0x000e2c00013a7983 */ /* 0x000f620000300800 */
[----:B-1----:R-:W-:-:S02]  /*26170*/  IMAD.MOV.U32 R10, RZ, RZ, R25 ;  /* 0x000000ffff0a7224 */ /* 0x002fc400078e0019 */
[----:B------:R-:W-:Y:S01]  /*26180*/  IMAD.MOV.U32 R11, RZ, RZ, R57 ;  /* 0x000000ffff0b7224 */ /* 0x000fe200078e0039 */
[----:B----4-:R-:W4:Y:S04]  /*26190*/  LDL.LU R25, [R1+0xe04] ;  /* 0x000e040001197983 */ /* 0x010f280000300800 */
[----:B------:R1:W-:Y:S01]  /*261a0*/  LDGSTS.E [R8+0x900], [R10.64], P1 ;  /* 0x009000000a087fae */ /* 0x0003e20008921848 */
[----:B------:R-:W-:-:S05]  /*261b0*/  IADD3 R43, P3, R43, R200, RZ ;  /* 0x000000c82b2b7210 */ /* 0x000fca0007f7e0ff */
[----:B------:R-:W-:Y:S01]  /*261c0*/  IMAD.X R56, R56, 0x1, R0, P3 ;  /* 0x0000000138387824 */ /* 0x000fe200018e0600 */
[----:B------:R-:W-:Y:S01]  /*261d0*/  IADD3 R26, P4, R26, R200, RZ ;  /* 0x000000c81a1a7210 */ /* 0x000fe20007f9e0ff */
[----:B------:R1:W-:Y:S02]  /*261e0*/  STL [R1+0xeac], R43 ;  /* 0x000eac2b01007387 */ /* 0x0003e40000100800 */
[----:B-1----:R-:W-:Y:S01]  /*261f0*/  IMAD.MOV.U32 R10, RZ, RZ, R43 ;  /* 0x000000ffff0a7224 */ /* 0x002fe200078e002b */
[----:B------:R-:W-:Y:S01]  /*26200*/  IADD3.X R42, R42, R0, RZ, P4, !PT ;  /* 0x000000002a2a7210 */ /* 0x000fe200027fe4ff */
[----:B------:R1:W-:Y:S01]  /*26210*/  STL [R1+0xea0], R56 ;  /* 0x000ea03801007387 */ /* 0x0003e20000100800 */
[----:B------:R-:W-:-:S03]  /*26220*/  IMAD.MOV.U32 R11, RZ, RZ, R56 ;  /* 0x000000ffff0b7224 */ /* 0x000fc600078e0038 */
[----:B------:R-:W-:Y:S04]  /*26230*/  STL [R1+0xe84], R26 ;  /* 0x000e841a01007387 */ /* 0x000fe80000100800 */
[----:B------:R-:W4:Y:S04]  /*26240*/  LDL.LU R59, [R1+0xe20] ;  /* 0x000e2000013b7983 */ /* 0x000f280000300800 */
        /* <DEDUP_REMOVED lines=9> */
[----:B------:R-:W-:-:S04]  /*262e0*/  ISETP.GT.AND P2, PT, R2, 0xd, PT ;  /* 0x0000000d0200780c */ /* 0x000fc80003f44270 */
[----:B------:R-:W-:-:S04]  /*262f0*/  SEL R9, RZ, 0x4, !P2 ;  /* 0x00000004ff097807 */ /* 0x000fc80005000000 */
[----:B------:R-:W-:-:S04]  /*26300*/  SEL R9, R9, RZ, !P0 ;  /* 0x000000ff09097207 */ /* 0x000fc80004000000 */
[----:B------:R-:W-:Y:S02]  /*26310*/  ISETP.NE.U32.AND P2, PT, R9, RZ, PT ;  /* 0x000000ff0900720c */ /* 0x000fe40003f45070 */
[----:B------:R-:W-:-:S04]  /*26320*/  ISETP.GT.AND P1, PT, R2, 0x11, PT ;  /* 0x000000110200780c */ /* 0x000fc80003f24270 */
[----:B------:R-:W-:Y:S02]  /*26330*/  SEL R9, RZ, 0x4, !P1 ;  /* 0x00000004ff097807 */ /* 0x000fe40004800000 */
[----:B--2---:R-:W-:-:S05]  /*26340*/  IADD3 R40, P3, R40, R200, RZ ;  /* 0x000000c828287210 */ /* 0x004fca0007f7e0ff */
[----:B------:R1:W-:Y:S01]  /*26350*/  LDGSTS.E [R8+0xd00], [R10.64], P2 ;  /* 0x00d000000a087fae */ /* 0x0003e20009121848 */
[----:B------:R-:W-:Y:S02]  /*26360*/  SEL R9, R9, RZ, !P0 ;  /* 0x000000ff09097207 */ /* 0x000fe40004000000 */
[----:B---3--:R-:W-:Y:S02]  /*26370*/  IADD3 R24, P4, R24, R200, RZ ;  /* 0x000000c818187210 */ /* 0x008fe40007f9e0ff */
[----:B------:R-:W-:Y:S01]  /*26380*/  ISETP.NE.U32.AND P1, PT, R9, RZ, PT ;  /* 0x000000ff0900720c */ /* 0x000fe20003f25070 */
[----:B-1----:R-:W-:Y:S01]  /*26390*/  IMAD.MOV.U32 R10, RZ, RZ, R40 ;  /* 0x000000ffff0a7224 */ /* 0x002fe200078e0028 */
[----:B------:R-:W-:Y:S01]  /*263a0*/  STL [R1+0xe6c], R40 ;  /* 0x000e6c2801007387 */ /* 0x000fe20000100800 */
[----:B-----5:R-:W-:-:S05]  /*263b0*/  IMAD.X R41, R41, 0x1, R0, P3 ;  /* 0x0000000129297824 */ /* 0x020fca00018e0600 */
[----:B------:R-:W-:Y:S01]  /*263c0*/  MOV R11, R41 ;  /* 0x00000029000b7202 */ /* 0x000fe20000000f00 */
[----:B------:R-:W-:-:S04]  /*263d0*/  IMAD.X R27, R27, 0x1, R0, P4 ;  /* 0x000000011b1b7824 */ /* 0x000fc800020e0600 */
[----:B------:R1:W-:Y:S01]  /*263e0*/  LDGSTS.E [R8+0xd80], [R10.64], P2 ;  /* 0x00d800000a087fae */ /* 0x0003e20009121848 */
[----:B------:R-:W-:-:S03]  /*263f0*/  ISETP.GT.AND P2, PT, R2, 0x15, PT ;  /* 0x000000150200780c */ /* 0x000fc60003f44270 */
[----:B------:R2:W-:Y:S01]  /*26400*/  STL [R1+0xe60], R41 ;  /* 0x000e602901007387 */ /* 0x0005e20000100800 */
[----:B------:R-:W-:Y:S02]  /*26410*/  SEL R9, RZ, 0x4, !P2 ;  /* 0x00000004ff097807 */ /* 0x000fe40005000000 */
[----:B------:R-:W-:Y:S01]  /*26420*/  IADD3 R58, P3, R58, R200, RZ ;  /* 0x000000c83a3a7210 */ /* 0x000fe20007f7e0ff */
[----:B------:R-:W-:Y:S01]  /*26430*/  STL [R1+0xe44], R24 ;  /* 0x000e441801007387 */ /* 0x000fe20000100800 */
[----:B------:R-:W-:-:S03]  /*26440*/  SEL R9, R9, RZ, !P0 ;  /* 0x000000ff09097207 */ /* 0x000fc60004000000 */
[----:B------:R3:W-:Y:S01]  /*26450*/  STL [R1+0xe28], R27 ;  /* 0x000e281b01007387 */ /* 0x0007e20000100800 */
[----:B-1----:R-:W-:-:S03]  /*26460*/  IMAD.MOV.U32 R10, RZ, RZ, R24 ;  /* 0x000000ffff0a7224 */ /* 0x002fc600078e0018 */
[----:B--2---:R-:W2:Y:S01]  /*26470*/  LDL.LU R41, [R1+0xda0] ;  /* 0x000da00001297983 */ /* 0x004ea20000300800 */
[----:B------:R-:W-:-:S03]  /*26480*/  IMAD.MOV.U32 R11, RZ, RZ, R27 ;  /* 0x000000ffff0b7224 */ /* 0x000fc600078e001b */
[----:B------:R-:W5:Y:S01]  /*26490*/  LDL.LU R40, [R1+0xdac] ;  /* 0x000dac0001287983 */ /* 0x000f620000300800 */
[----:B------:R-:W-:Y:S02]  /*264a0*/  ISETP.NE.U32.AND P2, PT, R9, RZ, PT ;  /* 0x000000ff0900720c */ /* 0x000fe40003f45070 */
[----:B----4-:R-:W-:Y:S01]  /*264b0*/  IADD3 R25, P4, R25, R200, RZ ;  /* 0x000000c819197210 */ /* 0x010fe20007f9e0ff */
[----:B---3--:R-:W3:Y:S04]  /*264c0*/  LDL.LU R27, [R1+0xd60] ;  /* 0x000d6000011b7983 */ /* 0x008ee80000300800 */
[----:B------:R-:W4:Y:S04]  /*264d0*/  LDL.LU R24, [R1+0xd84] ;  /* 0x000d840001187983 */ /* 0x000f280000300800 */
[----:B------:R1:W-:Y:S04]  /*264e0*/  LDGSTS.E [R8+0x1100], [R10.64], P1 ;  /* 0x011000000a087fae */ /* 0x0003e80008921848 */
[----:B------:R-:W-:Y:S01]  /*264f0*/  STL [R1+0xe2c], R58 ;  /* 0x000e2c3a01007387 */ /* 0x000fe20000100800 */
[----:B------:R-:W-:-:S02]  /*26500*/  IMAD.X R59, R59, 0x1, R0, P3 ;  /* 0x000000013b3b7824 */ /* 0x000fc400018e0600 */
[----:B-1----:R-:W-:Y:S02]  /*26510*/  IMAD.MOV.U32 R10, RZ, RZ, R58 ;  /* 0x000000ffff0a7224 */ /* 0x002fe400078e003a */
[----:B------:R-:W-:Y:S01]  /*26520*/  IMAD.MOV.U32 R11, RZ, RZ, R59 ;  /* 0x000000ffff0b7224 */ /* 0x000fe200078e003b */
[----:B------:R-:W-:Y:S01]  /*26530*/  STL [R1+0xe20], R59 ;  /* 0x000e203b01007387 */ /* 0x000fe20000100800 */
[----:B------:R-:W-:-:S03]  /*26540*/  IADD3.X R43, R43, R0, RZ, P4, !PT ;  /* 0x000000002b2b7210 */ /* 0x000fc600027fe4ff */
[----:B------:R1:W-:Y:S04]  /*26550*/  LDGSTS.E [R8+0x1180], [R10.64], P1 ;  /* 0x011800000a087fae */ /* 0x0003e80008921848 */
[----:B------:R-:W-:Y:S04]  /*26560*/  STL [R1+0xe04], R25 ;  /* 0x000e041901007387 */ /* 0x000fe80000100800 */
[----:B------:R1:W-:Y:S02]  /*26570*/  STL [R1+0xde8], R43 ;  /* 0x000de82b01007387 */ /* 0x0003e40000100800 */
[----:B-1----:R-:W-:Y:S01]  /*26580*/  IMAD.MOV.U32 R10, RZ, RZ, R25 ;  /* 0x000000ffff0a7224 */ /* 0x002fe200078e0019 */
[----:B------:R-:W-:-:S02]  /*26590*/  IADD3 R42, P3, R42, R200, RZ ;  /* 0x000000c82a2a7210 */ /* 0x000fc40007f7e0ff */
[----:B------:R-:W-:Y:S02]  /*265a0*/  MOV R11, R43 ;  /* 0x0000002b000b7202 */ /* 0x000fe40000000f00 */
[----:B------:R-:W3:Y:S01]  /*265b0*/  LDL.LU R43, [R1+0xd68] ;  /* 0x000d6800012b7983 */ /* 0x000ee20000300800 */
[--C-:B------:R-:W-:Y:S01]  /*265c0*/  IMAD.X R56, R56, 0x1, R0.reuse, P3 ;  /* 0x0000000138387824 */ /* 0x100fe200018e0600 */
[----:B------:R-:W-:Y:S02]  /*265d0*/  IADD3 R26, P4, R26, R200, RZ ;  /* 0x000000c81a1a7210 */ /* 0x000fe40007f9e0ff */
[----:B------:R-:W3:Y:S04]  /*265e0*/  LDL.LU R25, [R1+0xd38] ;  /* 0x000d380001197983 */ /* 0x000ee80000300800 */
[----:B------:R-:W-:Y:S01]  /*265f0*/  STL [R1+0xdec], R42 ;  /* 0x000dec2a01007387 */ /* 0x000fe20000100800 */
[----:B------:R-:W-:-:S03]  /*26600*/  IMAD.X R57, R57, 0x1, R0, P4 ;  /* 0x0000000139397824 */ /* 0x000fc600020e0600 */
[----:B------:R1:W-:Y:S04]  /*26610*/  LDGSTS.E [R8+0x1500], [R10.64], P2 ;  /* 0x015000000a087fae */ /* 0x0003e80009121848 */
[----:B------:R1:W-:Y:S04]  /*26620*/  STL [R1+0xde0], R56 ;  /* 0x000de03801007387 */ /* 0x0003e80000100800 */
[----:B------:R1:W-:Y:S02]  /*26630*/  STL [R1+0xdc4], R26 ;  /* 0x000dc41a01007387 */ /* 0x0003e40000100800 */
[----:B-1----:R-:W-:-:S02]  /*26640*/  MOV R11, R56 ;  /* 0x00000038000b7202 */ /* 0x002fc40000000f00 */
[----:B------:R-:W3:Y:S01]  /*26650*/  LDL.LU R56, [R1+0xd64] ;  /* 0x000d640001387983 */ /* 0x000ee20000300800 */
[----:B------:R-:W-:-:S03]  /*26660*/  IMAD.MOV.U32 R10, RZ, RZ, R42 ;  /* 0x000000ffff0a7224 */ /* 0x000fc600078e002a */
[----:B------:R-:W-:Y:S04]  /*26670*/  STL [R1+0xda8], R57 ;  /* 0x000da83901007387 */ /* 0x000fe80000100800 */
[----:B------:R-:W3:Y:S01]  /*26680*/  LDL.LU R42, [R1+0xd34] ;  /* 0x000d3400012a7983 */ /* 0x000ee20000300800 */
[----:B------:R-:W-:-:S03]  /*26690*/  ISETP.GT.AND P1, PT, R2, 0x19, PT ;  /* 0x000000190200780c */ /* 0x000fc60003f24270 */
[----:B------:R1:W-:Y:S01]  /*266a0*/  LDGSTS.E [R8+0x1580], [R10.64], P2 ;  /* 0x015800000a087fae */ /* 0x0003e20009121848 */
[----:B------:R-:W-:-:S03]  /*266b0*/  SEL R9, RZ, 0x4, !P1 ;  /* 0x00000004ff097807 */ /* 0x000fc60004800000 */
[----:B------:R-:W3:Y:S01]  /*266c0*/  LDL.LU R58, [R1+0xd40] ;  /* 0x000d4000013a7983 */ /* 0x000ee20000300800 */
[----:B------:R-:W-:Y:S02]  /*266d0*/  SEL R9, R9, RZ, !P0 ;  /* 0x000000ff09097207 */ /* 0x000fe40004000000 */
[----:B------:R-:W-:Y:S02]  /*266e0*/  ISETP.GT.AND P2, PT, R2, 0x1d, PT ;  /* 0x0000001d0200780c */ /* 0x000fe40003f44270 */
[----:B------:R-:W-:Y:S02]  /*266f0*/  ISETP.NE.U32.AND P1, PT, R9, RZ, PT ;  /* 0x000000ff0900720c */ /* 0x000fe40003f25070 */
[----:B------:R-:W-:Y:S01]  /*26700*/  SEL R9, RZ, 0x4, !P2 ;  /* 0x00000004ff097807 */ /* 0x000fe20005000000 */
[----:B-1----:R-:W-:Y:S02]  /*26710*/  IMAD.MOV.U32 R10, RZ, RZ, R26 ;  /* 0x000000ffff0a7224 */ /* 0x002fe400078e001a */
[----:B------:R-:W-:Y:S01]  /*26720*/  IMAD.MOV.U32 R11, RZ, RZ, R57 ;  /* 0x000000ffff0b7224 */ /* 0x000fe200078e0039 */
[----:B------:R-:W-:Y:S01]  /*26730*/  SEL R9, R9, RZ, !P0 ;  /* 0x000000ff09097207 */ /* 0x000fe20004000000 */
[----:B------:R-:W3:Y:S03]  /*26740*/  LDL.LU R26, [R1+0xcf8] ;  /* 0x000cf800011a7983 */ /* 0x000ee60000300800 */
[----:B------:R-:W-:-:S03]  /*26750*/  ISETP.NE.U32.AND P2, PT, R9, RZ, PT ;  /* 0x000000ff0900720c */ /* 0x000fc60003f45070 */
[----:B------:R1:W-:Y:S01]  /*26760*/  LDGSTS.E [R8+0x1900], [R10.64], P1 ;  /* 0x019000000a087fae */ /* 0x0003e20008921848 */
[----:B-----5:R-:W-:-:S05]  /*26770*/  IADD3 R40, P3, R40, R200, RZ ;  /* 0x000000c828287210 */ /* 0x020fca0007f7e0ff */
[----:B--2---:R-:W-:Y:S01]  /*26780*/  IMAD.X R41, R41, 0x1, R0, P3 ;  /* 0x0000000129297824 */ /* 0x004fe200018e0600 */
[----:B----4-:R-:W-:Y:S01]  /*26790*/  IADD3 R24, P4, R24, R200, RZ ;  /* 0x000000c818187210 */ /* 0x010fe20007f9e0ff */
[----:B------:R2:W-:Y:S01]  /*267a0*/  STL [R1+0xdac], R40 ;  /* 0x000dac2801007387 */ /* 0x0005e20000100800 */
[----:B-1----:R-:W-:Y:S02]  /*267b0*/  IMAD.MOV.U32 R10, RZ, RZ, R40 ;  /* 0x000000ffff0a7224 */ /* 0x002fe400078e0028 */
[----:B---3--:R-:W-:Y:S01]  /*267c0*/  IADD3.X R27, R27, R0, RZ, P4, !PT ;  /* 0x000000001b1b7210 */ /* 0x008fe200027fe4ff */
[----:B------:R1:W-:Y:S01]  /*267d0*/  STL [R1+0xda0], R41 ;  /* 0x000da02901007387 */ /* 0x0003e20000100800 */
[----:B------:R-:W-:-:S03]  /*267e0*/  IMAD.MOV.U32 R11, RZ, RZ, R41 ;  /* 0x000000ffff0b7224 */ /* 0x000fc600078e0029 */
[----:B------:R-:W-:Y:S04]  /*267f0*/  STL [R1+0xd84], R24 ;  /* 0x000d841801007387 */ /* 0x000fe80000100800 */
[----:B------:R-:W3:Y:S04]  /*26800*/  LDL.LU R59, [R1+0xd3c] ;  /* 0x000d3c00013b7983 */ /* 0x000ee80000300800 */
[----:B------:R4:W-:Y:S04]  /*26810*/  STL [R1+0xd60], R27 ;  /* 0x000d601b01007387 */ /* 0x0009e80000100800 */
[----:B--2---:R-:W2:Y:S04]  /*26820*/  LDL.LU R40, [R1+0xcf4] ;  /* 0x000cf40001287983 */ /* 0x004ea80000300800 */
[----:B------:R5:W-:Y:S04]  /*26830*/  LDGSTS.E [R8+0x1980], [R10.64], P1 ;  /* 0x019800000a087fae */ /* 0x000be80008921848 */
[----:B-1----:R-:W2:Y:S01]  /*26840*/  LDL.LU R41, [R1+0xcfc] ;  /* 0x000cfc0001297983 */ /* 0x002ea20000300800 */
[----:B-----5:R-:W-:Y:S01]  /*26850*/  MOV R11, R27 ;  /* 0x0000001b000b7202 */ /* 0x020fe20000000f00 */
[----:B------:R-:W-:-:S02]  /*26860*/  IMAD.MOV.U32 R10, RZ, RZ, R24 ;  /* 0x000000ffff0a7224 */ /* 0x000fc400078e0018 */
[----:B----4-:R-:W4:Y:S04]  /*26870*/  LDL.LU R27, [R1+0xd00] ;  /* 0x000d0000011b7983 */ /* 0x010f280000300800 */
[----:B------:R-:W5:Y:S01]  /*26880*/  LDL.LU R57, [R1+0xcb4] ;  /* 0x000cb40001397983 */ /* 0x000f620000300800 */
[----:B------:R-:W-:-:S03]  /*26890*/  IADD3 R43, P3, R43, R200, RZ ;  /* 0x000000c82b2b7210 */ /* 0x000fc60007f7e0ff */
[----:B------:R1:W-:Y:S01]  /*268a0*/  LDGSTS.E [R8+0x1d00], [R10.64], P2 ;  /* 0x01d000000a087fae */ /* 0x0003e20009121848 */
[----:B------:R-:W-:-:S03]  /*268b0*/  IADD3 R25, P4, R25, R200, RZ ;  /* 0x000000c819197210 */ /* 0x000fc60007f9e0ff */
[----:B------:R-:W5:Y:S04]  /*268c0*/  LDL.LU R24, [R1+0xcb8] ;  /* 0x000cb80001187983 */ /* 0x000f680000300800 */
[----:B------:R-:W-:Y:S01]  /*268d0*/  STL [R1+0xd68], R43 ;  /* 0x000d682b01007387 */ /* 0x000fe20000100800 */
[----:B-1----:R-:W-:Y:S02]  /*268e0*/  IMAD.MOV.U32 R10, RZ, RZ, R43 ;  /* 0x000000ffff0a7224 */ /* 0x002fe400078e002b */
[----:B------:R-:W-:-:S05]  /*268f0*/  IMAD.X R56, R56, 0x1, R0, P3 ;  /* 0x0000000138387824 */ /* 0x000fca00018e0600 */
[----:B------:R-:W-:Y:S01]  /*26900*/  MOV R11, R56 ;  /* 0x00000038000b7202 */ /* 0x000fe20000000f00 */
[----:B------:R-:W-:Y:S01]  /*26910*/  IMAD.X R42, R42, 0x1, R0, P4 ;  /* 0x000000012a2a7824 */ /* 0x000fe200020e0600 */
[----:B------:R1:W-:Y:S04]  /*26920*/  STL [R1+0xd64], R56 ;  /* 0x000d643801007387 */ /* 0x0003e80000100800 */
[----:B------:R1:W-:Y:S04]  /*26930*/  STL [R1+0xd38], R25 ;  /* 0x000d381901007387 */ /* 0x0003e80000100800 */
[----:B------:R1:W-:Y:S04]  /*26940*/  LDGSTS.E [R8+0x1d80], [R10.64], P2 ;  /* 0x01d800000a087fae */ /* 0x0003e80009121848 */
[----:B------:R1:W-:Y:S04]  /*26950*/  STL [R1+0xd34], R42 ;  /* 0x000d342a01007387 */ /* 0x0003e80000100800 */
[----:B-1----:R-:W5:Y:S01]  /*26960*/  LDL.LU R56, [R1+0xcbc] ;  /* 0x000cbc0001387983 */ /* 0x002f620000300800 */
[----:B------:R-:W-:-:S03]  /*26970*/  IMAD.MOV.U32 R10, RZ, RZ, R25 ;  /* 0x000000ffff0a7224 */ /* 0x000fc600078e0019 */
[----:B------:R-:W5:Y:S01]  /*26980*/  LDL.LU R25, [R1+0xcc0] ;  /* 0x000cc00001197983 */ /* 0x000f620000300800 */
[----:B------:R-:W-:-:S03]  /*26990*/  IMAD.MOV.U32 R11, RZ, RZ, R42 ;  /* 0x000000ffff0b7224 */ /* 0x000fc600078e002a */
[----:B------:R-:W5:Y:S04]  /*269a0*/  LDL.LU R43, [R1+0xc74] ;  /* 0x000c7400012b7983 */ /* 0x000f680000300800 */
[----:B------:R-:W5:Y:S01]  /*269b0*/  LDL.LU R42, [R1+0xc78] ;  /* 0x000c7800012a7983 */ /* 0x000f620000300800 */
[----:B------:R-:W-:-:S04]  /*269c0*/  ISETP.GT.AND P1, PT, R2, 0x21, PT ;  /* 0x000000210200780c */ /* 0x000fc80003f24270 */
[----:B------:R-:W-:-:S04]  /*269d0*/  SEL R9, RZ, 0x4, !P1 ;  /* 0x00000004ff097807 */ /* 0x000fc80004800000 */
[----:B------:R-:W-:Y:S02]  /*269e0*/  SEL R9, R9, RZ, !P0 ;  /* 0x000000ff09097207 */ /* 0x000fe40004000000 */
[----:B------:R-:W-:Y:S02]  /*269f0*/  ISETP.GT.AND P2, PT, R2, 0x25, PT ;  /* 0x000000250200780c */ /* 0x000fe40003f44270 */
[----:B------:R-:W-:Y:S02]  /*26a00*/  ISETP.NE.U32.AND P1, PT, R9, RZ, PT ;  /* 0x000000ff0900720c */ /* 0x000fe40003f25070 */
[----:B------:R-:W-:Y:S02]  /*26a10*/  IADD3 R58, P3, R58, R200, RZ ;  /* 0x000000c83a3a7210 */ /* 0x000fe40007f7e0ff */
[----:B------:R-:W-:-:S04]  /*26a20*/  SEL R9, RZ, 0x4, !P2 ;  /* 0x00000004ff097807 */ /* 0x000fc80005000000 */
[----:B------:R-:W-:Y:S02]  /*26a30*/  SEL R9, R9, RZ, !P0 ;  /* 0x000000ff09097207 */ /* 0x000fe40004000000 */
[----:B------:R-:W-:Y:S02]  /*26a40*/  IADD3 R26, P4, R26, R200, RZ ;  /* 0x000000c81a1a7210 */ /* 0x000fe40007f9e0ff */
[----:B------:R-:W-:Y:S01]  /*26a50*/  ISETP.NE.U32.AND P2, PT, R9, RZ, PT ;  /* 0x000000ff0900720c */ /* 0x000fe20003f45070 */
[----:B------:R1:W-:Y:S04]  /*26a60*/  LDGSTS.E [R8+0x2100], [R10.64], P1 ;  /* 0x021000000a087fae */ /* 0x0003e80008921848 */
[----:B------:R-:W-:Y:S01]  /*26a70*/  STL [R1+0xd40], R58 ;  /* 0x000d403a01007387 */ /* 0x000fe20000100800 */
[----:B-1----:R-:W-:-:S02]  /*26a80*/  IMAD.MOV.U32 R10, RZ, RZ, R58 ;  /* 0x000000ffff0a7224 */ /* 0x002fc400078e003a */
[----:B---3--:R-:W-:-:S04]  /*26a90*/  IMAD.X R59, R59, 0x1, R0, P3 ;  /* 0x000000013b3b7824 */ /* 0x008fc800018e0600 */
[----:B------:R-:W-:Y:S01]  /*26aa0*/  IMAD.MOV.U32 R11, RZ, RZ, R59 ;  /* 0x000000ffff0b7224 */ /* 0x000fe200078e003b */
[----:B------:R-:W-:Y:S01]  /*26ab0*/  STL [R1+0xd3c], R59 ;  /* 0x000d3c3b01007387 */ /* 0x000fe20000100800 */
[----:B--2---:R-:W-:-:S03]  /*26ac0*/  IADD3.X R40, R40, R0, RZ, P4, !PT ;  /* 0x0000000028287210 */ /* 0x004fc600027fe4ff */
[----:B------:R1:W-:Y:S01]  /*26ad0*/  LDGSTS.E [R8+0x2180], [R10.64], P1 ;  /* 0x021800000a087fae */ /* 0x0003e20008921848 */
[----:B------:R-:W-:-:S03]  /*26ae0*/  ISETP.GT.AND P1, PT, R2, 0x29, PT ;  /* 0x000000290200780c */ /* 0x000fc60003f24270 */
[----:B------:R-:W-:Y:S01]  /*26af0*/  STL [R1+0xcf8], R26 ;  /* 0x000cf81a01007387 */ /* 0x000fe20000100800 */
[----:B------:R-:W-:-:S03]  /*26b00*/  SEL R9, RZ, 0x4, !P1 ;  /* 0x00000004ff097807 */ /* 0x000fc60004800000 */
[----:B------:R2:W-:Y:S01]  /*26b10*/  STL [R1+0xcf4], R40 ;  /* 0x000cf42801007387 */ /* 0x0005e20000100800 */
[----:B-1----:R-:W-:Y:S01]  /*26b20*/  IMAD.MOV.U32 R10, RZ, RZ, R26 ;  /* 0x000000ffff0a7224 */ /* 0x002fe200078e001a */
[----:B----4-:R-:W-:Y:S02]  /*26b30*/  IADD3 R27, P3, R27, R200, RZ ;  /* 0x000000c81b1b7210 */ /* 0x010fe40007f7e0ff */
[----:B------:R-:W-:Y:S02]  /*26b40*/  MOV R11, R40 ;  /* 0x00000028000b7202 */ /* 0x000fe40000000f00 */
[----:B--2---:R-:W2:Y:S01]  /*26b50*/  LDL.LU R40, [R1+0xc80] ;  /* 0x000c800001287983 */ /* 0x004ea20000300800 */
[----:B------:R-:W-:-:S03]  /*26b60*/  IMAD.X R41, R41, 0x1, R0, P3 ;  /* 0x0000000129297824 */ /* 0x000fc600018e0600 */
[----:B------:R-:W3:Y:S01]  /*26b70*/  LDL.LU R26, [R1+0xc28] ;  /* 0x000c2800011a7983 */ /* 0x000ee20000300800 */
[----:B------:R-:W-:Y:S02]  /*26b80*/  SEL R9, R9, RZ, !P0 ;  /* 0x000000ff09097207 */ /* 0x000fe40004000000 */
[----:B-----5:R-:W-:Y:S01]  /*26b90*/  IADD3 R24, P4, R24, R200, RZ ;  /* 0x000000c818187210 */ /* 0x020fe20007f9e0ff */
[----:B------:R-:W-:Y:S04]  /*26ba0*/  STL [R1+0xd00], R27 ;  /* 0x000d001b01007387 */ /* 0x000fe80000100800 */
[----:B------:R1:W-:Y:S01]  /*26bb0*/  LDGSTS.E [R8+0x2500], [R10.64], P2 ;  /* 0x025000000a087fae */ /* 0x0003e20009121848 */
[----:B------:R-:W-:-:S03]  /*26bc0*/  IMAD.X R57, R57, 0x1, R0, P4 ;  /* 0x0000000139397824 */ /* 0x000fc600020e0600 */
[----:B------:R4:W-:Y:S04]  /*26bd0*/  STL [R1+0xcfc], R41 ;  /* 0x000cfc2901007387 */ /* 0x0009e80000100800 */
[----:B------:R5:W-:Y:S01]  /*26be0*/  STL [R1+0xcb8], R24 ;  /* 0x000cb81801007387 */ /* 0x000be20000100800 */
[----:B-1----:R-:W-:-:S03]  /*26bf0*/  MOV R11, R41 ;  /* 0x00000029000b7202 */ /* 0x002fc60000000f00 */
[----:B----4-:R-:W4:Y:S01]  /*26c00*/  LDL.LU R41, [R1+0xc7c] ;  /* 0x000c7c0001297983 */ /* 0x010f220000300800 */
[----:B------:R-:W-:Y:S01]  /*26c10*/  IMAD.MOV.U32 R10, RZ, RZ, R27 ;  /* 0x000000ffff0a7224 */ /* 0x000fe200078e001b */
[----:B------:R-:W-:Y:S02]  /*26c20*/  ISETP.NE.U32.AND P1, PT, R9, RZ, PT ;  /* 0x000000ff0900720c */ /* 0x000fe40003f25070 */
[----:B------:R-:W-:Y:S04]  /*26c30*/  STL [R1+0xcb4], R57 ;  /* 0x000cb43901007387 */ /* 0x000fe80000100800 */
[----:B------:R-:W4:Y:S04]  /*26c40*/  LDL.LU R27, [R1+0xc24] ;  /* 0x000c2400011b7983 */ /* 0x000f280000300800 */
[----:B------:R1:W-:Y:S04]  /*26c50*/  LDGSTS.E [R8+0x2580], [R10.64], P2 ;  /* 0x025800000a087fae */ /* 0x0003e80009121848 */
[----:B------:R-:W4:Y:S01]  /*26c60*/  LDL.LU R58, [R1+0xc30] ;  /* 0x000c3000013a7983 */ /* 0x000f220000300800 */
[----:B-1----:R-:W-:-:S03]  /*26c70*/  IMAD.MOV.U32 R10, RZ, RZ, R24 ;  /* 0x000000ffff0a7224 */ /* 0x002fc600078e0018 */
[----:B-----5:R-:W5:Y:S01]  /*26c80*/  LDL.LU R24, [R1+0xbe8] ;  /* 0x000be80001187983 */ /* 0x020f620000300800 */
[----:B------:R-:W-:-:S05]  /*26c90*/  IADD3 R25, P3, R25, R200, RZ ;  /* 0x000000c819197210 */ /* 0x000fca0007f7e0ff */
[----:B------:R-:W-:Y:S01]  /*26ca0*/  IMAD.X R56, R56, 0x1, R0, P3 ;  /* 0x0000000138387824 */ /* 0x000fe200018e0600 */
[----:B------:R-:W-:Y:S01]  /*26cb0*/  IADD3 R42, P4, R42, R200, RZ ;  /* 0x000000c82a2a7210 */ /* 0x000fe20007f9e0ff */
[----:B------:R1:W-:Y:S01]  /*26cc0*/  STL [R1+0xcc0], R25 ;  /* 0x000cc01901007387 */ /* 0x0003e20000100800 */
[----:B------:R-:W-:Y:S02]  /*26cd0*/  IMAD.MOV.U32 R11, RZ, RZ, R57 ;  /* 0x000000ffff0b7224 */ /* 0x000fe400078e0039 */
[----:B------:R-:W-:Y:S01]  /*26ce0*/  IADD3.X R43, R43, R0, RZ, P4, !PT ;  /* 0x000000002b2b7210 */ /* 0x000fe200027fe4ff */
[----:B------:R1:W-:Y:S04]  /*26cf0*/  STL [R1+0xcbc], R56 ;  /* 0x000cbc3801007387 */ /* 0x0003e80000100800 */
[----:B------:R-:W-:Y:S04]  /*26d00*/  STL [R1+0xc78], R42 ;  /* 0x000c782a01007387 */ /* 0x000fe80000100800 */
[----:B------:R-:W5:Y:S04]  /*26d10*/  LDL.LU R59, [R1+0xc2c] ;  /* 0x000c2c00013b7983 */ /* 0x000f680000300800 */
[----:B------:R1:W-:Y:S04]  /*26d20*/  LDGSTS.E [R8+0x2900], [R10.64], P1 ;  /* 0x029000000a087fae */ /* 0x0003e80008921848 */
[----:B------:R1:W-:Y:S02]  /*26d30*/  STL [R1+0xc74], R43 ;  /* 0x000c742b01007387 */ /* 0x0003e40000100800 */
[----:B-1----:R-:W-:-:S02]  /*26d40*/  IMAD.MOV.U32 R10, RZ, RZ, R25 ;  /* 0x000000ffff0a7224 */ /* 0x002fc400078e0019 */
[----:B------:R-:W5:Y:S01]  /*26d50*/  LDL.LU R25, [R1+0xbe4] ;  /* 0x000be40001197983 */ /* 0x000f620000300800 */
[----:B------:R-:W-:Y:S01]  /*26d60*/  ISETP.GT.AND P2, PT, R2, 0x2d, PT ;  /* 0x0000002d0200780c */ /* 0x000fe20003f44270 */
[----:B------:R-:W-:Y:S02]  /*26d70*/  IMAD.MOV.U32 R11, RZ, RZ, R56 ;  /* 0x000000ffff0b7224 */ /* 0x000fe400078e0038 */
[----:B------:R-:W5:Y:S01]  /*26d80*/  LDL.LU R57, [R1+0xbec] ;  /* 0x000bec0001397983 */ /* 0x000f620000300800 */
[----:B------:R-:W-:-:S03]  /*26d90*/  SEL R9, RZ, 0x4, !P2 ;  /* 0x00000004ff097807 */ /* 0x000fc60005000000 */
[----:B------:R1:W-:Y:S01]  /*26da0*/  LDGSTS.E [R8+0x2980], [R10.64], P1 ;  /* 0x029800000a087fae */ /* 0x0003e20008921848 */
[----:B------:R-:W-:Y:S02]  /*26db0*/  SEL R9, R9, RZ, !P0 ;  /* 0x000000ff09097207 */ /* 0x000fe40004000000 */
[----:B------:R-:W-:Y:S01]  /*26dc0*/  ISETP.GT.AND P1, PT, R2, 0x31, PT ;  /* 0x000000310200780c */ /* 0x000fe20003f24270 */
[----:B------:R-:W5:Y:S01]  /*26dd0*/  LDL.LU R56, [R1+0xbf0] ;  /* 0x000bf00001387983 */ /* 0x000f620000300800 */
[----:B------:R-:W-:Y:S02]  /*26de0*/  ISETP.NE.U32.AND P2, PT, R9, RZ, PT ;  /* 0x000000ff0900720c */ /* 0x000fe40003f45070 */
[----:B------:R-:W-:-:S04]  /*26df0*/  SEL R9, RZ, 0x4, !P1 ;  /* 0x00000004ff097807 */ /* 0x000fc80004800000 */
[----:B------:R-:W-:Y:S01]  /*26e00*/  SEL R9, R9, RZ, !P0 ;  /* 0x000000ff09097207 */ /* 0x000fe20004000000 */
[----:B-1----:R-:W-:Y:S01]  /*26e10*/  IMAD.MOV.U32 R10, RZ, RZ, R42 ;  /* 0x000000ffff0a7224 */ /* 0x002fe200078e002a */
[----:B------:R-:W-:Y:S02]  /*26e20*/  MOV R11, R43 ;  /* 0x0000002b000b7202 */ /* 0x000fe40000000f00 */
[----:B------:R-:W-:Y:S01]  /*26e30*/  ISETP.NE.U32.AND P1, PT, R9, RZ, PT ;  /* 0x000000ff0900720c */ /* 0x000fe20003f25070 */
[----:B------:R-:W5:Y:S04]  /*26e40*/  LDL.LU R43, [R1+0xba4] ;  /* 0x000ba400012b7983 */ /* 0x000f680000300800 */
[----:B------:R1:W-:Y:S04]  /*26e50*/  LDGSTS.E [R8+0x2d00], [R10.64], P2 ;  /* 0x02d000000a087fae */ /* 0x0003e80009121848 */
[----:B------:R-:W5:Y:S01]  /*26e60*/  LDL.LU R42, [R1+0xba8] ;  /* 0x000ba800012a7983 */ /* 0x000f620000300800 */
[----:B--2---:R-:W-:-:S02]  /*26e70*/  IADD3 R40, P3, R40, R200, RZ ;  /* 0x000000c828287210 */ /* 0x004fc40007f7e0ff */
[----:B---3--:R-:W-:-:S03]  /*26e80*/  IADD3 R26, P4, R26, R200, RZ ;  /* 0x000000c81a1a7210 */ /* 0x008fc60007f9e0ff */
[----:B-1----:R-:W-:Y:S01]  /*26e90*/  IMAD.MOV.U32 R10, RZ, RZ, R40 ;  /* 0x000000ffff0a7224 */ /* 0x002fe200078e0028 */
[----:B------:R-:W-:Y:S01]  /*26ea0*/  STL [R1+0xc80], R40 ;  /* 0x000c802801007387 */ /* 0x000fe20000100800 */
[----:B----4-:R-:W-:-:S05]  /*26eb0*/  IMAD.X R41, R41, 0x1, R0, P3 ;  /* 0x0000000129297824 */ /* 0x010fca00018e0600 */
[----:B------:R-:W-:Y:S01]  /*26ec0*/  MOV R11, R41 ;  /* 0x00000029000b7202 */ /* 0x000fe20000000f00 */
[----:B------:R-:W-:Y:S01]  /*26ed0*/  IMAD.X R27, R27, 0x1, R0, P4 ;  /* 0x000000011b1b7824 */ /* 0x000fe200020e0600 */
[----:B------:R1:W-:Y:S04]  /*26ee0*/  STL [R1+0xc7c], R41 ;  /* 0x000c7c2901007387 */ /* 0x0003e80000100800 */
[----:B------:R2:W-:Y:S01]  /*26ef0*/  LDGSTS.E [R8+0x2d80], [R10.64], P2 ;  /* 0x02d800000a087fae */ /* 0x0005e20009121848 */
[----:B------:R-:W-:-:S03]  /*26f00*/  IADD3 R58, P3, R58, R200, RZ ;  /* 0x000000c83a3a7210 */ /* 0x000fc60007f7e0ff */
[----:B------:R-:W-:Y:S04]  /*26f10*/  STL [R1+0xc28], R26 ;  /* 0x000c281a01007387 */ /* 0x000fe80000100800 */
[----:B------:R3:W-:Y:S01]  /*26f20*/  STL [R1+0xc24], R27 ;  /* 0x000c241b01007387 */ /* 0x0007e20000100800 */
[----:B--2---:R-:W-:-:S03]  /*26f30*/  IMAD.MOV.U32 R10, RZ, RZ, R26 ;  /* 0x000000ffff0a7224 */ /* 0x004fc600078e001a */
[----:B-1----:R-:W2:Y:S01]  /*26f40*/  LDL.LU R41, [R1+0xbac] ;  /* 0x000bac0001297983 */ /* 0x002ea20000300800 */
[----:B------:R-:W-:Y:S01]  /*26f50*/  IMAD.MOV.U32 R11, RZ, RZ, R27 ;  /* 0x000000ffff0b7224 */ /* 0x000fe200078e001b */
[----:B-----5:R-:W-:Y:S02]  /*26f60*/  IADD3 R24, P4, R24, R200, RZ ;  /* 0x000000c818187210 */ /* 0x020fe40007f9e0ff */
[----:B------:R-:W4:Y:S04]  /*26f70*/  LDL.LU R40, [R1+0xbb0] ;  /* 0x000bb00001287983 */ /* 0x000f280000300800 */
[----:B------:R1:W-:Y:S04]  /*26f80*/  LDGSTS.E [R8+0x3100], [R10.64], P1 ;  /* 0x031000000a087fae */ /* 0x0003e80008921848 */
[----:B---3--:R-:W3:Y:S04]  /*26f90*/  LDL.LU R27, [R1+0xb64] ;  /* 0x000b6400011b7983 */ /* 0x008ee80000300800 */
[----:B------:R-:W5:Y:S01]  /*26fa0*/  LDL.LU R26, [R1+0xb68] ;  /* 0x000b6800011a7983 */ /* 0x000f620000300800 */
[----:B-1----:R-:W-:-:S03]  /*26fb0*/  IMAD.MOV.U32 R10, RZ, RZ, R58 ;  /* 0x000000ffff0a7224 */ /* 0x002fc600078e003a */
[----:B------:R-:W-:Y:S01]  /*26fc0*/  STL [R1+0xc30], R58 ;  /* 0x000c303a01007387 */ /* 0x000fe20000100800 */
[----:B------:R-:W-:-:S04]  /*26fd0*/  IMAD.X R59, R59, 0x1, R0, P3 ;  /* 0x000000013b3b7824 */ /* 0x000fc800018e0600 */
[----:B------:R-:W-:Y:S01]  /*26fe0*/  IMAD.MOV.U32 R11, RZ, RZ, R59 ;  /* 0x000000ffff0b7224 */ /* 0x000fe200078e003b */
[----:B------:R-:W-:Y:S04]  /*26ff0*/  STL [R1+0xc2c], R59 ;  /* 0x000c2c3b01007387 */ /* 0x000fe80000100800 */
[----:B------:R-:W-:Y:S04]  /*27000*/  STL [R1+0xbe8], R24 ;  /* 0x000be81801007387 */ /* 0x000fe80000100800 */
[----:B------:R1:W-:Y:S01]  /*27010*/  LDGSTS.E [R8+0x3180], [R10.64], P1 ;  /* 0x031800000a087fae */ /* 0x0003e20008921848 */
[----:B------:R-:W-:-:S05]  /*27020*/  IADD3.X R25, R25, R0, RZ, P4, !PT ;  /* 0x0000000019197210 */ /* 0x000fca00027fe4ff */
[----:B------:R1:W-:Y:S02]  /*27030*/  STL [R1+0xbe4], R25 ;  /* 0x000be41901007387 */ /* 0x0003e40000100800 */
[----:B-1----:R-:W-:Y:S01]  /*27040*/  MOV R11, R25 ;  /* 0x00000019000b7202 */ /* 0x002fe20000000f00 */
[----:B------:R-:W-:Y:S01]  /*27050*/  IMAD.MOV.U32 R10, RZ, RZ, R24 ;  /* 0x000000ffff0a7224 */ /* 0x000fe200078e0018 */
[----:B------:R-:W3:Y:S04]  /*27060*/  LDL.LU R25, [R1+0xb6c] ;  /* 0x000b6c0001197983 */ /* 0x000ee80000300800 */
[----:B------:R-:W3:Y:S01]  /*27070*/  LDL.LU R24, [R1+0xb70] ;  /* 0x000b700001187983 */ /* 0x000ee20000300800 */
[----:B------:R-:W-:-:S04]  /*27080*/  ISETP.GT.AND P2, PT, R2, 0x35, PT ;  /* 0x000000350200780c */ /* 0x000fc80003f44270 */
[----:B------:R-:W-:-:S04]  /*27090*/  SEL R9, RZ, 0x4, !P2 ;  /* 0x00000004ff097807 */ /* 0x000fc80005000000 */
[----:B------:R-:W-:-:S04]  /*270a0*/  SEL R9, R9, RZ, !P0 ;  /* 0x000000ff09097207 */ /* 0x000fc80004000000 */
[----:B------:R-:W-:Y:S02]  /*270b0*/  ISETP.NE.U32.AND P2, PT, R9, RZ, PT ;  /* 0x000000ff0900720c */ /* 0x000fe40003f45070 */
[----:B------:R-:W-:Y:S02]  /*270c0*/  IADD3 R56, P3, R56, R200, RZ ;  /* 0x000000c838387210 */ /* 0x000fe40007f7e0ff */
[----:B------:R-:W-:-:S03]  /*270d0*/  ISETP.GT.AND P1, PT, R2, 0x39, PT ;  /* 0x000000390200780c */ /* 0x000fc60003f24270 */
[----:B------:R-:W-:Y:S01]  /*270e0*/  IMAD.X R57, R57, 0x1, R0, P3 ;  /* 0x0000000139397824 */ /* 0x000fe200018e0600 */
[----:B------:R-:W-:-:S05]  /*270f0*/  SEL R9, RZ, 0x4, !P1 ;  /* 0x00000004ff097807 */ /* 0x000fca0004800000 */
[----:B------:R1:W-:Y:S01]  /*27100*/  LDGSTS.E [R8+0x3500], [R10.64], P2 ;  /* 0x035000000a087fae */ /* 0x0003e20009121848 */
[----:B------:R-:W-:Y:S02]  /*27110*/  SEL R9, R9, RZ, !P0 ;  /* 0x000000ff09097207 */ /* 0x000fe40004000000 */
[----:B------:R-:W-:Y:S02]  /*27120*/  IADD3 R42, P4, R42, R200, RZ ;  /* 0x000000c82a2a7210 */ /* 0x000fe40007f9e0ff */
[----:B------:R-:W-:Y:S01]  /*27130*/  ISETP.NE.U32.AND P1, PT, R9, RZ, PT ;  /* 0x000000ff0900720c */ /* 0x000fe20003f25070 */
[----:B-1----:R-:W-:Y:S01]  /*27140*/  IMAD.MOV.U32 R10, RZ, RZ, R56 ;  /* 0x000000ffff0a7224 */ /* 0x002fe200078e0038 */
[----:B------:R-:W-:-:S05]  /*27150*/  MOV R11, R57 ;  /* 0x00000039000b7202 */ /* 0x000fca0000000f00 */
[----:B------:R1:W-:Y:S01]  /*27160*/  LDGSTS.E [R8+0x3580], [R10.64], P2 ;  /* 0x035800000a087fae */ /* 0x0003e20009121848 */
[----:B------:R-:W-:Y:S01]  /*27170*/  ISETP.GT.AND P2, PT, R2, 0x3d, PT ;  /* 0x0000003d0200780c */ /* 0x000fe20003f44270 */
[----:B------:R-:W-:-:S03]  /*27180*/  IMAD.X R43, R43, 0x1, R0, P4 ;  /* 0x000000012b2b7824 */ /* 0x000fc600020e0600 */
[----:B------:R-:W-:-:S04]  /*27190*/  SEL R9, RZ, 0x4, !P2 ;  /* 0x00000004ff097807 */ /* 0x000fc80005000000 */
[----:B------:R-:W-:Y:S01]  /*271a0*/  SEL R9, R9, RZ, !P0 ;  /* 0x000000ff09097207 */ /* 0x000fe20004000000 */
[----:B-1----:R-:W-:Y:S02]  /*271b0*/  IMAD.MOV.U32 R10, RZ, RZ, R42 ;  /* 0x000000ffff0a7224 */ /* 0x002fe400078e002a */
[----:B------:R-:W-:Y:S01]  /*271c0*/  IMAD.MOV.U32 R11, RZ, RZ, R43 ;  /* 0x000000ffff0b7224 */ /* 0x000fe200078e002b */
[----:B------:R-:W-:Y:S01]  /*271d0*/  ISETP.NE.U32.AND P2, PT, R9, RZ, PT ;  /* 0x000000ff0900720c */ /* 0x000fe20003f45070 */
[----:B------:R-:W-:Y:S04]  /*271e0*/  STL [R1+0xbf0], R56 ;  /* 0x000bf03801007387 */ /* 0x000fe80000100800 */
[----:B------:R1:W-:Y:S04]  /*271f0*/  LDGSTS.E [R8+0x3900], [R10.64], P1 ;  /* 0x039000000a087fae */ /* 0x0003e80008921848 */
[----:B------:R-:W-:Y:S04]  /*27200*/  STL [R1+0xbec], R57 ;  /* 0x000bec3901007387 */ /* 0x000fe80000100800 */
[----:B------:R-:W-:Y:S04]  /*27210*/  STL [R1+0xba8], R42 ;  /* 0x000ba82a01007387 */ /* 0x000fe80000100800 */
[----:B------:R-:W-:Y:S01]  /*27220*/  STL [R1+0xba4], R43 ;  /* 0x000ba42b01007387 */ /* 0x000fe20000100800 */
[----:B----4-:R-:W-:-:S05]  /*27230*/  IADD3 R40, P3, R40, R200, RZ ;  /* 0x000000c828287210 */ /* 0x010fca0007f7e0ff */
[----:B--2---:R-:W-:Y:S02]  /*27240*/  IMAD.X R41, R41, 0x1, R0, P3 ;  /* 0x0000000129297824 */ /* 0x004fe400018e0600 */
[----:B-1----:R-:W-:Y:S02]  /*27250*/  IMAD.MOV.U32 R10, RZ, RZ, R40 ;  /* 0x000000ffff0a7224 */ /* 0x002fe400078e0028 */
[----:B------:R-:W-:Y:S01]  /*27260*/  IMAD.MOV.U32 R11, RZ, RZ, R41 ;  /* 0x000000ffff0b7224 */ /* 0x000fe200078e0029 */
[----:B-----5:R-:W-:Y:S01]  /*27270*/  IADD3 R26, P4, R26, R200, RZ ;  /* 0x000000c81a1a7210 */ /* 0x020fe20007f9e0ff */
[----:B------:R-:W-:Y:S03]  /*27280*/  STL [R1+0xbb0], R40 ;  /* 0x000bb02801007387 */ /* 0x000fe60000100800 */
[----:B---3--:R-:W-:Y:S01]  /*27290*/  IADD3.X R27, R27, R0, RZ, P4, !PT ;  /* 0x000000001b1b7210 */ /* 0x008fe200027fe4ff */
[----:B------:R1:W-:Y:S04]  /*272a0*/  LDGSTS.E [R8+0x3980], [R10.64], P1 ;  /* 0x039800000a087fae */ /* 0x0003e80008921848 */
[----:B------:R-:W-:Y:S04]  /*272b0*/  STL [R1+0xbac], R41 ;  /* 0x000bac2901007387 */ /* 0x000fe80000100800 */
[----:B------:R-:W-:Y:S01]  /*272c0*/  STL [R1+0xb68], R26 ;  /* 0x000b681a01007387 */ /* 0x000fe20000100800 */
[----:B-1----:R-:W-:Y:S01]  /*272d0*/  IMAD.MOV.U32 R10, RZ, RZ, R26 ;  /* 0x000000ffff0a7224 */ /* 0x002fe200078e001a */
[----:B------:R-:W-:-:S02]  /*272e0*/  MOV R11, R27 ;  /* 0x0000001b000b7202 */ /* 0x000fc40000000f00 */
[----:B------:R1:W-:Y:S04]  /*272f0*/  STL [R1+0xb64], R27 ;  /* 0x000b641b01007387 */ /* 0x0003e80000100800 */
[----:B------:R2:W-:Y:S01]  /*27300*/  LDGSTS.E [R8+0x3d00], [R10.64], P2 ;  /* 0x03d000000a087fae */ /* 0x0005e20009121848 */
[----:B------:R-:W-:-:S05]  /*27310*/  IADD3 R24, P3, R24, R200, RZ ;  /* 0x000000c818187210 */ /* 0x000fca0007f7e0ff */
[----:B------:R-:W-:Y:S01]  /*27320*/  IMAD.X R25, R25, 0x1, R0, P3 ;  /* 0x0000000119197824 */ /* 0x000fe200018e0600 */
[----:B------:R3:W-:Y:S01]  /*27330*/  STL [R1+0xb70], R24 ;  /* 0x000b701801007387 */ /* 0x0007e20000100800 */
[----:B--2---:R-:W-:-:S03]  /*27340*/  IMAD.MOV.U32 R10, RZ, RZ, R24 ;  /* 0x000000ffff0a7224 */ /* 0x004fc600078e0018 */
[----:B------:R2:W-:Y:S04]  /*27350*/  STL [R1+0xb6c], R25 ;  /* 0x000b6c1901007387 */ /* 0x0005e80000100800 */
[----:B-1----:R-:W4:Y:S04]  /*27360*/  LDL.LU R27, [R1+0x10] ;  /* 0x00001000011b7983 */ /* 0x002f280000300800 */
[----:B---3--:R-:W3:Y:S01]  /*27370*/  LDL.LU R24, [R1+0x14] ;  /* 0x0000140001187983 */ /* 0x008ee20000300800 */
[----:B------:R-:W-:Y:S02]  /*27380*/  ISETP.GT.AND P1, PT, R2, 0x41, PT ;  /* 0x000000410200780c */ /* 0x000fe40003f24270 */
[----:B------:R-:W-:Y:S01]  /*27390*/  IADD3 R209, P4, R209, R200, RZ ;  /* 0x000000c8d1d17210 */ /* 0x000fe20007f9e0ff */
[----:B------:R-:W5:Y:S01]  /*273a0*/  LDL.LU R43, [R1+0x18] ;  /* 0x00001800012b7983 */ /* 0x000f620000300800 */
[----:B------:R-:W-:-:S02]  /*273b0*/  SEL R9, RZ, 0x4, !P1 ;  /* 0x00000004ff097807 */ /* 0x000fc40004800000 */
[----:B------:R-:W-:Y:S01]  /*273c0*/  MOV R11, R25 ;  /* 0x00000019000b7202 */ /* 0x000fe20000000f00 */
[--C-:B------:R-:W-:Y:S01]  /*273d0*/  IMAD.X R208, R208, 0x1, R0.reuse, P4 ;  /* 0x00000001d0d07824 */ /* 0x100fe200020e0600 */
[----:B------:R-:W-:Y:S01]  /*273e0*/  SEL R9, R9, RZ, !P0 ;  /* 0x000000ff09097207 */ /* 0x000fe20004000000 */
[----:B------:R-:W5:Y:S03]  /*273f0*/  LDL.LU R41, [R1+0x1c] ;  /* 0x00001c0001297983 */ /* 0x000f660000300800 */
[----:B------:R-:W-:Y:S01]  /*27400*/  ISETP.NE.U32.AND P1, PT, R9, RZ, PT ;  /* 0x000000ff0900720c */ /* 0x000fe20003f25070 */
[----:B------:R1:W-:Y:S01]  /*27410*/  LDGSTS.E [R8+0x3d80], [R10.64], P2 ;  /* 0x03d800000a087fae */ /* 0x0003e20009121848 */
[----:B------:R-:W-:Y:S02]  /*27420*/  IADD3 R211, P3, R211, R200, RZ ;  /* 0x000000c8d3d37210 */ /* 0x000fe40007f7e0ff */
[----:B------:R-:W-:Y:S01]  /*27430*/  ISETP.GT.AND P2, PT, R2, 0x45, PT ;  /* 0x000000450200780c */ /* 0x000fe20003f44270 */
[----:B------:R-:W5:Y:S02]  /*27440*/  LDL.LU R40, [R1+0x58] ;  /* 0x0000580001287983 */ /* 0x000f640000300800 */
[----:B------:R-:W-:Y:S01]  /*27450*/  IMAD.X R210, R210, 0x1, R0, P3 ;  /* 0x00000001d2d27824 */ /* 0x000fe200018e0600 */
[----:B------:R-:W-:Y:S01]  /*27460*/  SEL R9, RZ, 0x4, !P2 ;  /* 0x00000004ff097807 */ /* 0x000fe20005000000 */
[----:B--2---:R-:W2:Y:S01]  /*27470*/  LDL.LU R25, [R1+0x5c] ;  /* 0x00005c0001197983 */ /* 0x004ea20000300800 */
[----:B-1----:R-:W-:-:S02]  /*27480*/  IMAD.MOV.U32 R10, RZ, RZ, R209 ;  /* 0x000000ffff0a7224 */ /* 0x002fc400078e00d1 */
[----:B------:R-:W-:Y:S01]  /*27490*/  IMAD.MOV.U32 R11, RZ, RZ, R208 ;  /* 0x000000ffff0b7224 */ /* 0x000fe200078e00d0 */
[----:B------:R-:W-:Y:S01]  /*274a0*/  SEL R9, R9, RZ, !P0 ;  /* 0x000000ff09097207 */ /* 0x000fe20004000000 */
[----:B------:R-:W2:Y:S04]  /*274b0*/  LDL.LU R59, [R1+0x60] ;  /* 0x00006000013b7983 */ /* 0x000ea80000300800 */
[----:B------:R1:W-:Y:S01]  /*274c0*/  LDGSTS.E [R8+0x4100], [R10.64], P1 ;  /* 0x041000000a087fae */ /* 0x0003e20008921848 */
[----:B------:R-:W-:Y:S02]  /*274d0*/  ISETP.NE.U32.AND P2, PT, R9, RZ, PT ;  /* 0x000000ff0900720c */ /* 0x000fe40003f45070 */
[----:B------:R-:W-:Y:S01]  /*274e0*/  IADD3 R225, P4, R225, R200, RZ ;  /* 0x000000c8e1e17210 */ /* 0x000fe20007f9e0ff */
[----:B------:R-:W2:Y:S01]  /*274f0*/  LDL.LU R58, [R1+0x64] ;  /* 0x00006400013a7983 */ /* 0x000ea20000300800 */
[----:B-1----:R-:W-:-:S02]  /*27500*/  IMAD.MOV.U32 R10, RZ, RZ, R211 ;  /* 0x000000ffff0a7224 */ /* 0x002fc400078e00d3 */
[----:B------:R-:W-:Y:S01]  /*27510*/  IMAD.MOV.U32 R11, RZ, RZ, R210 ;  /* 0x000000ffff0b7224 */ /* 0x000fe200078e00d2 */
[----:B------:R-:W-:Y:S01]  /*27520*/  IADD3.X R224, R224, R0, RZ, P4, !PT ;  /* 0x00000000e0e07210 */ /* 0x000fe200027fe4ff */
[----:B------:R-:W2:Y:S04]  /*27530*/  LDL.LU R42, [R1+0x98] ;  /* 0x00009800012a7983 */ /* 0x000ea80000300800 */
[----:B------:R1:W-:Y:S01]  /*27540*/  LDGSTS.E [R8+0x4180], [R10.64], P1 ;  /* 0x041800000a087fae */ /* 0x0003e20008921848 */
[----:B------:R-:W-:Y:S02]  /*27550*/  ISETP.GT.AND P1, PT, R2, 0x49, PT ;  /* 0x000000490200780c */ /* 0x000fe40003f24270 */
[----:B------:R-:W-:Y:S01]  /*27560*/  IADD3 R227, P3, R227, R200, RZ ;  /* 0x000000c8e3e37210 */ /* 0x000fe20007f7e0ff */
[----:B------:R-:W2:Y:S01]  /*27570*/  LDL.LU R26, [R1+0x9c] ;  /* 0x00009c00011a7983 */ /* 0x000ea20000300800 */
[----:B------:R-:W-:-:S03]  /*27580*/  SEL R9, RZ, 0x4, !P1 ;  /* 0x00000004ff097807 */ /* 0x000fc60004800000 */
[--C-:B------:R-:W-:Y:S01]  /*27590*/  IMAD.X R226, R226, 0x1, R0.reuse, P3 ;  /* 0x00000001e2e27824 */ /* 0x100fe200018e0600 */
[----:B------:R-:W-:Y:S01]  /*275a0*/  SEL R9, R9, RZ, !P0 ;  /* 0x000000ff09097207 */ /* 0x000fe20004000000 */
[----:B-1----:R-:W-:Y:S01]  /*275b0*/  IMAD.MOV.U32 R10, RZ, RZ, R225 ;  /* 0x000000ffff0a7224 */ /* 0x002fe200078e00e1 */
[----:B------:R-:W-:Y:S02]  /*275c0*/  MOV R11, R224 ;  /* 0x000000e0000b7202 */ /* 0x000fe40000000f00 */
[-C--:B------:R-:W-:Y:S02]  /*275d0*/  IADD3 R241, P4, R241, R200.reuse, RZ ;  /* 0x000000c8f1f17210 */ /* 0x080fe40007f9e0ff */
[----:B------:R-:W-:Y:S01]  /*275e0*/  ISETP.NE.U32.AND P1, PT, R9, RZ, PT ;  /* 0x000000ff0900720c */ /* 0x000fe20003f25070 */
[----:B------:R1:W-:Y:S01]  /*275f0*/  LDGSTS.E [R8+0x4500], [R10.64], P2 ;  /* 0x045000000a087fae */ /* 0x0003e20009121848 */
[----:B------:R-:W-:Y:S01]  /*27600*/  IADD3 R243, P3, R243, R200, RZ ;  /* 0x000000c8f3f37210 */ /* 0x000fe20007f7e0ff */
[----:B------:R-:W-:-:S02]  /*27610*/  IMAD.X R240, R240, 0x1, R0, P4 ;  /* 0x00000001f0f07824 */ /* 0x000fc400020e0600 */
[----:B-1----:R-:W-:Y:S01]  /*27620*/  IMAD.MOV.U32 R10, RZ, RZ, R227 ;  /* 0x000000ffff0a7224 */ /* 0x002fe200078e00e3 */
[----:B------:R-:W-:Y:S01]  /*27630*/  MOV R11, R226 ;  /* 0x000000e2000b7202 */ /* 0x000fe20000000f00 */
[----:B------:R-:W-:-:S04]  /*27640*/  IMAD.X R242, R242, 0x1, R0, P3 ;  /* 0x00000001f2f27824 */ /* 0x000fc800018e0600 */
[----:B------:R1:W-:Y:S02]  /*27650*/  LDGSTS.E [R8+0x4580], [R10.64], P2 ;  /* 0x045800000a087fae */ /* 0x0003e40009121848 */
[----:B-1----:R-:W-:Y:S02]  /*27660*/  IMAD.MOV.U32 R10, RZ, RZ, R241 ;  /* 0x000000ffff0a7224 */ /* 0x002fe400078e00f1 */
[----:B------:R-:W-:-:S05]  /*27670*/  IMAD.MOV.U32 R11, RZ, RZ, R240 ;  /* 0x000000ffff0b7224 */ /* 0x000fca00078e00f0 */
[----:B------:R1:W-:Y:S02]  /*27680*/  LDGSTS.E [R8+0x4900], [R10.64], P1 ;  /* 0x049000000a087fae */ /* 0x0003e40008921848 */
[----:B-1----:R-:W-:Y:S02]  /*27690*/  IMAD.MOV.U32 R10, RZ, RZ, R243 ;  /* 0x000000ffff0a7224 */ /* 0x002fe400078e00f3 */
[----:B------:R-:W-:-:S05]  /*276a0*/  IMAD.MOV.U32 R11, RZ, RZ, R242 ;  /* 0x000000ffff0b7224 */ /* 0x000fca00078e00f2 */
[----:B------:R1:W-:Y:S01]  /*276b0*/  LDGSTS.E [R8+0x4980], [R10.64], P1 ;  /* 0x049800000a087fae */ /* 0x0003e20008921848 */
[----:B---3--:R-:W-:-:S04]  /*276c0*/  IADD3 R24, P4, R24, R200, RZ ;  /* 0x000000c818187210 */ /* 0x008fc80007f9e0ff */
[----:B----4-:R-:W-:Y:S01]  /*276d0*/  IADD3.X R27, R27, R0, RZ, P4, !PT ;  /* 0x000000001b1b7210 */ /* 0x010fe200027fe4ff */
[----:B------:R-:W-:Y:S03]  /*276e0*/  STL [R1+0x14], R24 ;  /* 0x0000141801007387 */ /* 0x000fe60000100800 */
[----:B-1----:R-:W-:Y:S01]  /*276f0*/  MOV R11, R27 ;  /* 0x0000001b000b7202 */ /* 0x002fe20000000f00 */
[----:B------:R1:W-:Y:S04]  /*27700*/  STL [R1+0x10], R27 ;  /* 0x0000101b01007387 */ /* 0x0003e80000100800 */
[----:B------:R-:W3:Y:S01]  /*27710*/  LDL.LU R56, [R1+0xa0] ;  /* 0x0000a00001387983 */ /* 0x000ee20000300800 */
[----:B------:R-:W-:-:S03]  /*27720*/  IMAD.MOV.U32 R10, RZ, RZ, R24 ;  /* 0x000000ffff0a7224 */ /* 0x000fc600078e0018 */
[----:B-1----:R-:W4:Y:S04]  /*27730*/  LDL.LU R27, [R1+0xa4] ;  /* 0x0000a400011b7983 */ /* 0x002f280000300800 */
[----:B------:R-:W3:Y:S04]  /*27740*/  LDL.LU R57, [R1+0xd8] ;  /* 0x0000d80001397983 */ /* 0x000ee80000300800 */
[----:B------:R-:W3:Y:S01]  /*27750*/  LDL.LU R24, [R1+0xdc] ;  /* 0x0000dc0001187983 */ /* 0x000ee20000300800 */
[----:B------:R-:W-:-:S04]  /*27760*/  ISETP.GT.AND P2, PT, R2, 0x4d, PT ;  /* 0x0000004d0200780c */ /* 0x000fc80003f44270 */
[----:B------:R-:W-:-:S04]  /*27770*/  SEL R9, RZ, 0x4, !P2 ;  /* 0x00000004ff097807 */ /* 0x000fc80005000000 */
[----:B------:R-:W-:-:S04]  /*27780*/  SEL R9, R9, RZ, !P0 ;  /* 0x000000ff09097207 */ /* 0x000fc80004000000 */
[----:B------:R-:W-:Y:S02]  /*27790*/  ISETP.NE.U32.AND P2, PT, R9, RZ, PT ;  /* 0x000000ff0900720c */ /* 0x000fe40003f45070 */
[----:B-----5:R-:W-:Y:S02]  /*277a0*/  IADD3 R41, P3, R41, R200, RZ ;  /* 0x000000c829297210 */ /* 0x020fe40007f7e0ff */
[----:B------:R-:W-:-:S03]  /*277b0*/  ISETP.GT.AND P1, PT, R2, 0x51, PT ;  /* 0x000000510200780c */ /* 0x000fc60003f24270 */
[----:B------:R-:W-:Y:S01]  /*277c0*/  IMAD.X R43, R43, 0x1, R0, P3 ;  /* 0x000000012b2b7824 */ /* 0x000fe200018e0600 */
[----:B------:R-:W-:Y:S02]  /*277d0*/  SEL R9, RZ, 0x4, !P1 ;  /* 0x00000004ff097807 */ /* 0x000fe40004800000 */
[----:B--2---:R-:W-:-:S03]  /*277e0*/  IADD3 R25, P4, R25, R200, RZ ;  /* 0x000000c819197210 */ /* 0x004fc60007f9e0ff */
[----:B------:R1:W-:Y:S01]  /*277f0*/  LDGSTS.E [R8+0x4d00], [R10.64], P2 ;  /* 0x04d000000a087fae */ /* 0x0003e20009121848 */
[----:B------:R-:W-:Y:S01]  /*27800*/  SEL R9, R9, RZ, !P0 ;  /* 0x000000ff09097207 */ /* 0x000fe20004000000 */
[----:B------:R-:W-:Y:S02]  /*27810*/  IMAD.X R40, R40, 0x1, R0, P4 ;  /* 0x0000000128287824 */ /* 0x000fe400020e0600 */
[----:B------:R-:W-:Y:S01]  /*27820*/  STL [R1+0x1c], R41 ;  /* 0x00001c2901007387 */ /* 0x000fe20000100800 */
[----:B------:R-:W-:Y:S01]  /*27830*/  ISETP.NE.U32.AND P1, PT, R9, RZ, PT ;  /* 0x000000ff0900720c */ /* 0x000fe20003f25070 */
[----:B-1----:R-:W-:Y:S01]  /*27840*/  IMAD.MOV.U32 R10, RZ, RZ, R41 ;  /* 0x000000ffff0a7224 */ /* 0x002fe200078e0029 */
[----:B------:R-:W-:Y:S01]  /*27850*/  MOV R11, R43 ;  /* 0x0000002b000b7202 */ /* 0x000fe20000000f00 */
[----:B------:R1:W-:Y:S04]  /*27860*/  STL [R1+0x18], R43 ;  /* 0x0000182b01007387 */ /* 0x0003e80000100800 */
[----:B------:R2:W-:Y:S01]  /*27870*/  LDGSTS.E [R8+0x4d80], [R10.64], P2 ;  /* 0x04d800000a087fae */ /* 0x0005e20009121848 */
[----:B------:R-:W-:-:S03]  /*27880*/  ISETP.GT.AND P2, PT, R2, 0x55, PT ;  /* 0x000000550200780c */ /* 0x000fc60003f44270 */
[----:B------:R-:W-:Y:S01]  /*27890*/  STL [R1+0x5c], R25 ;  /* 0x00005c1901007387 */ /* 0x000fe20000100800 */
[----:B------:R-:W-:Y:S02]  /*278a0*/  SEL R9, RZ, 0x4, !P2 ;  /* 0x00000004ff097807 */ /* 0x000fe40005000000 */
[----:B------:R-:W-:Y:S01]  /*278b0*/  IADD3 R58, P3, R58, R200, RZ ;  /* 0x000000c83a3a7210 */ /* 0x000fe20007f7e0ff */
[----:B------:R5:W-:Y:S01]  /*278c0*/  STL [R1+0x58], R40 ;  /* 0x0000582801007387 */ /* 0x000be20000100800 */
[----:B------:R-:W-:-:S03]  /*278d0*/  SEL R9, R9, RZ, !P0 ;  /* 0x000000ff09097207 */ /* 0x000fc60004000000 */
[----:B-1----:R-:W3:Y:S01]  /*278e0*/  LDL.LU R43, [R1+0xe0] ;  /* 0x0000e000012b7983 */ /* 0x002ee20000300800 */
[----:B--2---:R-:W-:-:S03]  /*278f0*/  IMAD.MOV.U32 R10, RZ, RZ, R25 ;  /* 0x000000ffff0a7224 */ /* 0x004fc600078e0019 */
[----:B------:R-:W2:Y:S01]  /*27900*/  LDL.LU R41, [R1+0xe4] ;  /* 0x0000e40001297983 */ /* 0x000ea20000300800 */
[----:B------:R-:W-:Y:S02]  /*27910*/  IMAD.MOV.U32 R11, RZ, RZ, R40 ;  /* 0x000000ffff0b7224 */ /* 0x000fe400078e0028 */
[----:B------:R-:W-:Y:S01]  /*27920*/  IMAD.X R59, R59, 0x1, R0, P3 ;  /* 0x000000013b3b7824 */ /* 0x000fe200018e0600 */
[----:B-----5:R-:W5:Y:S01]  /*27930*/  LDL.LU R40, [R1+0x118] ;  /* 0x0001180001287983 */ /* 0x020f620000300800 */
[----:B------:R-:W-:Y:S02]  /*27940*/  ISETP.NE.U32.AND P2, PT, R9, RZ, PT ;  /* 0x000000ff0900720c */ /* 0x000fe40003f45070 */
[----:B------:R-:W-:Y:S01]  /*27950*/  IADD3 R26, P4, R26, R200, RZ ;  /* 0x000000c81a1a7210 */ /* 0x000fe20007f9e0ff */
[----:B------:R-:W5:Y:S04]  /*27960*/  LDL.LU R25, [R1+0x11c] ;  /* 0x00011c0001197983 */ /* 0x000f680000300800 */
[----:B------:R1:W-:Y:S01]  /*27970*/  LDGSTS.E [R8+0x5100], [R10.64], P1 ;  /* 0x051000000a087fae */ /* 0x0003e20008921848 */
[----:B------:R-:W-:-:S03]  /*27980*/  IADD3.X R42, R42, R0, RZ, P4, !PT ;  /* 0x000000002a2a7210 */ /* 0x000fc600027fe4ff */
[----:B------:R-:W-:Y:S01]  /*27990*/  STL [R1+0x64], R58 ;  /* 0x0000643a01007387 */ /* 0x000fe20000100800 */
[----:B-1----:R-:W-:Y:S02]  /*279a0*/  IMAD.MOV.U32 R10, RZ, RZ, R58 ;  /* 0x000000ffff0a7224 */ /* 0x002fe400078e003a */
[----:B------:R-:W-:Y:S01]  /*279b0*/  IMAD.MOV.U32 R11, RZ, RZ, R59 ;  /* 0x000000ffff0b7224 */ /* 0x000fe200078e003b */
[----:B------:R-:W-:Y:S04]  /*279c0*/  STL [R1+0x60], R59 ;  /* 0x0000603b01007387 */ /* 0x000fe80000100800 */
[----:B------:R1:W-:Y:S04]  /*279d0*/  LDGSTS.E [R8+0x5180], [R10.64], P1 ;  /* 0x051800000a087fae */ /* 0x0003e80008921848 */
[----:B------:R-:W-:Y:S04]  /*279e0*/  STL [R1+0x9c], R26 ;  /* 0x00009c1a01007387 */ /* 0x000fe80000100800 */
[----:B------:R1:W-:Y:S02]  /*279f0*/  STL [R1+0x98], R42 ;  /* 0x0000982a01007387 */ /* 0x0003e40000100800 */
[----:B-1----:R-:W-:Y:S01]  /*27a00*/  IMAD.MOV.U32 R10, RZ, RZ, R26 ;  /* 0x000000ffff0a7224 */ /* 0x002fe200078e001a */
[----:B------:R-:W-:-:S02]  /*27a10*/  MOV R11, R42 ;  /* 0x0000002a000b7202 */ /* 0x000fc40000000f00 */
[----:B------:R-:W5:Y:S04]  /*27a20*/  LDL.LU R42, [R1+0x124] ;  /* 0x00012400012a7983 */ /* 0x000f680000300800 */
[----:B------:R-:W5:Y:S04]  /*27a30*/  LDL.LU R26, [R1+0x15c] ;  /* 0x00015c00011a7983 */ /* 0x000f680000300800 */
[----:B------:R1:W-:Y:S01]  /*27a40*/  LDGSTS.E [R8+0x5500], [R10.64], P2 ;  /* 0x055000000a087fae */ /* 0x0003e20009121848 */
[----:B----4-:R-:W-:-:S05]  /*27a50*/  IADD3 R27, P3, R27, R200, RZ ;  /* 0x000000c81b1b7210 */ /* 0x010fca0007f7e0ff */
[--C-:B---3--:R-:W-:Y:S01]  /*27a60*/  IMAD.X R56, R56, 0x1, R0.reuse, P3 ;  /* 0x0000000138387824 */ /* 0x108fe200018e0600 */
[----:B------:R-:W-:Y:S01]  /*27a70*/  IADD3 R24, P4, R24, R200, RZ ;  /* 0x000000c818187210 */ /* 0x000fe20007f9e0ff */
[----:B------:R-:W-:Y:S03]  /*27a80*/  STL [R1+0xa4], R27 ;  /* 0x0000a41b01007387 */ /* 0x000fe60000100800 */
[----:B-1----:R-:W-:Y:S01]  /*27a90*/  MOV R11, R56 ;  /* 0x00000038000b7202 */ /* 0x002fe20000000f00 */
[----:B------:R1:W-:Y:S01]  /*27aa0*/  STL [R1+0xa0], R56 ;  /* 0x0000a03801007387 */ /* 0x0003e20000100800 */
[----:B------:R-:W-:-:S03]  /*27ab0*/  IMAD.X R57, R57, 0x1, R0, P4 ;  /* 0x0000000139397824 */ /* 0x000fc600020e0600 */
[----:B------:R3:W-:Y:S01]  /*27ac0*/  STL [R1+0xdc], R24 ;  /* 0x0000dc1801007387 */ /* 0x0007e20000100800 */
[----:B------:R-:W-:-:S03]  /*27ad0*/  IMAD.MOV.U32 R10, RZ, RZ, R27 ;  /* 0x000000ffff0a7224 */ /* 0x000fc600078e001b */
[----:B-1----:R-:W4:Y:S04]  /*27ae0*/  LDL.LU R56, [R1+0x120] ;  /* 0x0001200001387983 */ /* 0x002f280000300800 */
[----:B------:R-:W-:Y:S04]  /*27af0*/  STL [R1+0xd8], R57 ;  /* 0x0000d83901007387 */ /* 0x000fe80000100800 */
[----:B------:R-:W4:Y:S01]  /*27b00*/  LDL.LU R27, [R1+0x158] ;  /* 0x00015800011b7983 */ /* 0x000f220000300800 */
[----:B------:R-:W-:-:S03]  /*27b10*/  ISETP.GT.AND P1, PT, R2, 0x59, PT ;  /* 0x000000590200780c */ /* 0x000fc60003f24270 */
[----:B------:R1:W-:Y:S01]  /*27b20*/  LDGSTS.E [R8+0x5580], [R10.64], P2 ;  /* 0x055800000a087fae */ /* 0x0003e20009121848 */
[----:B------:R-:W-:-:S03]  /*27b30*/  SEL R9, RZ, 0x4, !P1 ;  /* 0x00000004ff097807 */ /* 0x000fc60004800000 */
[----:B------:R-:W4:Y:S01]  /*27b40*/  LDL.LU R58, [R1+0x164] ;  /* 0x00016400013a7983 */ /* 0x000f220000300800 */
[----:B------:R-:W-:-:S04]  /*27b50*/  SEL R9, R9, RZ, !P0 ;  /* 0x000000ff09097207 */ /* 0x000fc80004000000 */
[----:B------:R-:W-:Y:S02]  /*27b60*/  ISETP.NE.U32.AND P1, PT, R9, RZ, PT ;  /* 0x000000ff0900720c */ /* 0x000fe40003f25070 */
[----:B------:R-:W-:Y:S01]  /*27b70*/  ISETP.GT.AND P2, PT, R2, 0x5d, PT ;  /* 0x0000005d0200780c */ /* 0x000fe20003f44270 */
[----:B-1----:R-:W-:Y:S02]  /*27b80*/  IMAD.MOV.U32 R10, RZ, RZ, R24 ;  /* 0x000000ffff0a7224 */ /* 0x002fe400078e0018 */
[----:B------:R-:W-:Y:S01]  /*27b90*/  IMAD.MOV.U32 R11, RZ, RZ, R57 ;  /* 0x000000ffff0b7224 */ /* 0x000fe200078e0039 */
[----:B------:R-:W-:Y:S01]  /*27ba0*/  SEL R9, RZ, 0x4, !P2 ;  /* 0x00000004ff097807 */ /* 0x000fe20005000000 */
[----:B---3--:R-:W3:Y:S03]  /*27bb0*/  LDL.LU R24, [R1+0x19c] ;  /* 0x00019c0001187983 */ /* 0x008ee60000300800 */
[----:B------:R-:W-:-:S03]  /*27bc0*/  SEL R9, R9, RZ, !P0 ;  /* 0x000000ff09097207 */ /* 0x000fc60004000000 */
[----:B------:R1:W-:Y:S01]  /*27bd0*/  LDGSTS.E [R8+0x5900], [R10.64], P1 ;  /* 0x059000000a087fae */ /* 0x0003e20008921848 */
[----:B--2---:R-:W-:-:S05]  /*27be0*/  IADD3 R41, P3, R41, R200, RZ ;  /* 0x000000c829297210 */ /* 0x004fca0007f7e0ff */
[----:B------:R-:W-:Y:S01]  /*27bf0*/  IMAD.X R43, R43, 0x1, R0, P3 ;  /* 0x000000012b2b7824 */ /* 0x000fe200018e0600 */
[----:B-----5:R-:W-:Y:S01]  /*27c00*/  IADD3 R25, P4, R25, R200, RZ ;  /* 0x000000c819197210 */ /* 0x020fe20007f9e0ff */
[----:B------:R2:W-:Y:S01]  /*27c10*/  STL [R1+0xe4], R41 ;  /* 0x0000e42901007387 */ /* 0x0005e20000100800 */
[----:B-1----:R-:W-:Y:S02]  /*27c20*/  IMAD.MOV.U32 R10, RZ, RZ, R41 ;  /* 0x000000ffff0a7224 */ /* 0x002fe400078e0029 */
[----:B------:R-:W-:Y:S01]  /*27c30*/  IADD3.X R40, R40, R0, RZ, P4, !PT ;  /* 0x0000000028287210 */ /* 0x000fe200027fe4ff */
[----:B------:R1:W-:Y:S01]  /*27c40*/  STL [R1+0xe0], R43 ;  /* 0x0000e02b01007387 */ /* 0x0003e20000100800 */
[----:B------:R-:W-:Y:S01]  /*27c50*/  IMAD.MOV.U32 R11, RZ, RZ, R43 ;  /* 0x000000ffff0b7224 */ /* 0x000fe200078e002b */
[----:B------:R-:W-:Y:S02]  /*27c60*/  ISETP.NE.U32.AND P2, PT, R9, RZ, PT ;  /* 0x000000ff0900720c */ /* 0x000fe40003f45070 */
[----:B------:R-:W-:Y:S04]  /*27c70*/  STL [R1+0x11c], R25 ;  /* 0x00011c1901007387 */ /* 0x000fe80000100800 */
[----:B------:R-:W5:Y:S04]  /*27c80*/  LDL.LU R59, [R1+0x160] ;  /* 0x00016000013b7983 */ /* 0x000f680000300800 */
[----:B------:R1:W-:Y:S04]  /*27c90*/  STL [R1+0x118], R40 ;  /* 0x0001182801007387 */ /* 0x0003e80000100800 */
[----:B--2---:R-:W5:Y:S04]  /*27ca0*/  LDL.LU R41, [R1+0x198] ;  /* 0x0001980001297983 */ /* 0x004f680000300800 */
[----:B------:R1:W-:Y:S04]  /*27cb0*/  LDGSTS.E [R8+0x5980], [R10.64], P1 ;  /* 0x059800000a087fae */ /* 0x0003e80008921848 */
[----:B-1----:R-:W5:Y:S01]  /*27cc0*/  LDL.LU R43, [R1+0x1a0] ;  /* 0x0001a000012b7983 */ /* 0x002f620000300800 */
[----:B------:R-:W-:-:S03]  /*27cd0*/  MOV R11, R40 ;  /* 0x00000028000b7202 */ /* 0x000fc60000000f00 */
[----:B------:R-:W5:Y:S01]  /*27ce0*/  LDL.LU R40, [R1+0x1a4] ;  /* 0x0001a40001287983 */ /* 0x000f620000300800 */
[-C--:B------:R-:W-:Y:S01]  /*27cf0*/  IADD3 R42, P3, R42, R200.reuse, RZ ;  /* 0x000000c82a2a7210 */ /* 0x080fe20007f7e0ff */
[----:B------:R-:W-:Y:S02]  /*27d00*/  IMAD.MOV.U32 R10, RZ, RZ, R25 ;  /* 0x000000ffff0a7224 */ /* 0x000fe400078e0019 */
[----:B------:R-:W5:Y:S01]  /*27d10*/  LDL.LU R57, [R1+0x1d8] ;  /* 0x0001d80001397983 */ /* 0x000f620000300800 */
[----:B------:R-:W-:-:S03]  /*27d20*/  IADD3 R26, P4, R26, R200, RZ ;  /* 0x000000c81a1a7210 */ /* 0x000fc60007f9e0ff */
[----:B------:R-:W5:Y:S04]  /*27d30*/  LDL.LU R25, [R1+0x1dc] ;  /* 0x0001dc0001197983 */ /* 0x000f680000300800 */
[----:B------:R1:W-:Y:S04]  /*27d40*/  LDGSTS.E [R8+0x5d00], [R10.64], P2 ;  /* 0x05d000000a087fae */ /* 0x0003e80009121848 */
[----:B------:R-:W-:Y:S01]  /*27d50*/  STL [R1+0x124], R42 ;  /* 0x0001242a01007387 */ /* 0x000fe20000100800 */
[----:B-1----:R-:W-:Y:S02]  /*27d60*/  IMAD.MOV.U32 R10, RZ, RZ, R42 ;  /* 0x000000ffff0a7224 */ /* 0x002fe400078e002a */
[----:B----4-:R-:W-:-:S05]  /*27d70*/  IMAD.X R56, R56, 0x1, R0, P3 ;  /* 0x0000000138387824 */ /* 0x010fca00018e0600 */
[----:B------:R-:W-:Y:S01]  /*27d80*/  MOV R11, R56 ;  /* 0x00000038000b7202 */ /* 0x000fe20000000f00 */
[----:B------:R-:W-:Y:S01]  /*27d90*/  IMAD.X R27, R27, 0x1, R0, P4 ;  /* 0x000000011b1b7824 */ /* 0x000fe200020e0600 */
[----:B------:R1:W-:Y:S04]  /*27da0*/  STL [R1+0x120], R56 ;  /* 0x0001203801007387 */ /* 0x0003e80000100800 */
[----:B------:R-:W-:Y:S04]  /*27db0*/  STL [R1+0x15c], R26 ;  /* 0x00015c1a01007387 */ /* 0x000fe80000100800 */
[----:B------:R4:W-:Y:S04]  /*27dc0*/  LDGSTS.E [R8+0x5d80], [R10.64], P2 ;  /* 0x05d800000a087fae */ /* 0x0009e80009121848 */
[----:B------:R3:W-:Y:S04]  /*27dd0*/  STL [R1+0x158], R27 ;  /* 0x0001581b01007387 */ /* 0x0007e80000100800 */
[----:B-1----:R-:W2:Y:S01]  /*27de0*/  LDL.LU R56, [R1+0x1e0] ;  /* 0x0001e00001387983 */ /* 0x002ea20000300800 */
[----:B----4-:R-:W-:-:S03]  /*27df0*/  IMAD.MOV.U32 R11, RZ, RZ, R27 ;  /* 0x000000ffff0b7224 */ /* 0x010fc600078e001b */
[----:B---3--:R-:W3:Y:S01]  /*27e00*/  LDL.LU R27, [R1+0x1e4] ;  /* 0x0001e400011b7983 */ /* 0x008ee20000300800 */
[----:B------:R-:W-:-:S03]  /*27e10*/  IMAD.MOV.U32 R10, RZ, RZ, R26 ;  /* 0x000000ffff0a7224 */ /* 0x000fc600078e001a */
[----:B------:R-:W4:Y:S04]  /*27e20*/  LDL.LU R42, [R1+0x218] ;  /* 0x00021800012a7983 */ /* 0x000f280000300800 */
[----:B------:R-:W4:Y:S01]  /*27e30*/  LDL.LU R26, [R1+0x21c] ;  /* 0x00021c00011a7983 */ /* 0x000f220000300800 */
[----:B------:R-:W-:-:S04]  /*27e40*/  ISETP.GT.AND P1, PT, R2, 0x61, PT ;  /* 0x000000610200780c */ /* 0x000fc80003f24270 */
[----:B------:R-:W-:-:S04]  /*27e50*/  SEL R9, RZ, 0x4, !P1 ;  /* 0x00000004ff097807 */ /* 0x000fc80004800000 */
[----:B------:R-:W-:Y:S02]  /*27e60*/  SEL R9, R9, RZ, !P0 ;  /* 0x000000ff09097207 */ /* 0x000fe40004000000 */
[----:B------:R-:W-:Y:S02]  /*27e70*/  ISETP.GT.AND P2, PT, R2, 0x65, PT ;  /* 0x000000650200780c */ /* 0x000fe40003f44270 */
[----:B------:R-:W-:Y:S02]  /*27e80*/  ISETP.NE.U32.AND P1, PT, R9, RZ, PT ;  /* 0x000000ff0900720c */ /* 0x000fe40003f25070 */
[----:B------:R-:W-:Y:S02]  /*27e90*/  SEL R9, RZ, 0x4, !P2 ;  /* 0x00000004ff097807 */ /* 0x000fe40005000000 */
[----:B------:R-:W-:Y:S02]  /*27ea0*/  IADD3 R58, P3, R58, R200, RZ ;  /* 0x000000c83a3a7210 */ /* 0x000fe40007f7e0ff */
[----:B------:R-:W-:-:S02]  /*27eb0*/  SEL R9, R9, RZ, !P0 ;  /* 0x000000ff09097207 */ /* 0x000fc40004000000 */
[----:B------:R-:W-:Y:S02]  /*27ec0*/  IADD3 R24, P4, R24, R200, RZ ;  /* 0x000000c818187210 */ /* 0x000fe40007f9e0ff */
[----:B------:R-:W-:-:S03]  /*27ed0*/  ISETP.NE.U32.AND P2, PT, R9, RZ, PT ;  /* 0x000000ff0900720c */ /* 0x000fc60003f45070 */
[----:B------:R1:W-:Y:S01]  /*27ee0*/  LDGSTS.E [R8+0x6100], [R10.64], P1 ;  /* 0x061000000a087fae */ /* 0x0003e20008921848 */
[----:B-----5:R-:W-:-:S03]  /*27ef0*/  IMAD.X R59, R59, 0x1, R0, P3 ;  /* 0x000000013b3b7824 */ /* 0x020fc600018e0600 */
[----:B------:R-:W-:Y:S01]  /*27f00*/  STL [R1+0x164], R58 ;  /* 0x0001643a01007387 */ /* 0x000fe20000100800 */
[----:B------:R-:W-:Y:S01]  /*27f10*/  IADD3.X R41, R41, R0, RZ, P4, !PT ;  /* 0x0000000029297210 */ /* 0x000fe200027fe4ff */
[----:B-1----:R-:W-:Y:S02]  /*27f20*/  IMAD.MOV.U32 R10, RZ, RZ, R58 ;  /* 0x000000ffff0a7224 */ /* 0x002fe400078e003a */
[----:B------:R-:W-:Y:S01]  /*27f30*/  IMAD.MOV.U32 R11, RZ, RZ, R59 ;  /* 0x000000ffff0b7224 */ /* 0x000fe200078e003b */
[----:B------:R-:W-:Y:S04]  /*27f40*/  STL [R1+0x160], R59 ;  /* 0x0001603b01007387 */ /* 0x000fe80000100800 */
[----:B------:R1:W-:Y:S01]  /*27f50*/  LDGSTS.E [R8+0x6180], [R10.64], P1 ;  /* 0x061800000a087fae */ /* 0x0003e20008921848 */
[----:B------:R-:W-:-:S02]  /*27f60*/  ISETP.GT.AND P1, PT, R2, 0x69, PT ;  /* 0x000000690200780c */ /* 0x000fc40003f24270 */
[-C--:B------:R-:W-:Y:S01]  /*27f70*/  IADD3 R40, P3, R40, R200.reuse, RZ ;  /* 0x000000c828287210 */ /* 0x080fe20007f7e0ff */
[----:B------:R-:W-:Y:S01]  /*27f80*/  STL [R1+0x19c], R24 ;  /* 0x00019c1801007387 */ /* 0x000fe20000100800 */
[----:B-1----:R-:W-:Y:S01]  /*27f90*/  IMAD.MOV.U32 R10, RZ, RZ, R24 ;  /* 0x000000ffff0a7224 */ /* 0x002fe200078e0018 */
[----:B------:R-:W-:Y:S02]  /*27fa0*/  MOV R11, R41 ;  /* 0x00000029000b7202 */ /* 0x000fe40000000f00 */
[--C-:B------:R-:W-:Y:S01]  /*27fb0*/  IMAD.X R43, R43, 0x1, R0.reuse, P3 ;  /* 0x000000012b2b7824 */ /* 0x100fe200018e0600 */
[----:B------:R1:W-:Y:S01]  /*27fc0*/  STL [R1+0x198], R41 ;  /* 0x0001982901007387 */ /* 0x0003e20000100800 */
[----:B------:R-:W-:Y:S02]  /*27fd0*/  IADD3 R25, P4, R25, R200, RZ ;  /* 0x000000c819197210 */ /* 0x000fe40007f9e0ff */
[----:B------:R-:W-:Y:S01]  /*27fe0*/  SEL R9, RZ, 0x4, !P1 ;  /* 0x00000004ff097807 */ /* 0x000fe20004800000 */
[----:B------:R5:W-:Y:S02]  /*27ff0*/  LDGSTS.E [R8+0x6500], [R10.64], P2 ;  /* 0x065000000a087fae */ /* 0x000be40009121848 */
[----:B------:R-:W-:-:S02]  /*28000*/  IMAD.X R57, R57, 0x1, R0, P4 ;  /* 0x0000000139397824 */ /* 0x000fc400020e0600 */
[----:B-1----:R-:W4:Y:S04]  /*28010*/  LDL.LU R41, [R1+0x224] ;  /* 0x0002240001297983 */ /* 0x002f280000300800 */
[----:B------:R-:W4:Y:S01]  /*28020*/  LDL.LU R24, [R1+0x25c] ;  /* 0x00025c0001187983 */ /* 0x000f220000300800 */
[----:B-----5:R-:W-:-:S03]  /*28030*/  MOV R11, R43 ;  /* 0x0000002b000b7202 */ /* 0x020fc60000000f00 */
[----:B------:R-:W-:Y:S04]  /*28040*/  STL [R1+0x1a4], R40 ;  /* 0x0001a42801007387 */ /* 0x000fe80000100800 */
[----:B------:R1:W-:Y:S01]  /*28050*/  STL [R1+0x1a0], R43 ;  /* 0x0001a02b01007387 */ /* 0x0003e20000100800 */
[----:B------:R-:W-:-:S03]  /*28060*/  SEL R9, R9, RZ, !P0 ;  /* 0x000000ff09097207 */ /* 0x000fc60004000000 */
[----:B------:R5:W-:Y:S01]  /*28070*/  STL [R1+0x1dc], R25 ;  /* 0x0001dc1901007387 */ /* 0x000be20000100800 */
[----:B------:R-:W-:-:S03]  /*28080*/  IMAD.MOV.U32 R10, RZ, RZ, R40 ;  /* 0x000000ffff0a7224 */ /* 0x000fc600078e0028 */
[----:B-1----:R-:W4:Y:S01]  /*28090*/  LDL.LU R43, [R1+0x220] ;  /* 0x00022000012b7983 */ /* 0x002f220000300800 */
[----:B------:R-:W-:-:S03]  /*280a0*/  ISETP.NE.U32.AND P1, PT, R9, RZ, PT ;  /* 0x000000ff0900720c */ /* 0x000fc60003f25070 */
[----:B------:R-:W-:Y:S04]  /*280b0*/  STL [R1+0x1d8], R57 ;  /* 0x0001d83901007387 */ /* 0x000fe80000100800 */
[----:B------:R-:W4:Y:S04]  /*280c0*/  LDL.LU R40, [R1+0x258] ;  /* 0x0002580001287983 */ /* 0x000f280000300800 */
[----:B------:R1:W-:Y:S04]  /*280d0*/  LDGSTS.E [R8+0x6580], [R10.64], P2 ;  /* 0x065800000a087fae */ /* 0x0003e80009121848 */
[----:B------:R-:W4:Y:S01]  /*280e0*/  LDL.LU R58, [R1+0x264] ;  /* 0x00026400013a7983 */ /* 0x000f220000300800 */
[----:B-1----:R-:W-:-:S03]  /*280f0*/  IMAD.MOV.U32 R10, RZ, RZ, R25 ;  /* 0x000000ffff0a7224 */ /* 0x002fc600078e0019 */
[----:B-----5:R-:W5:Y:S01]  /*28100*/  LDL.LU R25, [R1+0x29c] ;  /* 0x00029c0001197983 */ /* 0x020f620000300800 */
[----:B------:R-:W-:-:S05]  /*28110*/  IMAD.MOV.U32 R11, RZ, RZ, R57 ;  /* 0x000000ffff0b7224 */ /* 0x000fca00078e0039 */
[----:B------:R1:W-:Y:S01]  /*28120*/  LDGSTS.E [R8+0x6900], [R10.64], P1 ;  /* 0x069000000a087fae */ /* 0x0003e20008921848 */
[----:B---3--:R-:W-:-:S05]  /*28130*/  IADD3 R27, P3, R27, R200, RZ ;  /* 0x000000c81b1b7210 */ /* 0x008fca0007f7e0ff */
[----:B--2---:R-:W-:Y:S01]  /*28140*/  IMAD.X R56, R56, 0x1, R0, P3 ;  /* 0x0000000138387824 */ /* 0x004fe200018e0600 */
[----:B----4-:R-:W-:Y:S01]  /*28150*/  IADD3 R26, P4, R26, R200, RZ ;  /* 0x000000c81a1a7210 */ /* 0x010fe20007f9e0ff */
[----:B------:R2:W-:Y:S03]  /*28160*/  STL [R1+0x1e4], R27 ;  /* 0x0001e41b01007387 */ /* 0x0005e60000100800 */
[----:B------:R-:W-:Y:S01]  /*28170*/  IADD3.X R42, R42, R0, RZ, P4, !PT ;  /* 0x000000002a2a7210 */ /* 0x000fe200027fe4ff */
[----:B------:R3:W-:Y:S04]  /*28180*/  STL [R1+0x1e0], R56 ;  /* 0x0001e03801007387 */ /* 0x0007e80000100800 */
[----:B------:R-:W-:Y:S04]  /*28190*/  STL [R1+0x21c], R26 ;  /* 0x00021c1a01007387 */ /* 0x000fe80000100800 */
[----:B------:R-:W4:Y:S01]  /*281a0*/  LDL.LU R59, [R1+0x260] ;  /* 0x00026000013b7983 */ /* 0x000f220000300800 */
[----:B-1----:R-:W-:-:S03]  /*281b0*/  IMAD.MOV.U32 R10, RZ, RZ, R27 ;  /* 0x000000ffff0a7224 */ /* 0x002fc600078e001b */
[----:B------:R1:W-:Y:S04]  /*281c0*/  STL [R1+0x218], R42 ;  /* 0x0002182a01007387 */ /* 0x0003e80000100800 */
[----:B--2---:R-:W2:Y:S01]  /*281d0*/  LDL.LU R27, [R1+0x298] ;  /* 0x00029800011b7983 */ /* 0x004ea20000300800 */
[----:B------:R-:W-:-:S03]  /*281e0*/  IMAD.MOV.U32 R11, RZ, RZ, R56 ;  /* 0x000000ffff0b7224 */ /* 0x000fc600078e0038 */
[----:B------:R-:W2:Y:S04]  /*281f0*/  LDL.LU R57, [R1+0x2a0] ;  /* 0x0002a00001397983 */ /* 0x000ea80000300800 */
[----:B---3--:R-:W3:Y:S04]  /*28200*/  LDL.LU R56, [R1+0x2a4] ;  /* 0x0002a40001387983 */ /* 0x008ee80000300800 */
[----:B------:R1:W-:Y:S02]  /*28210*/  LDGSTS.E [R8+0x6980], [R10.64], P1 ;  /* 0x069800000a087fae */ /* 0x0003e40008921848 */
        /* <DEDUP_REMOVED lines=8> */
[----:B------:R-:W-:Y:S02]  /*282a0*/  ISETP.GT.AND P1, PT, R2, 0x71, PT ;  /* 0x000000710200780c */ /* 0x000fe40003f24270 */
[-C--:B------:R-:W-:Y:S02]  /*282b0*/  IADD3 R41, P3, R41, R200.reuse, RZ ;  /* 0x000000c829297210 */ /* 0x080fe40007f7e0ff */
[----:B------:R-:W-:Y:S02]  /*282c0*/  SEL R9, RZ, 0x4, !P1 ;  /* 0x00000004ff097807 */ /* 0x000fe40004800000 */
[----:B------:R-:W-:Y:S02]  /*282d0*/  IADD3 R24, P4, R24, R200, RZ ;  /* 0x000000c818187210 */ /* 0x000fe40007f9e0ff */
[----:B------:R-:W-:-:S03]  /*282e0*/  SEL R9, R9, RZ, !P0 ;  /* 0x000000ff09097207 */ /* 0x000fc60004000000 */
[----:B------:R1:W-:Y:S01]  /*282f0*/  LDGSTS.E [R8+0x6d00], [R10.64], P2 ;  /* 0x06d000000a087fae */ /* 0x0003e20009121848 */
[----:B------:R-:W-:-:S03]  /*28300*/  ISETP.NE.U32.AND P1, PT, R9, RZ, PT ;  /* 0x000000ff0900720c */ /* 0x000fc60003f25070 */
[----:B------:R-:W-:Y:S01]  /*28310*/  STL [R1+0x224], R41 ;  /* 0x0002242901007387 */ /* 0x000fe20000100800 */
[----:B------:R-:W-:Y:S02]  /*28320*/  IMAD.X R43, R43, 0x1, R0, P3 ;  /* 0x000000012b2b7824 */ /* 0x000fe400018e0600 */
[----:B-1----:R-:W-:-:S03]  /*28330*/  IMAD.MOV.U32 R10, RZ, RZ, R41 ;  /* 0x000000ffff0a7224 */ /* 0x002fc600078e0029 */
[----:B------:R-:W-:Y:S01]  /*28340*/  MOV R11, R43 ;  /* 0x0000002b000b7202 */ /* 0x000fe20000000f00 */
[----:B------:R-:W-:Y:S01]  /*28350*/  IMAD.X R40, R40, 0x1, R0, P4 ;  /* 0x0000000128287824 */ /* 0x000fe200020e0600 */
[----:B------:R1:W-:Y:S04]  /*28360*/  STL [R1+0x220], R43 ;  /* 0x0002202b01007387 */ /* 0x0003e80000100800 */
[----:B------:R1:W-:Y:S01]  /*28370*/  STL [R1+0x25c], R24 ;  /* 0x00025c1801007387 */ /* 0x0003e20000100800 */
[----:B------:R-:W-:-:S03]  /*28380*/  IADD3 R58, P3, R58, R200, RZ ;  /* 0x000000c83a3a7210 */ /* 0x000fc60007f7e0ff */
[----:B------:R5:W-:Y:S04]  /*28390*/  LDGSTS.E [R8+0x6d80], [R10.64], P2 ;  /* 0x06d800000a087fae */ /* 0x000be80009121848 */
[----:B------:R5:W-:Y:S04]  /*283a0*/  STL [R1+0x258], R40 ;  /* 0x0002582801007387 */ /* 0x000be80000100800 */
[----:B-1----:R-:W3:Y:S01]  /*283b0*/  LDL.LU R43, [R1+0x2e0] ;  /* 0x0002e000012b7983 */ /* 0x002ee20000300800 */
[----:B-----5:R-:W-:-:S03]  /*283c0*/  IMAD.MOV.U32 R10, RZ, RZ, R24 ;  /* 0x000000ffff0a7224 */ /* 0x020fc600078e0018 */
[----:B------:R-:W5:Y:S01]  /*283d0*/  LDL.LU R24, [R1+0x2e4] ;  /* 0x0002e40001187983 */ /* 0x000f620000300800 */
[----:B------:R-:W-:Y:S01]  /*283e0*/  IMAD.MOV.U32 R11, RZ, RZ, R40 ;  /* 0x000000ffff0b7224 */ /* 0x000fe200078e0028 */
[----:B------:R-:W-:Y:S02]  /*283f0*/  ISETP.GT.AND P2, PT, R2, 0x75, PT ;  /* 0x000000750200780c */ /* 0x000fe40003f44270 */
[----:B------:R-:W5:Y:S01]  /*28400*/  LDL.LU R41, [R1+0x318] ;  /* 0x0003180001297983 */ /* 0x000f620000300800 */
[----:B------:R-:W-:Y:S02]  /*28410*/  IADD3 R25, P4, R25, R200, RZ ;  /* 0x000000c819197210 */ /* 0x000fe40007f9e0ff */
[----:B------:R-:W-:Y:S01]  /*28420*/  SEL R9, RZ, 0x4, !P2 ;  /* 0x00000004ff097807 */ /* 0x000fe20005000000 */
[----:B------:R-:W5:Y:S04]  /*28430*/  LDL.LU R40, [R1+0x31c] ;  /* 0x00031c0001287983 */ /* 0x000f680000300800 */
[----:B------:R1:W-:Y:S01]  /*28440*/  LDGSTS.E [R8+0x7100], [R10.64], P1 ;  /* 0x071000000a087fae */ /* 0x0003e20008921848 */
[----:B------:R-:W-:-:S03]  /*28450*/  SEL R9, R9, RZ, !P0 ;  /* 0x000000ff09097207 */ /* 0x000fc60004000000 */
[----:B------:R-:W-:Y:S01]  /*28460*/  STL [R1+0x264], R58 ;  /* 0x0002643a01007387 */ /* 0x000fe20000100800 */
[----:B------:R-:W-:Y:S01]  /*28470*/  ISETP.NE.U32.AND P2, PT, R9, RZ, PT ;  /* 0x000000ff0900720c */ /* 0x000fe20003f45070 */
[----:B-1----:R-:W-:Y:S02]  /*28480*/  IMAD.MOV.U32 R10, RZ, RZ, R58 ;  /* 0x000000ffff0a7224 */ /* 0x002fe400078e003a */
[----:B----4-:R-:W-:-:S04]  /*28490*/  IMAD.X R59, R59, 0x1, R0, P3 ;  /* 0x000000013b3b7824 */ /* 0x010fc800018e0600 */
[----:B------:R-:W-:Y:S01]  /*284a0*/  IMAD.MOV.U32 R11, RZ, RZ, R59 ;  /* 0x000000ffff0b7224 */ /* 0x000fe200078e003b */
[----:B------:R-:W-:Y:S01]  /*284b0*/  STL [R1+0x260], R59 ;  /* 0x0002603b01007387 */ /* 0x000fe20000100800 */
[----:B--2---:R-:W-:-:S03]  /*284c0*/  IADD3.X R27, R27, R0, RZ, P4, !PT ;  /* 0x000000001b1b7210 */ /* 0x004fc600027fe4ff */
[----:B------:R-:W-:Y:S04]  /*284d0*/  STL [R1+0x29c], R25 ;  /* 0x00029c1901007387 */ /* 0x000fe80000100800 */
[----:B------:R1:W-:Y:S04]  /*284e0*/  LDGSTS.E [R8+0x7180], [R10.64], P1 ;  /* 0x071800000a087fae */ /* 0x0003e80008921848 */
[----:B------:R2:W-:Y:S01]  /*284f0*/  STL [R1+0x298], R27 ;  /* 0x0002981b01007387 */ /* 0x0005e20000100800 */
[----:B---3--:R-:W-:Y:S02]  /*28500*/  IADD3 R56, P3, R56, R200, RZ ;  /* 0x000000c838387210 */ /* 0x008fe40007f7e0ff */
[----:B-1----:R-:W-:Y:S01]  /*28510*/  MOV R11, R27 ;  /* 0x0000001b000b7202 */ /* 0x002fe20000000f00 */
[----:B------:R-:W-:Y:S01]  /*28520*/  IMAD.MOV.U32 R10, RZ, RZ, R25 ;  /* 0x000000ffff0a7224 */ /* 0x000fe200078e0019 */
[----:B--2---:R-:W2:Y:S04]  /*28530*/  LDL.LU R27, [R1+0x320] ;  /* 0x00032000011b7983 */ /* 0x004ea80000300800 */
[----:B------:R-:W3:Y:S01]  /*28540*/  LDL.LU R25, [R1+0x324] ;  /* 0x0003240001197983 */ /* 0x000ee20000300800 */
[----:B------:R-:W-:-:S03]  /*28550*/  IMAD.X R57, R57, 0x1, R0, P3 ;  /* 0x0000000139397824 */ /* 0x000fc600018e0600 */
[----:B------:R1:W-:Y:S01]  /*28560*/  LDGSTS.E [R8+0x7500], [R10.64], P2 ;  /* 0x075000000a087fae */ /* 0x0003e20009121848 */
[----:B------:R-:W-:-:S03]  /*28570*/  IADD3 R26, P4, R26, R200, RZ ;  /* 0x000000c81a1a7210 */ /* 0x000fc60007f9e0ff */
[----:B------:R-:W-:Y:S02]  /*28580*/  STL [R1+0x2a4], R56 ;  /* 0x0002a43801007387 */ /* 0x000fe40000100800 */
[----:B------:R-:W-:Y:S02]  /*28590*/  IMAD.X R42, R42, 0x1, R0, P4 ;  /* 0x000000012a2a7824 */ /* 0x000fe400020e0600 */
[----:B-1----:R-:W-:Y:S01]  /*285a0*/  IMAD.MOV.U32 R10, RZ, RZ, R56 ;  /* 0x000000ffff0a7224 */ /* 0x002fe200078e0038 */
[----:B------:R-:W-:Y:S01]  /*285b0*/  MOV R11, R57 ;  /* 0x00000039000b7202 */ /* 0x000fe20000000f00 */
[----:B------:R-:W-:Y:S04]  /*285c0*/  STL [R1+0x2a0], R57 ;  /* 0x0002a03901007387 */ /* 0x000fe80000100800 */
[----:B------:R-:W-:Y:S04]  /*285d0*/  STL [R1+0x2dc], R26 ;  /* 0x0002dc1a01007387 */ /* 0x000fe80000100800 */
[----:B------:R1:W-:Y:S04]  /*285e0*/  LDGSTS.E [R8+0x7580], [R10.64], P2 ;  /* 0x075800000a087fae */ /* 0x0003e80009121848 */
[----:B------:R4:W-:Y:S01]  /*285f0*/  STL [R1+0x2d8], R42 ;  /* 0x0002d82a01007387 */ /* 0x0009e20000100800 */
[----:B-1----:R-:W-:-:S02]  /*28600*/  IMAD.MOV.U32 R11, RZ, RZ, R42 ;  /* 0x000000ffff0b7224 */ /* 0x002fc400078e002a */
[----:B------:R-:W-:Y:S01]  /*28610*/  IMAD.MOV.U32 R10, RZ, RZ, R26 ;  /* 0x000000ffff0a7224 */ /* 0x000fe200078e001a */
[----:B----4-:R-:W4:Y:S04]  /*28620*/  LDL.LU R42, [R1+0xf18] ;  /* 0x000f1800012a7983 */ /* 0x010f280000300800 */
[----:B------:R-:W4:Y:S01]  /*28630*/  LDL.LU R26, [R1+0xf24] ;  /* 0x000f2400011a7983 */ /* 0x000f220000300800 */
[----:B------:R-:W-:-:S04]  /*28640*/  ISETP.GT.AND P1, PT, R2, 0x79, PT ;  /* 0x000000790200780c */ /* 0x000fc80003f24270 */
[----:B------:R-:W-:-:S04]  /*28650*/  SEL R9, RZ, 0x4, !P1 ;  /* 0x00000004ff097807 */ /* 0x000fc80004800000 */
[----:B------:R-:W-:Y:S02]  /*28660*/  SEL R9, R9, RZ, !P0 ;  /* 0x000000ff09097207 */ /* 0x000fe40004000000 */
[----:B------:R-:W-:Y:S02]  /*28670*/  ISETP.GT.AND P2, PT, R2, 0x7d, PT ;  /* 0x0000007d0200780c */ /* 0x000fe40003f44270 */
[----:B------:R-:W-:Y:S02]  /*28680*/  ISETP.NE.U32.AND P1, PT, R9, RZ, PT ;  /* 0x000000ff0900720c */ /* 0x000fe40003f25070 */
[----:B------:R-:W-:-:S04]  /*28690*/  SEL R9, RZ, 0x4, !P2 ;  /* 0x00000004ff097807 */ /* 0x000fc80005000000 */
[----:B------:R-:W-:Y:S02]  /*286a0*/  SEL R9, R9, RZ, !P0 ;  /* 0x000000ff09097207 */ /* 0x000fe40004000000 */
[----:B-----5:R-:W-:-:S05]  /*286b0*/  IADD3 R24, P3, R24, R200, RZ ;  /* 0x000000c818187210 */ /* 0x020fca0007f7e0ff */
[----:B------:R1:W-:Y:S01]  /*286c0*/  LDGSTS.E [R8+0x7900], [R10.64], P1 ;  /* 0x079000000a087fae */ /* 0x0003e20008921848 */
[----:B------:R-:W-:Y:S01]  /*286d0*/  IMAD.X R43, R43, 0x1, R0, P3 ;  /* 0x000000012b2b7824 */ /* 0x000fe200018e0600 */
[----:B------:R-:W-:Y:S02]  /*286e0*/  IADD3 R40, P4, R40, R200, RZ ;  /* 0x000000c828287210 */ /* 0x000fe40007f9e0ff */
[----:B------:R5:W-:Y:S02]  /*286f0*/  STL [R1+0x2e4], R24 ;  /* 0x0002e41801007387 */ /* 0x000be40000100800 */
[----:B------:R-:W-:Y:S02]  /*28700*/  IADD3.X R41, R41, R0, RZ, P4, !PT ;  /* 0x0000000029297210 */ /* 0x000fe400027fe4ff */
[----:B------:R-:W-:Y:S01]  /*28710*/  STL [R1+0x2e0], R43 ;  /* 0x0002e02b01007387 */ /* 0x000fe20000100800 */
[----:B------:R-:W-:-:S03]  /*28720*/  ISETP.NE.U32.AND P2, PT, R9, RZ, PT ;  /* 0x000000ff0900720c */ /* 0x000fc60003f45070 */
[----:B------:R5:W-:Y:S01]  /*28730*/  STL [R1+0x31c], R40 ;  /* 0x00031c2801007387 */ /* 0x000be20000100800 */
[----:B-1----:R-:W-:-:S03]  /*28740*/  IMAD.MOV.U32 R10, RZ, RZ, R24 ;  /* 0x000000ffff0a7224 */ /* 0x002fc600078e0018 */
[----:B------:R-:W4:Y:S01]  /*28750*/  LDL.LU R58, [R1+0xf1c] ;  /* 0x000f1c00013a7983 */ /* 0x000f220000300800 */
[----:B------:R-:W-:-:S03]  /*28760*/  IMAD.MOV.U32 R11, RZ, RZ, R43 ;  /* 0x000000ffff0b7224 */ /* 0x000fc600078e002b */
[----:B------:R1:W-:Y:S04]  /*28770*/  STL [R1+0x318], R41 ;  /* 0x0003182901007387 */ /* 0x0003e80000100800 */
[----:B-----5:R-:W5:Y:S04]  /*28780*/  LDL.LU R24, [R1+0xee4] ;  /* 0x000ee40001187983 */ /* 0x020f680000300800 */
[----:B------:R-:W5:Y:S04]  /*28790*/  LDL.LU R59, [R1+0xf10] ;  /* 0x000f1000013b7983 */ /* 0x000f680000300800 */
[----:B------:R1:W-:Y:S01]  /*287a0*/  LDGSTS.E [R8+0x7980], [R10.64], P1 ;  /* 0x079800000a087fae */ /* 0x0003e20008921848 */
[----:B------:R-:W-:Y:S01]  /*287b0*/  ISETP.GT.AND P1, PT, R2, 0x2, PT ;  /* 0x000000020200780c */ /* 0x000fe20003f24270 */
[----:B-1----:R-:W-:Y:S01]  /*287c0*/  IMAD.MOV.U32 R10, RZ, RZ, R40 ;  /* 0x000000ffff0a7224 */ /* 0x002fe200078e0028 */
[----:B------:R-:W-:Y:S01]  /*287d0*/  MOV R11, R41 ;  /* 0x00000029000b7202 */ /* 0x000fe20000000f00 */
[----:B------:R-:W5:Y:S04]  /*287e0*/  LDL.LU R40, [R1+0xed8] ;  /* 0x000ed80001287983 */ /* 0x000f680000300800 */
[----:B------:R1:W-:Y:S01]  /*287f0*/  LDGSTS.E [R8+0x7d00], [R10.64], P2 ;  /* 0x07d000000a087fae */ /* 0x0003e20009121848 */
[----:B------:R-:W-:-:S04]  /*28800*/  SEL R9, RZ, 0x4, !P1 ;  /* 0x00000004ff097807 */ /* 0x000fc80004800000 */
[----:B------:R-:W-:Y:S02]  /*28810*/  SEL R9, R9, RZ, !P0 ;  /* 0x000000ff09097207 */ /* 0x000fe40004000000 */
[----:B------:R-:W-:Y:S02]  /*28820*/  LOP3.LUT R43, R201, 0x40, RZ, 0x3c, !PT ;  /* 0x00000040c92b7812 */ /* 0x000fe400078e3cff */
[----:B------:R-:W-:Y:S02]  /*28830*/  ISETP.NE.U32.AND P1, PT, R9, RZ, PT ;  /* 0x000000ff0900720c */ /* 0x000fe40003f25070 */
[----:B------:R-:W-:-:S05]  /*28840*/  MOV R9, UR5 ;  /* 0x0000000500097c02 */ /* 0x000fca0008000f00 */
[----:B------:R-:W-:Y:S01]  /*28850*/  IMAD R9, R9, 0x8000, R43 ;  /* 0x0000800009097824 */ /* 0x000fe200078e022b */
[----:B---3--:R-:W-:-:S05]  /*28860*/  IADD3 R25, P3, R25, R200, RZ ;  /* 0x000000c819197210 */ /* 0x008fca0007f7e0ff */
[----:B--2---:R-:W-:Y:S01]  /*28870*/  IMAD.X R27, R27, 0x1, R0, P3 ;  /* 0x000000011b1b7824 */ /* 0x004fe200018e0600 */
[----:B------:R-:W-:Y:S03]  /*28880*/  STL [R1+0x324], R25 ;  /* 0x0003241901007387 */ /* 0x000fe60000100800 */
[----:B-1----:R-:W-:Y:S01]  /*28890*/  IMAD.MOV.U32 R11, RZ, RZ, R27 ;  /* 0x000000ffff0b7224 */ /* 0x002fe200078e001b */
[----:B------:R1:W-:Y:S04]  /*288a0*/  STL [R1+0x320], R27 ;  /* 0x0003201b01007387 */ /* 0x0003e80000100800 */
[----:B------:R-:W2:Y:S01]  /*288b0*/  LDL.LU R41, [R1+0xed0] ;  /* 0x000ed00001297983 */ /* 0x000ea20000300800 */
[----:B------:R-:W-:-:S03]  /*288c0*/  IMAD.MOV.U32 R10, RZ, RZ, R25 ;  /* 0x000000ffff0a7224 */ /* 0x000fc600078e0019 */
[----:B-1----:R-:W3:Y:S04]  /*288d0*/  LDL.LU R27, [R1+0xedc] ;  /* 0x000edc00011b7983 */ /* 0x002ee80000300800 */
[----:B------:R-:W2:Y:S04]  /*288e0*/  LDL.LU R57, [R1+0xe98] ;  /* 0x000e980001397983 */ /* 0x000ea80000300800 */
[----:B------:R-:W2:Y:S04]  /*288f0*/  LDL.LU R25, [R1+0xea4] ;  /* 0x000ea40001197983 */ /* 0x000ea80000300800 */
[----:B------:R1:W-:Y:S01]  /*28900*/  LDGSTS.E [R8+0x7d80], [R10.64], P2 ;  /* 0x07d800000a087fae */ /* 0x0003e20009121848 */
[----:B----4-:R-:W-:-:S05]  /*28910*/  IADD3 R26, P2, R26, R200, RZ ;  /* 0x000000c81a1a7210 */ /* 0x010fca0007f5e0ff */
[----:B------:R-:W-:Y:S01]  /*28920*/  IMAD.X R42, R42, 0x1, R0, P2 ;  /* 0x000000012a2a7824 */ /* 0x000fe200010e0600 */
[----:B------:R-:W-:Y:S04]  /*28930*/  STL [R1+0xf24], R26 ;  /* 0x000f241a01007387 */ /* 0x000fe80000100800 */
[----:B------:R4:W-:Y:S04]  /*28940*/  STL [R1+0xf18], R42 ;  /* 0x000f182a01007387 */ /* 0x0009e80000100800 */
[----:B------:R-:W2:Y:S04]  /*28950*/  LDL.LU R56, [R1+0xe90] ;  /* 0x000e900001387983 */ /* 0x000ea80000300800 */
[----:B------:R-:W2:Y:S01]  /*28960*/  LDL.LU R43, [R1+0xe9c] ;  /* 0x000e9c00012b7983 */ /* 0x000ea20000300800 */
[----:B-1----:R-:W-:Y:S01]  /*28970*/  MOV R11, R42 ;  /* 0x0000002a000b7202 */ /* 0x002fe20000000f00 */
[----:B------:R-:W-:-:S02]  /*28980*/  IMAD.MOV.U32 R10, RZ, RZ, R26 ;  /* 0x000000ffff0a7224 */ /* 0x000fc400078e001a */
[----:B----4-:R-:W4:Y:S04]  /*28990*/  LDL.LU R42, [R1+0xe58] ;  /* 0x000e5800012a7983 */ /* 0x010f280000300800 */
[----:B------:R-:W4:Y:S01]  /*289a0*/  LDL.LU R26, [R1+0xe64] ;  /* 0x000e6400011a7983 */ /* 0x000f220000300800 */
[----:B------:R-:W-:-:S03]  /*289b0*/  ISETP.GT.AND P2, PT, R2, 0x6, PT ;  /* 0x000000060200780c */ /* 0x000fc60003f44270 */
[----:B------:R1:W-:Y:S02]  /*289c0*/  LDGSTS.E [R9+0x200], [R10.64], P1 ;  /* 0x002000000a097fae */ /* 0x0003e40008921848 */
[----:B-1----:R-:W-:-:S04]  /*289d0*/  SEL R10, RZ, 0x4, !P2 ;  /* 0x00000004ff0a7807 */ /* 0x002fc80005000000 */
[----:B------:R-:W-:Y:S02]  /*289e0*/  SEL R10, R10, RZ, !P0 ;  /* 0x000000ff0a0a7207 */ /* 0x000fe40004000000 */
[----:B------:R-:W-:Y:S02]  /*289f0*/  IADD3 R58, P3, R58, R200, RZ ;  /* 0x000000c83a3a7210 */ /* 0x000fe40007f7e0ff */
[----:B------:R-:W-:-:S03]  /*28a00*/  ISETP.NE.U32.AND P2, PT, R10, RZ, PT ;  /* 0x000000ff0a00720c */ /* 0x000fc60003f45070 */
[----:B------:R-:W-:Y:S01]  /*28a10*/  IMAD.MOV.U32 R10, RZ, RZ, R58 ;  /* 0x000000ffff0a7224 */ /* 0x000fe200078e003a */
[----:B-----5:R-:W-:Y:S01]  /*28a20*/  IADD3 R24, P4, R24, R200, RZ ;  /* 0x000000c818187210 */ /* 0x020fe20007f9e0ff */
[----:B------:R-:W-:-:S05]  /*28a30*/  IMAD.X R59, R59, 0x1, R0, P3 ;  /* 0x000000013b3b7824 */ /* 0x000fca00018e0600 */
[----:B------:R-:W-:Y:S01]  /*28a40*/  MOV R11, R59 ;  /* 0x0000003b000b7202 */ /* 0x000fe20000000f00 */
[----:B------:R-:W-:Y:S04]  /*28a50*/  STL [R1+0xf1c], R58 ;  /* 0x000f1c3a01007387 */ /* 0x000fe80000100800 */
[----:B------:R1:W-:Y:S01]  /*28a60*/  LDGSTS.E [R9+0x280], [R10.64], P1 ;  /* 0x002800000a097fae */ /* 0x0003e20008921848 */
[----:B------:R-:W-:Y:S01]  /*28a70*/  ISETP.GT.AND P1, PT, R2, 0xa, PT ;  /* 0x0000000a0200780c */ /* 0x000fe20003f24270 */
[----:B------:R-:W-:Y:S02]  /*28a80*/  IMAD.X R40, R40, 0x1, R0, P4 ;  /* 0x0000000128287824 */ /* 0x000fe400020e0600 */
[----:B-1----:R-:W-:Y:S02]  /*28a90*/  IMAD.MOV.U32 R10, RZ, RZ, R24 ;  /* 0x000000ffff0a7224 */ /* 0x002fe400078e0018 */
[----:B------:R-:W-:Y:S01]  /*28aa0*/  IMAD.MOV.U32 R11, RZ, RZ, R40 ;  /* 0x000000ffff0b7224 */ /* 0x000fe200078e0028 */
[----:B------:R-:W-:Y:S04]  /*28ab0*/  STL [R1+0xf10], R59 ;  /* 0x000f103b01007387 */ /* 0x000fe80000100800 */
[----:B------:R-:W-:Y:S04]  /*28ac0*/  STL [R1+0xee4], R24 ;  /* 0x000ee41801007387 */ /* 0x000fe80000100800 */
[----:B------:R1:W-:Y:S04]  /*28ad0*/  LDGSTS.E [R9+0x600], [R10.64], P2 ;  /* 0x006000000a097fae */ /* 0x0003e80009121848 */
[----:B------:R5:W-:Y:S01]  /*28ae0*/  STL [R1+0xed8], R40 ;  /* 0x000ed82801007387 */ /* 0x000be20000100800 */
[----:B-1----:R-:W-:-:S03]  /*28af0*/  SEL R10, RZ, 0x4, !P1 ;  /* 0x00000004ff0a7807 */ /* 0x002fc60004800000 */
[----:B-----5:R-:W5:Y:S01]  /*28b00*/  LDL.LU R40, [R1+0xe5c] ;  /* 0x000e5c0001287983 */ /* 0x020f620000300800 */
[----:B------:R-:W-:-:S03]  /*28b10*/  SEL R10, R10, RZ, !P0 ;  /* 0x000000ff0a0a7207 */ /* 0x000fc60004000000 */
[----:B------:R-:W5:Y:S01]  /*28b20*/  LDL.LU R24, [R1+0xe24] ;  /* 0x000e240001187983 */ /* 0x000f620000300800 */
[----:B------:R-:W-:Y:S02]  /*28b30*/  ISETP.NE.U32.AND P1, PT, R10, RZ, PT ;  /* 0x000000ff0a00720c */ /* 0x000fe40003f25070 */
[----:B---3--:R-:W-:-:S05]  /*28b40*/  IADD3 R27, P3, R27, R200, RZ ;  /* 0x000000c81b1b7210 */ /* 0x008fca0007f7e0ff */
[----:B--2---:R-:W-:Y:S01]  /*28b50*/  IMAD.X R41, R41, 0x1, R0, P3 ;  /* 0x0000000129297824 */ /* 0x004fe200018e0600 */
[----:B------:R-:W-:Y:S01]  /*28b60*/  IADD3 R25, P4, R25, R200, RZ ;  /* 0x000000c819197210 */ /* 0x000fe20007f9e0ff */
[----:B------:R-:W-:Y:S02]  /*28b70*/  STL [R1+0xedc], R27 ;  /* 0x000edc1b01007387 */ /* 0x000fe40000100800 */
[----:B------:R-:W-:Y:S01]  /*28b80*/  IMAD.MOV.U32 R11, RZ, RZ, R41 ;  /* 0x000000ffff0b7224 */ /* 0x000fe200078e0029 */
[----:B------:R-:W-:Y:S01]  /*28b90*/  IADD3.X R57, R57, R0, RZ, P4, !PT ;  /* 0x0000000039397210 */ /* 0x000fe200027fe4ff */
[----:B------:R1:W-:Y:S04]  /*28ba0*/  STL [R1+0xed0], R41 ;  /* 0x000ed02901007387 */ /* 0x0003e80000100800 */
[----:B------:R2:W-:Y:S01]  /*28bb0*/  STL [R1+0xea4], R25 ;  /* 0x000ea41901007387 */ /* 0x0005e20000100800 */
[----:B------:R-:W-:-:S03]  /*28bc0*/  IMAD.MOV.U32 R10, RZ, RZ, R27 ;  /* 0x000000ffff0a7224 */ /* 0x000fc600078e001b */
[----:B-1----:R-:W3:Y:S04]  /*28bd0*/  LDL.LU R41, [R1+0xe50] ;  /* 0x000e500001297983 */ /* 0x002ee80000300800 */
[----:B------:R-:W-:Y:S04]  /*28be0*/  STL [R1+0xe98], R57 ;  /* 0x000e983901007387 */ /* 0x000fe80000100800 */
[----:B------:R-:W3:Y:S04]  /*28bf0*/  LDL.LU R27, [R1+0xe18] ;  /* 0x000e1800011b7983 */ /* 0x000ee80000300800 */
[----:B------:R1:W-:Y:S01]  /*28c00*/  LDGSTS.E [R9+0x680], [R10.64], P2 ;  /* 0x006800000a097fae */ /* 0x0003e20009121848 */
[----:B------:R-:W-:-:S03]  /*28c10*/  ISETP.GT.AND P2, PT, R2, 0xe, PT ;  /* 0x0000000e0200780c */ /* 0x000fc60003f44270 */
[----:B------:R-:W3:Y:S01]  /*28c20*/  LDL.LU R58, [R1+0xe1c] ;  /* 0x000e1c00013a7983 */ /* 0x000ee20000300800 */
[----:B------:R-:W-:Y:S01]  /*28c30*/  IADD3 R43, P3, R43, R200, RZ ;  /* 0x000000c82b2b7210 */ /* 0x000fe20007f7e0ff */
[----:B-1----:R-:W-:Y:S01]  /*28c40*/  IMAD.MOV.U32 R10, RZ, RZ, R25 ;  /* 0x000000ffff0a7224 */ /* 0x002fe200078e0019 */
[----:B------:R-:W-:-:S03]  /*28c50*/  MOV R11, R57 ;  /* 0x00000039000b7202 */ /* 0x000fc60000000f00 */
[----:B------:R-:W-:Y:S01]  /*28c60*/  IMAD.X R56, R56, 0x1, R0, P3 ;  /* 0x0000000138387824 */ /* 0x000fe200018e0600 */
[----:B--2---:R-:W2:Y:S01]  /*28c70*/  LDL.LU R25, [R1+0xde4] ;  /* 0x000de40001197983 */ /* 0x004ea20000300800 */
[----:B----4-:R-:W-:-:S03]  /*28c80*/  IADD3 R26, P4, R26, R200, RZ ;  /* 0x000000c81a1a7210 */ /* 0x010fc60007f9e0ff */
[----:B------:R1:W-:Y:S04]  /*28c90*/  LDGSTS.E [R9+0xa00], [R10.64], P1 ;  /* 0x00a000000a097fae */ /* 0x0003e80008921848 */
[----:B------:R4:W-:Y:S01]  /*28ca0*/  STL [R1+0xe9c], R43 ;  /* 0x000e9c2b01007387 */ /* 0x0009e20000100800 */
[----:B------:R-:W-:-:S03]  /*28cb0*/  IMAD.X R42, R42, 0x1, R0, P4 ;  /* 0x000000012a2a7824 */ /* 0x000fc600020e0600 */
[----:B------:R4:W-:Y:S01]  /*28cc0*/  STL [R1+0xe90], R56 ;  /* 0x000e903801007387 */ /* 0x0009e20000100800 */
[----:B-1----:R-:W-:-:S03]  /*28cd0*/  SEL R10, RZ, 0x4, !P2 ;  /* 0x00000004ff0a7807 */ /* 0x002fc60005000000 */
[----:B------:R-:W-:Y:S01]  /*28ce0*/  STL [R1+0xe64], R26 ;  /* 0x000e641a01007387 */ /* 0x000fe20000100800 */
[----:B------:R-:W-:-:S03]  /*28cf0*/  SEL R10, R10, RZ, !P0 ;  /* 0x000000ff0a0a7207 */ /* 0x000fc60004000000 */
[----:B------:R-:W2:Y:S01]  /*28d00*/  LDL.LU R59, [R1+0xe10] ;  /* 0x000e1000013b7983 */ /* 0x000ea20000300800 */
[----:B------:R-:W-:Y:S02]  /*28d10*/  MOV R11, R56 ;  /* 0x00000038000b7202 */ /* 0x000fe40000000f00 */
[----:B------:R-:W-:Y:S01]  /*28d20*/  ISETP.NE.U32.AND P2, PT, R10, RZ, PT ;  /* 0x000000ff0a00720c */ /* 0x000fe20003f45070 */
[----:B------:R-:W-:Y:S01]  /*28d30*/  IMAD.MOV.U32 R10, RZ, RZ, R43 ;  /* 0x000000ffff0a7224 */ /* 0x000fe200078e002b */
[----:B------:R1:W-:Y:S04]  /*28d40*/  STL [R1+0xe58], R42 ;  /* 0x000e582a01007387 */ /* 0x0003e80000100800 */
[----:B----4-:R-:W2:Y:S04]  /*28d50*/  LDL.LU R43, [R1+0xdd8] ;  /* 0x000dd800012b7983 */ /* 0x010ea80000300800 */
[----:B------:R1:W-:Y:S04]  /*28d60*/  LDGSTS.E [R9+0xa80], [R10.64], P1 ;  /* 0x00a800000a097fae */ /* 0x0003e80008921848 */
[----:B------:R-:W2:Y:S01]  /*28d70*/  LDL.LU R56, [R1+0xdd0] ;  /* 0x000dd00001387983 */ /* 0x000ea20000300800 */
[----:B-1----:R-:W-:-:S03]  /*28d80*/  IMAD.MOV.U32 R11, RZ, RZ, R42 ;  /* 0x000000ffff0b7224 */ /* 0x002fc600078e002a */
[----:B------:R-:W2:Y:S01]  /*28d90*/  LDL.LU R42, [R1+0xddc] ;  /* 0x000ddc00012a7983 */ /* 0x000ea20000300800 */
[----:B------:R-:W-:-:S03]  /*28da0*/  IMAD.MOV.U32 R10, RZ, RZ, R26 ;  /* 0x000000ffff0a7224 */ /* 0x000fc600078e001a */
[----:B------:R-:W2:Y:S04]  /*28db0*/  LDL.LU R57, [R1+0xd98] ;  /* 0x000d980001397983 */ /* 0x000ea80000300800 */
[----:B------:R-:W2:Y:S01]  /*28dc0*/  LDL.LU R26, [R1+0xda4] ;  /* 0x000da400011a7983 */ /* 0x000ea20000300800 */
[----:B------:R-:W-:-:S03]  /*28dd0*/  ISETP.GT.AND P1, PT, R2, 0x12, PT ;  /* 0x000000120200780c */ /* 0x000fc60003f24270 */
[----:B------:R1:W-:Y:S02]  /*28de0*/  LDGSTS.E [R9+0xe00], [R10.64], P2 ;  /* 0x00e000000a097fae */ /* 0x0003e40009121848 */
[----:B-1----:R-:W-:-:S04]  /*28df0*/  SEL R10, RZ, 0x4, !P1 ;  /* 0x00000004ff0a7807 */ /* 0x002fc80004800000 */
[----:B------:R-:W-:-:S04]  /*28e00*/  SEL R10, R10, RZ, !P0 ;  /* 0x000000ff0a0a7207 */ /* 0x000fc80004000000 */
[----:B------:R-:W-:Y:S02]  /*28e10*/  ISETP.NE.U32.AND P1, PT, R10, RZ, PT ;  /* 0x000000ff0a00720c */ /* 0x000fe40003f25070 */
[-C--:B-----5:R-:W-:Y:S02]  /*28e20*/  IADD3 R40, P3, R40, R200.reuse, RZ ;  /* 0x000000c828287210 */ /* 0x0a0fe40007f7e0ff */
[----:B------:R-:W-:-:S03]  /*28e30*/  IADD3 R24, P4, R24, R200, RZ ;  /* 0x000000c818187210 */ /* 0x000fc60007f9e0ff */
[----:B------:R-:W-:Y:S01]  /*28e40*/  IMAD.MOV.U32 R10, RZ, RZ, R40 ;  /* 0x000000ffff0a7224 */ /* 0x000fe200078e0028 */
[----:B------:R-:W-:Y:S01]  /*28e50*/  STL [R1+0xe5c], R40 ;  /* 0x000e5c2801007387 */ /* 0x000fe20000100800 */
[----:B---3--:R-:W-:-:S04]  /*28e60*/  IMAD.X R41, R41, 0x1, R0, P3 ;  /* 0x0000000129297824 */ /* 0x008fc800018e0600 */
[----:B------:R-:W-:Y:S01]  /*28e70*/  IMAD.MOV.U32 R11, RZ, RZ, R41 ;  /* 0x000000ffff0b7224 */ /* 0x000fe200078e0029 */
[----:B------:R1:W-:Y:S01]  /*28e80*/  STL [R1+0xe50], R41 ;  /* 0x000e502901007387 */ /* 0x0003e20000100800 */
[----:B------:R-:W-:-:S03]  /*28e90*/  IADD3.X R27, R27, R0, RZ, P4, !PT ;  /* 0x000000001b1b7210 */ /* 0x000fc600027fe4ff */
[----:B------:R-:W-:Y:S04]  /*28ea0*/  STL [R1+0xe24], R24 ;  /* 0x000e241801007387 */ /* 0x000fe80000100800 */
[----:B------:R3:W-:Y:S01]  /*28eb0*/  LDGSTS.E [R9+0xe80], [R10.64], P2 ;  /* 0x00e800000a097fae */ /* 0x0007e20009121848 */
[----:B------:R-:W-:-:S03]  /*28ec0*/  ISETP.GT.AND P2, PT, R2, 0x16, PT ;  /* 0x000000160200780c */ /* 0x000fc60003f44270 */
[----:B------:R5:W-:Y:S04]  /*28ed0*/  STL [R1+0xe18], R27 ;  /* 0x000e181b01007387 */ /* 0x000be80000100800 */
[----:B-1----:R-:W4:Y:S01]  /*28ee0*/  LDL.LU R41, [R1+0xd90] ;  /* 0x000d900001297983 */ /* 0x002f220000300800 */
[----:B---3--:R-:W-:Y:S01]  /*28ef0*/  IMAD.MOV.U32 R10, RZ, RZ, R24 ;  /* 0x000000ffff0a7224 */ /* 0x008fe200078e0018 */
[----:B------:R-:W-:Y:S02]  /*28f00*/  MOV R11, R27 ;  /* 0x0000001b000b7202 */ /* 0x000fe40000000f00 */
[----:B------:R-:W3:Y:S01]  /*28f10*/  LDL.LU R40, [R1+0xd9c] ;  /* 0x000d9c0001287983 */ /* 0x000ee20000300800 */
[----:B------:R-:W-:-:S03]  /*28f20*/  IADD3 R58, P3, R58, R200, RZ ;  /* 0x000000c83a3a7210 */ /* 0x000fc60007f7e0ff */
[----:B------:R1:W-:Y:S04]  /*28f30*/  LDGSTS.E [R9+0x1200], [R10.64], P1 ;  /* 0x012000000a097fae */ /* 0x0003e80008921848 */
[----:B-----5:R-:W5:Y:S04]  /*28f40*/  LDL.LU R27, [R1+0xd58] ;  /* 0x000d5800011b7983 */ /* 0x020f680000300800 */
[----:B------:R-:W5:Y:S01]  /*28f50*/  LDL.LU R24, [R1+0xd6c] ;  /* 0x000d6c0001187983 */ /* 0x000f620000300800 */
[----:B-1----:R-:W-:-:S04]  /*28f60*/  SEL R10, RZ, 0x4, !P2 ;  /* 0x00000004ff0a7807 */ /* 0x002fc80005000000 */
[----:B------:R-:W-:Y:S01]  /*28f70*/  SEL R10, R10, RZ, !P0 ;  /* 0x000000ff0a0a7207 */ /* 0x000fe20004000000 */
[----:B--2---:R-:W-:Y:S01]  /*28f80*/  IMAD.X R59, R59, 0x1, R0, P3 ;  /* 0x000000013b3b7824 */ /* 0x004fe200018e0600 */
[----:B------:R-:W-:Y:S02]  /*28f90*/  IADD3 R25, P4, R25, R200, RZ ;  /* 0x000000c819197210 */ /* 0x000fe40007f9e0ff */
[----:B------:R-:W-:Y:S01]  /*28fa0*/  ISETP.NE.U32.AND P2, PT, R10, RZ, PT ;  /* 0x000000ff0a00720c */ /* 0x000fe20003f45070 */
[----:B------:R-:W-:Y:S01]  /*28fb0*/  IMAD.MOV.U32 R10, RZ, RZ, R58 ;  /* 0x000000ffff0a7224 */ /* 0x000fe200078e003a */
[----:B------:R-:W-:Y:S01]  /*28fc0*/  MOV R11, R59 ;  /* 0x0000003b000b7202 */ /* 0x000fe20000000f00 */
[----:B------:R-:W-:-:S04]  /*28fd0*/  IMAD.X R43, R43, 0x1, R0, P4 ;  /* 0x000000012b2b7824 */ /* 0x000fc800020e0600 */
[----:B------:R1:W-:Y:S01]  /*28fe0*/  LDGSTS.E [R9+0x1280], [R10.64], P1 ;  /* 0x012800000a097fae */ /* 0x0003e20008921848 */
[----:B------:R-:W-:-:S03]  /*28ff0*/  ISETP.GT.AND P1, PT, R2, 0x1a, PT ;  /* 0x0000001a0200780c */ /* 0x000fc60003f24270 */
[----:B------:R-:W-:Y:S04]  /*29000*/  STL [R1+0xe1c], R58 ;  /* 0x000e1c3a01007387 */ /* 0x000fe80000100800 */
[----:B------:R-:W-:Y:S01]  /*29010*/  STL [R1+0xe10], R59 ;  /* 0x000e103b01007387 */ /* 0x000fe20000100800 */
[----:B-1----:R-:W-:Y:S02]  /*29020*/  IMAD.MOV.U32 R10, RZ, RZ, R25 ;  /* 0x000000ffff0a7224 */ /* 0x002fe400078e0019 */
[----:B------:R-:W-:Y:S01]  /*29030*/  IMAD.MOV.U32 R11, RZ, RZ, R43 ;  /* 0x000000ffff0b7224 */ /* 0x000fe200078e002b */
[-C--:B------:R-:W-:Y:S01]  /*29040*/  IADD3 R42, P3, R42, R200.reuse, RZ ;  /* 0x000000c82a2a7210 */ /* 0x080fe20007f7e0ff */
[----:B------:R-:W-:Y:S04]  /*29050*/  STL [R1+0xde4], R25 ;  /* 0x000de41901007387 */ /* 0x000fe80000100800 */
[----:B------:R1:W-:Y:S01]  /*29060*/  LDGSTS.E [R9+0x1600], [R10.64], P2 ;  /* 0x016000000a097fae */ /* 0x0003e20009121848 */
[----:B------:R-:W-:Y:S01]  /*29070*/  IMAD.X R56, R56, 0x1, R0, P3 ;  /* 0x0000000138387824 */ /* 0x000fe200018e0600 */
[----:B------:R-:W-:-:S02]  /*29080*/  IADD3 R26, P4, R26, R200, RZ ;  /* 0x000000c81a1a7210 */ /* 0x000fc40007f9e0ff */
[----:B------:R2:W-:Y:S02]  /*29090*/  STL [R1+0xdd8], R43 ;  /* 0x000dd82b01007387 */ /* 0x0005e40000100800 */
[----:B------:R-:W-:Y:S02]  /*290a0*/  IADD3.X R57, R57, R0, RZ, P4, !PT ;  /* 0x0000000039397210 */ /* 0x000fe400027fe4ff */
[----:B-1----:R-:W-:Y:S01]  /*290b0*/  SEL R10, RZ, 0x4, !P1 ;  /* 0x00000004ff0a7807 */ /* 0x002fe20004800000 */
[----:B--2---:R-:W2:Y:S01]  /*290c0*/  LDL.LU R43, [R1+0xd5c] ;  /* 0x000d5c00012b7983 */ /* 0x004ea20000300800 */
[----:B------:R-:W-:Y:S02]  /*290d0*/  IMAD.MOV.U32 R11, RZ, RZ, R56 ;  /* 0x000000ffff0b7224 */ /* 0x000fe400078e0038 */
[----:B------:R-:W-:Y:S01]  /*290e0*/  SEL R10, R10, RZ, !P0 ;  /* 0x000000ff0a0a7207 */ /* 0x000fe20004000000 */
[----:B------:R-:W2:Y:S04]  /*290f0*/  LDL.LU R25, [R1+0xd44] ;  /* 0x000d440001197983 */ /* 0x000ea80000300800 */
[----:B------:R-:W-:Y:S04]  /*29100*/  STL [R1+0xddc], R42 ;  /* 0x000ddc2a01007387 */ /* 0x000fe80000100800 */
[----:B------:R1:W-:Y:S01]  /*29110*/  STL [R1+0xdd0], R56 ;  /* 0x000dd03801007387 */ /* 0x0003e20000100800 */
[----:B------:R-:W-:-:S03]  /*29120*/  ISETP.NE.U32.AND P1, PT, R10, RZ, PT ;  /* 0x000000ff0a00720c */ /* 0x000fc60003f25070 */
[----:B------:R1:W-:Y:S01]  /*29130*/  STL [R1+0xda4], R26 ;  /* 0x000da41a01007387 */ /* 0x0003e20000100800 */
[----:B------:R-:W-:-:S03]  /*29140*/  IMAD.MOV.U32 R10, RZ, RZ, R42 ;  /* 0x000000ffff0a7224 */ /* 0x000fc600078e002a */
[----:B-1----:R-:W2:Y:S04]  /*29150*/  LDL.LU R56, [R1+0xd50] ;  /* 0x000d500001387983 */ /* 0x002ea80000300800 */
[----:B------:R-:W-:Y:S04]  /*29160*/  STL [R1+0xd98], R57 ;  /* 0x000d983901007387 */ /* 0x000fe80000100800 */
[----:B------:R-:W2:Y:S04]  /*29170*/  LDL.LU R42, [R1+0xd18] ;  /* 0x000d1800012a7983 */ /* 0x000ea80000300800 */
[----:B------:R1:W-:Y:S01]  /*29180*/  LDGSTS.E [R9+0x1680], [R10.64], P2 ;  /* 0x016800000a097fae */ /* 0x0003e20009121848 */
[----:B------:R-:W-:-:S03]  /*29190*/  ISETP.GT.AND P2, PT, R2, 0x1e, PT ;  /* 0x0000001e0200780c */ /* 0x000fc60003f44270 */
[----:B------:R-:W2:Y:S01]  /*291a0*/  LDL.LU R58, [R1+0xd1c] ;  /* 0x000d1c00013a7983 */ /* 0x000ea20000300800 */
[----:B-1----:R-:W-:Y:S01]  /*291b0*/  IMAD.MOV.U32 R10, RZ, RZ, R26 ;  /* 0x000000ffff0a7224 */ /* 0x002fe200078e001a */
[----:B------:R-:W-:Y:S02]  /*291c0*/  MOV R11, R57 ;  /* 0x00000039000b7202 */ /* 0x000fe40000000f00 */
[----:B------:R-:W2:Y:S04]  /*291d0*/  LDL.LU R26, [R1+0xd04] ;  /* 0x000d0400011a7983 */ /* 0x000ea80000300800 */
[----:B------:R1:W-:Y:S02]  /*291e0*/  LDGSTS.E [R9+0x1a00], [R10.64], P1 ;  /* 0x01a000000a097fae */ /* 0x0003e40008921848 */
[----:B-1----:R-:W-:-:S04]  /*291f0*/  SEL R10, RZ, 0x4, !P2 ;  /* 0x00000004ff0a7807 */ /* 0x002fc80005000000 */
[----:B------:R-:W-:-:S04]  /*29200*/  SEL R10, R10, RZ, !P0 ;  /* 0x000000ff0a0a7207 */ /* 0x000fc80004000000 */
[----:B------:R-:W-:Y:S02]  /*29210*/  ISETP.NE.U32.AND P2, PT, R10, RZ, PT ;  /* 0x000000ff0a00720c */ /* 0x000fe40003f45070 */
[----:B---3--:R-:W-:-:S05]  /*29220*/  IADD3 R40, P3, R40, R200, RZ ;  /* 0x000000c828287210 */ /* 0x008fca0007f7e0ff */
[----:B----4-:R-:W-:Y:S01]  /*29230*/  IMAD.X R41, R41, 0x1, R0, P3 ;  /* 0x0000000129297824 */ /* 0x010fe200018e0600 */
[----:B------:R1:W-:Y:S01]  /*29240*/  STL [R1+0xd9c], R40 ;  /* 0x000d9c2801007387 */ /* 0x0003e20000100800 */
[----:B-----5:R-:W-:-:S03]  /*29250*/  IADD3 R24, P4, R24, R200, RZ ;  /* 0x000000c818187210 */ /* 0x020fc60007f9e0ff */
[----:B------:R3:W-:Y:S04]  /*29260*/  STL [R1+0xd90], R41 ;  /* 0x000d902901007387 */ /* 0x0007e80000100800 */
[----:B------:R-:W-:Y:S01]  /*29270*/  STL [R1+0xd6c], R24 ;  /* 0x000d6c1801007387 */ /* 0x000fe20000100800 */
[----:B------:R-:W-:-:S03]  /*29280*/  IMAD.X R27, R27, 0x1, R0, P4 ;  /* 0x000000011b1b7824 */ /* 0x000fc600020e0600 */
[----:B------:R-:W4:Y:S01]  /*29290*/  LDL.LU R59, [R1+0xd10] ;  /* 0x000d1000013b7983 */ /* 0x000f220000300800 */
[----:B------:R-:W-:Y:S01]  /*292a0*/  IMAD.MOV.U32 R10, RZ, RZ, R40 ;  /* 0x000000ffff0a7224 */ /* 0x000fe200078e0028 */
[----:B------:R-:W-:Y:S02]  /*292b0*/  MOV R11, R41 ;  /* 0x00000029000b7202 */ /* 0x000fe40000000f00 */
[----:B------:R5:W-:Y:S04]  /*292c0*/  STL [R1+0xd58], R27 ;  /* 0x000d581b01007387 */ /* 0x000be80000100800 */
[----:B-1----:R-:W4:Y:S04]  /*292d0*/  LDL.LU R40, [R1+0xcd8] ;  /* 0x000cd80001287983 */ /* 0x002f280000300800 */
[----:B------:R1:W-:Y:S01]  /*292e0*/  LDGSTS.E [R9+0x1a80], [R10.64], P1 ;  /* 0x01a800000a097fae */ /* 0x0003e20008921848 */
[----:B------:R-:W-:-:S03]  /*292f0*/  ISETP.GT.AND P1, PT, R2, 0x22, PT ;  /* 0x000000220200780c */ /* 0x000fc60003f24270 */
[----:B---3--:R-:W3:Y:S01]  /*29300*/  LDL.LU R41, [R1+0xcd0] ;  /* 0x000cd00001297983 */ /* 0x008ee20000300800 */
[----:B-1----:R-:W-:Y:S02]  /*29310*/  IMAD.MOV.U32 R10, RZ, RZ, R24 ;  /* 0x000000ffff0a7224 */ /* 0x002fe400078e0018 */
[----:B------:R-:W-:Y:S02]  /*29320*/  IMAD.MOV.U32 R11, RZ, RZ, R27 ;  /* 0x000000ffff0b7224 */ /* 0x000fe400078e001b */
[----:B-----5:R-:W5:Y:S04]  /*29330*/  LDL.LU R27, [R1+0xcdc] ;  /* 0x000cdc00011b7983 */ /* 0x020f680000300800 */
[----:B------:R1:W-:Y:S04]  /*29340*/  LDGSTS.E [R9+0x1e00], [R10.64], P2 ;  /* 0x01e000000a097fae */ /* 0x0003e80009121848 */
[----:B------:R-:W3:Y:S04]  /*29350*/  LDL.LU R57, [R1+0xc98] ;  /* 0x000c980001397983 */ /* 0x000ee80000300800 */
[----:B------:R-:W3:Y:S01]  /*29360*/  LDL.LU R24, [R1+0xcc4] ;  /* 0x000cc40001187983 */ /* 0x000ee20000300800 */
[----:B-1----:R-:W-:-:S02]  /*29370*/  SEL R10, RZ, 0x4, !P1 ;  /* 0x00000004ff0a7807 */ /* 0x002fc40004800000 */
[-C--:B--2---:R-:W-:Y:S02]  /*29380*/  IADD3 R43, P3, R43, R200.reuse, RZ ;  /* 0x000000c82b2b7210 */ /* 0x084fe40007f7e0ff */
[----:B------:R-:W-:Y:S02]  /*29390*/  SEL R10, R10, RZ, !P0 ;  /* 0x000000ff0a0a7207 */ /* 0x000fe40004000000 */
[----:B------:R-:W-:Y:S02]  /*293a0*/  IADD3 R25, P4, R25, R200, RZ ;  /* 0x000000c819197210 */ /* 0x000fe40007f9e0ff */
[----:B------:R-:W-:Y:S01]  /*293b0*/  ISETP.NE.U32.AND P1, PT, R10, RZ, PT ;  /* 0x000000ff0a00720c */ /* 0x000fe20003f25070 */
[----:B------:R-:W-:Y:S01]  /*293c0*/  IMAD.MOV.U32 R10, RZ, RZ, R43 ;  /* 0x000000ffff0a7224 */ /* 0x000fe200078e002b */
[----:B------:R-:W-:Y:S01]  /*293d0*/  STL [R1+0xd5c], R43 ;  /* 0x000d5c2b01007387 */ /* 0x000fe20000100800 */
[----:B------:R-:W-:-:S04]  /*293e0*/  IMAD.X R56, R56, 0x1, R0, P3 ;  /* 0x0000000138387824 */ /* 0x000fc800018e0600 */
[----:B------:R-:W-:Y:S01]  /*293f0*/  IMAD.MOV.U32 R11, RZ, RZ, R56 ;  /* 0x000000ffff0b7224 */ /* 0x000fe200078e0038 */
[----:B------:R1:W-:Y:S01]  /*29400*/  STL [R1+0xd50], R56 ;  /* 0x000d503801007387 */ /* 0x0003e20000100800 */
[----:B------:R-:W-:-:S03]  /*29410*/  IADD3.X R42, R42, R0, RZ, P4, !PT ;  /* 0x000000002a2a7210 */ /* 0x000fc600027fe4ff */
[----:B------:R2:W-:Y:S04]  /*29420*/  STL [R1+0xd44], R25 ;  /* 0x000d441901007387 */ /* 0x0005e80000100800 */
[----:B------:R2:W-:Y:S04]  /*29430*/  LDGSTS.E [R9+0x1e80], [R10.64], P2 ;  /* 0x01e800000a097fae */ /* 0x0005e80009121848 */
[----:B------:R2:W-:Y:S04]  /*29440*/  STL [R1+0xd18], R42 ;  /* 0x000d182a01007387 */ /* 0x0005e80000100800 */
[----:B-1----:R-:W3:Y:S01]  /*29450*/  LDL.LU R56, [R1+0xc90] ;  /* 0x000c900001387983 */ /* 0x002ee20000300800 */
[----:B--2---:R-:W-:-:S03]  /*29460*/  IMAD.MOV.U32 R10, RZ, RZ, R25 ;  /* 0x000000ffff0a7224 */ /* 0x004fc600078e0019 */
[----:B------:R-:W2:Y:S01]  /*29470*/  LDL.LU R25, [R1+0xc9c] ;  /* 0x000c9c0001197983 */ /* 0x000ea20000300800 */
[----:B------:R-:W-:-:S03]  /*29480*/  MOV R11, R42 ;  /* 0x0000002a000b7202 */ /* 0x000fc60000000f00 */
[----:B------:R-:W2:Y:S04]  /*29490*/  LDL.LU R43, [R1+0xc58] ;  /* 0x000c5800012b7983 */ /* 0x000ea80000300800 */
[----:B------:R-:W2:Y:S01]  /*294a0*/  LDL.LU R42, [R1+0xc84] ;  /* 0x000c8400012a7983 */ /* 0x000ea20000300800 */
[----:B------:R-:W-:Y:S02]  /*294b0*/  ISETP.GT.AND P2, PT, R2, 0x26, PT ;  /* 0x000000260200780c */ /* 0x000fe40003f44270 */
[-C--:B------:R-:W-:Y:S01]  /*294c0*/  IADD3 R58, P3, R58, R200.reuse, RZ ;  /* 0x000000c83a3a7210 */ /* 0x080fe20007f7e0ff */
[----:B------:R1:W-:Y:S01]  /*294d0*/  LDGSTS.E [R9+0x2200], [R10.64], P1 ;  /* 0x022000000a097fae */ /* 0x0003e20008921848 */
[----:B------:R-:W-:Y:S02]  /*294e0*/  IADD3 R26, P4, R26, R200, RZ ;  /* 0x000000c81a1a7210 */ /* 0x000fe40007f9e0ff */
[----:B-1----:R-:W-:-:S04]  /*294f0*/  SEL R10, RZ, 0x4, !P2 ;  /* 0x00000004ff0a7807 */ /* 0x002fc80005000000 */
[----:B------:R-:W-:-:S04]  /*29500*/  SEL R10, R10, RZ, !P0 ;  /* 0x000000ff0a0a7207 */ /* 0x000fc80004000000 */
[----:B------:R-:W-:Y:S01]  /*29510*/  ISETP.NE.U32.AND P2, PT, R10, RZ, PT ;  /* 0x000000ff0a00720c */ /* 0x000fe20003f45070 */
[----:B------:R-:W-:Y:S01]  /*29520*/  IMAD.MOV.U32 R10, RZ, RZ, R58 ;  /* 0x000000ffff0a7224 */ /* 0x000fe200078e003a */
[----:B------:R-:W-:Y:S01]  /*29530*/  STL [R1+0xd1c], R58 ;  /* 0x000d1c3a01007387 */ /* 0x000fe20000100800 */
[----:B----4-:R-:W-:-:S05]  /*29540*/  IMAD.X R59, R59, 0x1, R0, P3 ;  /* 0x000000013b3b7824 */ /* 0x010fca00018e0600 */
[----:B------:R-:W-:Y:S01]  /*29550*/  MOV R11, R59 ;  /* 0x0000003b000b7202 */ /* 0x000fe20000000f00 */
[----:B------:R-:W-:-:S04]  /*29560*/  IMAD.X R40, R40, 0x1, R0, P4 ;  /* 0x0000000128287824 */ /* 0x000fc800020e0600 */
[----:B------:R1:W-:Y:S01]  /*29570*/  LDGSTS.E [R9+0x2280], [R10.64], P1 ;  /* 0x022800000a097fae */ /* 0x0003e20008921848 */
[----:B------:R-:W-:-:S03]  /*29580*/  ISETP.GT.AND P1, PT, R2, 0x2a, PT ;  /* 0x0000002a0200780c */ /* 0x000fc60003f24270 */
[----:B------:R-:W-:Y:S01]  /*29590*/  STL [R1+0xd10], R59 ;  /* 0x000d103b01007387 */ /* 0x000fe20000100800 */
[----:B-1----:R-:W-:Y:S02]  /*295a0*/  IMAD.MOV.U32 R10, RZ, RZ, R26 ;  /* 0x000000ffff0a7224 */ /* 0x002fe400078e001a */
[----:B------:R-:W-:Y:S01]  /*295b0*/  IMAD.MOV.U32 R11, RZ, RZ, R40 ;  /* 0x000000ffff0b7224 */ /* 0x000fe200078e0028 */
[----:B-----5:R-:W-:Y:S01]  /*295c0*/  IADD3 R27, P3, R27, R200, RZ ;  /* 0x000000c81b1b7210 */ /* 0x020fe20007f7e0ff */
[----:B------:R-:W-:Y:S04]  /*295d0*/  STL [R1+0xd04], R26 ;  /* 0x000d041a01007387 */ /* 0x000fe80000100800 */
[----:B------:R1:W-:Y:S01]  /*295e0*/  LDGSTS.E [R9+0x2600], [R10.64], P2 ;  /* 0x026000000a097fae */ /* 0x0003e20009121848 */
[----:B---3--:R-:W-:-:S03]  /*295f0*/  IMAD.X R41, R41, 0x1, R0, P3 ;  /* 0x0000000129297824 */ /* 0x008fc600018e0600 */
[----:B------:R3:W-:Y:S01]  /*29600*/  STL [R1+0xcd8], R40 ;  /* 0x000cd82801007387 */ /* 0x0007e20000100800 */
[----:B------:R-:W-:Y:S02]  /*29610*/  IADD3 R24, P4, R24, R200, RZ ;  /* 0x000000c818187210 */ /* 0x000fe40007f9e0ff */
[----:B-1----:R-:W-:Y:S01]  /*29620*/  SEL R10, RZ, 0x4, !P1 ;  /* 0x00000004ff0a7807 */ /* 0x002fe20004800000 */
[----:B---3--:R-:W3:Y:S01]  /*29630*/  LDL.LU R40, [R1+0xc5c] ;  /* 0x000c5c0001287983 */ /* 0x008ee20000300800 */
[----:B------:R-:W-:Y:S02]  /*29640*/  IMAD.MOV.U32 R11, RZ, RZ, R41 ;  /* 0x000000ffff0b7224 */ /* 0x000fe400078e0029 */
[----:B------:R-:W-:Y:S01]  /*29650*/  SEL R10, R10, RZ, !P0 ;  /* 0x000000ff0a0a7207 */ /* 0x000fe20004000000 */
[----:B------:R-:W4:Y:S01]  /*29660*/  LDL.LU R26, [R1+0xc38] ;  /* 0x000c3800011a7983 */ /* 0x000f220000300800 */
[----:B------:R-:W-:-:S03]  /*29670*/  IADD3.X R57, R57, R0, RZ, P4, !PT ;  /* 0x0000000039397210 */ /* 0x000fc600027fe4ff */
[----:B------:R-:W-:Y:S04]  /*29680*/  STL [R1+0xcdc], R27 ;  /* 0x000cdc1b01007387 */ /* 0x000fe80000100800 */
[----:B------:R1:W-:Y:S01]  /*29690*/  STL [R1+0xcd0], R41 ;  /* 0x000cd02901007387 */ /* 0x0003e20000100800 */
[----:B------:R-:W-:-:S03]  /*296a0*/  ISETP.NE.U32.AND P1, PT, R10, RZ, PT ;  /* 0x000000ff0a00720c */ /* 0x000fc60003f25070 */
[----:B------:R5:W-:Y:S01]  /*296b0*/  STL [R1+0xcc4], R24 ;  /* 0x000cc41801007387 */ /* 0x000be20000100800 */
[----:B------:R-:W-:-:S03]  /*296c0*/  IMAD.MOV.U32 R10, RZ, RZ, R27 ;  /* 0x000000ffff0a7224 */ /* 0x000fc600078e001b */
[----:B-1----:R-:W4:Y:S04]  /*296d0*/  LDL.LU R41, [R1+0xc50] ;  /* 0x000c500001297983 */ /* 0x002f280000300800 */
[----:B------:R-:W-:Y:S04]  /*296e0*/  STL [R1+0xc98], R57 ;  /* 0x000c983901007387 */ /* 0x000fe80000100800 */
[----:B------:R-:W4:Y:S04]  /*296f0*/  LDL.LU R27, [R1+0xc34] ;  /* 0x000c3400011b7983 */ /* 0x000f280000300800 */
[----:B------:R1:W-:Y:S01]  /*29700*/  LDGSTS.E [R9+0x2680], [R10.64], P2 ;  /* 0x026800000a097fae */ /* 0x0003e20009121848 */
[----:B------:R-:W-:-:S03]  /*29710*/  ISETP.GT.AND P2, PT, R2, 0x2e, PT ;  /* 0x0000002e0200780c */ /* 0x000fc60003f44270 */
[----:B------:R-:W4:Y:S01]  /*29720*/  LDL.LU R58, [R1+0xc40] ;  /* 0x000c4000013a7983 */ /* 0x000f220000300800 */
[----:B-1----:R-:W-:Y:S01]  /*29730*/  IMAD.MOV.U32 R10, RZ, RZ, R24 ;  /* 0x000000ffff0a7224 */ /* 0x002fe200078e0018 */
[----:B--2---:R-:W-:Y:S02]  /*29740*/  IADD3 R25, P3, R25, R200, RZ ;  /* 0x000000c819197210 */ /* 0x004fe40007f7e0ff */
[----:B-----5:R-:W2:Y:S01]  /*29750*/  LDL.LU R24, [R1+0xbf8] ;  /* 0x000bf80001187983 */ /* 0x020ea20000300800 */
[----:B------:R-:W-:Y:S02]  /*29760*/  MOV R11, R57 ;  /* 0x00000039000b7202 */ /* 0x000fe40000000f00 */
[----:B------:R-:W-:-:S03]  /*29770*/  IMAD.X R56, R56, 0x1, R0, P3 ;  /* 0x0000000138387824 */ /* 0x000fc600018e0600 */
[----:B------:R1:W-:Y:S01]  /*29780*/  LDGSTS.E [R9+0x2a00], [R10.64], P1 ;  /* 0x02a000000a097fae */ /* 0x0003e20008921848 */
[----:B------:R-:W-:-:S03]  /*29790*/  IADD3 R42, P4, R42, R200, RZ ;  /* 0x000000c82a2a7210 */ /* 0x000fc60007f9e0ff */
[----:B------:R5:W-:Y:S02]  /*297a0*/  STL [R1+0xc9c], R25 ;  /* 0x000c9c1901007387 */ /* 0x000be40000100800 */
[----:B------:R-:W-:Y:S02]  /*297b0*/  IMAD.X R43, R43, 0x1, R0, P4 ;  /* 0x000000012b2b7824 */ /* 0x000fe400020e0600 */
[----:B------:R5:W-:Y:S01]  /*297c0*/  STL [R1+0xc90], R56 ;  /* 0x000c903801007387 */ /* 0x000be20000100800 */
[----:B-1----:R-:W-:-:S03]  /*297d0*/  SEL R10, RZ, 0x4, !P2 ;  /* 0x00000004ff0a7807 */ /* 0x002fc60005000000 */
[----:B------:R-:W-:Y:S01]  /*297e0*/  STL [R1+0xc84], R42 ;  /* 0x000c842a01007387 */ /* 0x000fe20000100800 */
[----:B------:R-:W-:-:S03]  /*297f0*/  SEL R10, R10, RZ, !P0 ;  /* 0x000000ff0a0a7207 */ /* 0x000fc60004000000 */
[----:B------:R-:W2:Y:S01]  /*29800*/  LDL.LU R59, [R1+0xc3c] ;  /* 0x000c3c00013b7983 */ /* 0x000ea20000300800 */
[----:B------:R-:W-:Y:S01]  /*29810*/  ISETP.NE.U32.AND P2, PT, R10, RZ, PT ;  /* 0x000000ff0a00720c */ /* 0x000fe20003f45070 */
[----:B------:R-:W-:Y:S02]  /*29820*/  IMAD.MOV.U32 R10, RZ, RZ, R25 ;  /* 0x000000ffff0a7224 */ /* 0x000fe400078e0019 */
[----:B------:R1:W-:Y:S04]  /*29830*/  STL [R1+0xc58], R43 ;  /* 0x000c582b01007387 */ /* 0x0003e80000100800 */
[----:B-----5:R-:W5:Y:S01]  /*29840*/  LDL.LU R25, [R1+0xbf4] ;  /* 0x000bf40001197983 */ /* 0x020f620000300800 */
[----:B------:R-:W-:-:S03]  /*29850*/  MOV R11, R56 ;  /* 0x00000038000b7202 */ /* 0x000fc60000000f00 */
[----:B------:R-:W5:Y:S04]  /*29860*/  LDL.LU R57, [R1+0xbfc] ;  /* 0x000bfc0001397983 */ /* 0x000f680000300800 */
[----:B------:R1:W-:Y:S01]  /*29870*/  LDGSTS.E [R9+0x2a80], [R10.64], P1 ;  /* 0x02a800000a097fae */ /* 0x0003e20008921848 */
[----:B------:R-:W-:-:S03]  /*29880*/  ISETP.GT.AND P1, PT, R2, 0x32, PT ;  /* 0x000000320200780c */ /* 0x000fc60003f24270 */
[----:B------:R-:W5:Y:S01]  /*29890*/  LDL.LU R56, [R1+0xc00] ;  /* 0x000c000001387983 */ /* 0x000f620000300800 */
[----:B-1----:R-:W-:Y:S02]  /*298a0*/  IMAD.MOV.U32 R10, RZ, RZ, R42 ;  /* 0x000000ffff0a7224 */ /* 0x002fe400078e002a */
[----:B------:R-:W-:Y:S02]  /*298b0*/  IMAD.MOV.U32 R11, RZ, RZ, R43 ;  /* 0x000000ffff0b7224 */ /* 0x000fe400078e002b */
[----:B------:R-:W5:Y:S04]  /*298c0*/  LDL.LU R43, [R1+0xbb4] ;  /* 0x000bb400012b7983 */ /* 0x000f680000300800 */
[----:B------:R1:W-:Y:S04]  /*298d0*/  LDGSTS.E [R9+0x2e00], [R10.64], P2 ;  /* 0x02e000000a097fae */ /* 0x0003e80009121848 */
[----:B------:R-:W5:Y:S01]  /*298e0*/  LDL.LU R42, [R1+0xbb8] ;  /* 0x000bb800012a7983 */ /* 0x000f620000300800 */
[----:B-1----:R-:W-:-:S04]  /*298f0*/  SEL R10, RZ, 0x4, !P1 ;  /* 0x00000004ff0a7807 */ /* 0x002fc80004800000 */
[----:B------:R-:W-:-:S04]  /*29900*/  SEL R10, R10, RZ, !P0 ;  /* 0x000000ff0a0a7207 */ /* 0x000fc80004000000 */
[----:B------:R-:W-:Y:S02]  /*29910*/  ISETP.NE.U32.AND P1, PT, R10, RZ, PT ;  /* 0x000000ff0a00720c */ /* 0x000fe40003f25070 */
[-C--:B---3--:R-:W-:Y:S02]  /*29920*/  IADD3 R40, P3, R40, R200.reuse, RZ ;  /* 0x000000c828287210 */ /* 0x088fe40007f7e0ff */
[----:B----4-:R-:W-:-:S03]  /*29930*/  IADD3 R26, P4, R26, R200, RZ ;  /* 0x000000c81a1a7210 */ /* 0x010fc60007f9e0ff */
[----:B------:R-:W-:Y:S02]  /*29940*/  IMAD.MOV.U32 R10, RZ, RZ, R40 ;  /* 0x000000ffff0a7224 */ /* 0x000fe400078e0028 */
[----:B------:R-:W-:-:S04]  /*29950*/  IMAD.X R41, R41, 0x1, R0, P3 ;  /* 0x0000000129297824 */ /* 0x000fc800018e0600 */
[----:B------:R-:W-:Y:S01]  /*29960*/  IMAD.MOV.U32 R11, RZ, RZ, R41 ;  /* 0x000000ffff0b7224 */ /* 0x000fe200078e0029 */
[----:B------:R-:W-:-:S04]  /*29970*/  IADD3.X R27, R27, R0, RZ, P4, !PT ;  /* 0x000000001b1b7210 */ /* 0x000fc800027fe4ff */
[----:B------:R1:W-:Y:S01]  /*29980*/  LDGSTS.E [R9+0x2e80], [R10.64], P2 ;  /* 0x02e800000a097fae */ /* 0x0003e20009121848 */
[----:B------:R-:W-:-:S03]  /*29990*/  ISETP.GT.AND P2, PT, R2, 0x36, PT ;  /* 0x000000360200780c */ /* 0x000fc60003f44270 */
[----:B------:R-:W-:Y:S01]  /*299a0*/  STL [R1+0xc5c], R40 ;  /* 0x000c5c2801007387 */ /* 0x000fe20000100800 */
[-C--:B------:R-:W-:Y:S01]  /*299b0*/  IADD3 R58, P3, R58, R200.reuse, RZ ;  /* 0x000000c83a3a7210 */ /* 0x080fe20007f7e0ff */
[----:B-1----:R-:W-:Y:S01]  /*299c0*/  IMAD.MOV.U32 R10, RZ, RZ, R26 ;  /* 0x000000ffff0a7224 */ /* 0x002fe200078e001a */
[----:B------:R-:W-:Y:S01]  /*299d0*/  MOV R11, R27 ;  /* 0x0000001b000b7202 */ /* 0x000fe20000000f00 */
[----:B------:R1:W-:Y:S04]  /*299e0*/  STL [R1+0xc50], R41 ;  /* 0x000c502901007387 */ /* 0x0003e80000100800 */
[----:B------:R3:W-:Y:S01]  /*299f0*/  LDGSTS.E [R9+0x3200], [R10.64], P1 ;  /* 0x032000000a097fae */ /* 0x0007e20008921848 */
[----:B--2---:R-:W-:-:S03]  /*29a00*/  IADD3 R24, P4, R24, R200, RZ ;  /* 0x000000c818187210 */ /* 0x004fc60007f9e0ff */
[----:B------:R-:W-:Y:S04]  /*29a10*/  STL [R1+0xc38], R26 ;  /* 0x000c381a01007387 */ /* 0x000fe80000100800 */
[----:B------:R2:W-:Y:S01]  /*29a20*/  STL [R1+0xc34], R27 ;  /* 0x000c341b01007387 */ /* 0x0005e20000100800 */
[----:B---3--:R-:W-:-:S03]  /*29a30*/  SEL R10, RZ, 0x4, !P2 ;  /* 0x00000004ff0a7807 */ /* 0x008fc60005000000 */
[----:B-1----:R-:W3:Y:S01]  /*29a40*/  LDL.LU R41, [R1+0xbbc] ;  /* 0x000bbc0001297983 */ /* 0x002ee20000300800 */
[----:B------:R-:W-:-:S03]  /*29a50*/  SEL R10, R10, RZ, !P0 ;  /* 0x000000ff0a0a7207 */ /* 0x000fc60004000000 */
[----:B------:R-:W4:Y:S01]  /*29a60*/  LDL.LU R40, [R1+0xbc0] ;  /* 0x000bc00001287983 */ /* 0x000f220000300800 */
[----:B------:R-:W-:Y:S01]  /*29a70*/  IMAD.X R59, R59, 0x1, R0, P3 ;  /* 0x000000013b3b7824 */ /* 0x000fe200018e0600 */
[----:B------:R-:W-:Y:S01]  /*29a80*/  ISETP.NE.U32.AND P2, PT, R10, RZ, PT ;  /* 0x000000ff0a00720c */ /* 0x000fe20003f45070 */
[----:B------:R-:W-:Y:S01]  /*29a90*/  IMAD.MOV.U32 R10, RZ, RZ, R58 ;  /* 0x000000ffff0a7224 */ /* 0x000fe200078e003a */
[----:B--2---:R-:W2:Y:S02]  /*29aa0*/  LDL.LU R27, [R1+0xb74] ;  /* 0x000b7400011b7983 */ /* 0x004ea40000300800 */
[----:B------:R-:W-:Y:S02]  /*29ab0*/  MOV R11, R59 ;  /* 0x0000003b000b7202 */ /* 0x000fe40000000f00 */
[----:B------:R-:W2:Y:S01]  /*29ac0*/  LDL.LU R26, [R1+0xb78] ;  /* 0x000b7800011a7983 */ /* 0x000ea20000300800 */
[----:B-----5:R-:W-:-:S03]  /*29ad0*/  IMAD.X R25, R25, 0x1, R0, P4 ;  /* 0x0000000119197824 */ /* 0x020fc600020e0600 */
[----:B------:R-:W-:Y:S04]  /*29ae0*/  STL [R1+0xc40], R58 ;  /* 0x000c403a01007387 */ /* 0x000fe80000100800 */
[----:B------:R-:W-:Y:S04]  /*29af0*/  STL [R1+0xc3c], R59 ;  /* 0x000c3c3b01007387 */ /* 0x000fe80000100800 */
[----:B------:R-:W-:Y:S04]  /*29b00*/  STL [R1+0xbf8], R24 ;  /* 0x000bf81801007387 */ /* 0x000fe80000100800 */
[----:B------:R1:W-:Y:S04]  /*29b10*/  LDGSTS.E [R9+0x3280], [R10.64], P1 ;  /* 0x032800000a097fae */ /* 0x0003e80008921848 */
[----:B------:R5:W-:Y:S01]  /*29b20*/  STL [R1+0xbf4], R25 ;  /* 0x000bf41901007387 */ /* 0x000be20000100800 */
[----:B-1----:R-:W-:-:S02]  /*29b30*/  IMAD.MOV.U32 R11, RZ, RZ, R25 ;  /* 0x000000ffff0b7224 */ /* 0x002fc400078e0019 */
[----:B------:R-:W-:Y:S01]  /*29b40*/  IMAD.MOV.U32 R10, RZ, RZ, R24 ;  /* 0x000000ffff0a7224 */ /* 0x000fe200078e0018 */
[----:B-----5:R-:W5:Y:S04]  /*29b50*/  LDL.LU R25, [R1+0xb7c] ;  /* 0x000b7c0001197983 */ /* 0x020f680000300800 */
[----:B------:R-:W5:Y:S01]  /*29b60*/  LDL.LU R24, [R1+0xb80] ;  /* 0x000b800001187983 */ /* 0x000f620000300800 */
[----:B------:R-:W-:-:S03]  /*29b70*/  ISETP.GT.AND P1, PT, R2, 0x3a, PT ;  /* 0x0000003a0200780c */ /* 0x000fc60003f24270 */
[----:B------:R1:W-:Y:S01]  /*29b80*/  LDGSTS.E [R9+0x3600], [R10.64], P2 ;  /* 0x036000000a097fae */ /* 0x0003e20009121848 */
[-C--:B------:R-:W-:Y:S02]  /*29b90*/  IADD3 R56, P3, R56, R200.reuse, RZ ;  /* 0x000000c838387210 */ /* 0x080fe40007f7e0ff */
[----:B------:R-:W-:-:S03]  /*29ba0*/  IADD3 R42, P4, R42, R200, RZ ;  /* 0x000000c82a2a7210 */ /* 0x000fc60007f9e0ff */
[----:B------:R-:W-:Y:S01]  /*29bb0*/  IMAD.X R57, R57, 0x1, R0, P3 ;  /* 0x0000000139397824 */ /* 0x000fe200018e0600 */
[----:B-1----:R-:W-:-:S04]  /*29bc0*/  SEL R10, RZ, 0x4, !P1 ;  /* 0x00000004ff0a7807 */ /* 0x002fc80004800000 */
[----:B------:R-:W-:Y:S01]  /*29bd0*/  SEL R10, R10, RZ, !P0 ;  /* 0x000000ff0a0a7207 */ /* 0x000fe20004000000 */
[----:B------:R-:W-:-:S03]  /*29be0*/  IMAD.MOV.U32 R11, RZ, RZ, R57 ;  /* 0x000000ffff0b7224 */ /* 0x000fc600078e0039 */
[----:B------:R-:W-:Y:S01]  /*29bf0*/  ISETP.NE.U32.AND P1, PT, R10, RZ, PT ;  /* 0x000000ff0a00720c */ /* 0x000fe20003f25070 */
[----:B------:R-:W-:Y:S01]  /*29c00*/  IMAD.MOV.U32 R10, RZ, RZ, R56 ;  /* 0x000000ffff0a7224 */ /* 0x000fe200078e0038 */
[----:B------:R-:W-:-:S04]  /*29c10*/  IADD3.X R43, R43, R0, RZ, P4, !PT ;  /* 0x000000002b2b7210 */ /* 0x000fc800027fe4ff */
[----:B------:R1:W-:Y:S01]  /*29c20*/  LDGSTS.E [R9+0x3680], [R10.64], P2 ;  /* 0x036800000a097fae */ /* 0x0003e20009121848 */
[----:B------:R-:W-:Y:S01]  /*29c30*/  ISETP.GT.AND P2, PT, R2, 0x3e, PT ;  /* 0x0000003e0200780c */ /* 0x000fe20003f44270 */
[----:B-1----:R-:W-:Y:S01]  /*29c40*/  IMAD.MOV.U32 R10, RZ, RZ, R42 ;  /* 0x000000ffff0a7224 */ /* 0x002fe200078e002a */
[----:B------:R-:W-:-:S05]  /*29c50*/  MOV R11, R43 ;  /* 0x0000002b000b7202 */ /* 0x000fca0000000f00 */
        /* <DEDUP_REMOVED lines=9> */
[----:B---3--:R-:W-:Y:S02]  /*29cf0*/  IMAD.X R41, R41, 0x1, R0, P3 ;  /* 0x0000000129297824 */ /* 0x008fe400018e0600 */
[----:B------:R-:W-:-:S03]  /*29d00*/  IMAD.MOV.U32 R10, RZ, RZ, R40 ;  /* 0x000000ffff0a7224 */ /* 0x000fc600078e0028 */
[----:B------:R-:W-:Y:S02]  /*29d10*/  MOV R11, R41 ;  /* 0x00000029000b7202 */ /* 0x000fe40000000f00 */
[----:B--2---:R-:W-:Y:S01]  /*29d20*/  IADD3 R26, P4, R26, R200, RZ ;  /* 0x000000c81a1a7210 */ /* 0x004fe20007f9e0ff */
[----:B------:R-:W-:Y:S04]  /*29d30*/  STL [R1+0xbc0], R40 ;  /* 0x000bc02801007387 */ /* 0x000fe80000100800 */
[----:B------:R-:W-:Y:S01]  /*29d40*/  IMAD.X R27, R27, 0x1, R0, P4 ;  /* 0x000000011b1b7824 */ /* 0x000fe200020e0600 */
[----:B------:R1:W-:Y:S04]  /*29d50*/  LDGSTS.E [R9+0x3a80], [R10.64], P1 ;  /* 0x03a800000a097fae */ /* 0x0003e80008921848 */
[----:B------:R-:W-:Y:S04]  /*29d60*/  STL [R1+0xbbc], R41 ;  /* 0x000bbc2901007387 */ /* 0x000fe80000100800 */
[----:B------:R2:W-:Y:S01]  /*29d70*/  STL [R1+0xb78], R26 ;  /* 0x000b781a01007387 */ /* 0x0005e20000100800 */
[----:B-1----:R-:W-:-:S02]  /*29d80*/  IMAD.MOV.U32 R10, RZ, RZ, R26 ;  /* 0x000000ffff0a7224 */ /* 0x002fc400078e001a */
[----:B------:R-:W-:Y:S01]  /*29d90*/  IMAD.MOV.U32 R11, RZ, RZ, R27 ;  /* 0x000000ffff0b7224 */ /* 0x000fe200078e001b */
[----:B------:R-:W-:Y:S04]  /*29da0*/  STL [R1+0xb74], R27 ;  /* 0x000b741b01007387 */ /* 0x000fe80000100800 */
[----:B------:R1:W-:Y:S01]  /*29db0*/  LDGSTS.E [R9+0x3e00], [R10.64], P2 ;  /* 0x03e000000a097fae */ /* 0x0003e20009121848 */
[----:B-----5:R-:W-:-:S05]  /*29dc0*/  IADD3 R24, P3, R24, R200, RZ ;  /* 0x000000c818187210 */ /* 0x020fca0007f7e0ff */
[----:B------:R-:W-:Y:S01]  /*29dd0*/  IMAD.X R25, R25, 0x1, R0, P3 ;  /* 0x0000000119197824 */ /* 0x000fe200018e0600 */
[----:B------:R-:W-:Y:S03]  /*29de0*/  STL [R1+0xb80], R24 ;  /* 0x000b801801007387 */ /* 0x000fe60000100800 */
[----:B-1----:R-:W-:Y:S01]  /*29df0*/  IMAD.MOV.U32 R11, RZ, RZ, R25 ;  /* 0x000000ffff0b7224 */ /* 0x002fe200078e0019 */
[----:B------:R1:W-:Y:S04]  /*29e00*/  STL [R1+0xb7c], R25 ;  /* 0x000b7c1901007387 */ /* 0x0003e80000100800 */
[----:B--2---:R-:W2:Y:S04]  /*29e10*/  LDL.LU R26, [R1+0x28] ;  /* 0x00002800011a7983 */ /* 0x004ea80000300800 */
[----:B-1----:R-:W3:Y:S01]  /*29e20*/  LDL.LU R25, [R1+0x2c] ;  /* 0x00002c0001197983 */ /* 0x002ee20000300800 */
[----:B------:R-:W-:-:S02]  /*29e30*/  ISETP.GT.AND P1, PT, R2, 0x42, PT ;  /* 0x000000420200780c */ /* 0x000fc40003f24270 */
[----:B------:R-:W-:Y:S01]  /*29e40*/  IADD3 R213, P4, R213, R200, RZ ;  /* 0x000000c8d5d57210 */ /* 0x000fe20007f9e0ff */
[----:B------:R-:W4:Y:S01]  /*29e50*/  LDL.LU R43, [R1+0x30] ;  /* 0x00003000012b7983 */ /* 0x000f220000300800 */
[----:B------:R-:W-:Y:S02]  /*29e60*/  SEL R10, RZ, 0x4, !P1 ;  /* 0x00000004ff0a7807 */ /* 0x000fe40004800000 */
[----:B------:R-:W-:Y:S01]  /*29e70*/  IADD3.X R212, R212, R0, RZ, P4, !PT ;  /* 0x00000000d4d47210 */ /* 0x000fe200027fe4ff */
[----:B------:R-:W5:Y:S01]  /*29e80*/  LDL.LU R42, [R1+0x34] ;  /* 0x00003400012a7983 */ /* 0x000f620000300800 */
[----:B------:R-:W-:Y:S02]  /*29e90*/  SEL R10, R10, RZ, !P0 ;  /* 0x000000ff0a0a7207 */ /* 0x000fe40004000000 */
[----:B------:R-:W-:Y:S01]  /*29ea0*/  IADD3 R215, P3, R215, R200, RZ ;  /* 0x000000c8d7d77210 */ /* 0x000fe20007f7e0ff */
[----:B------:R-:W4:Y:S01]  /*29eb0*/  LDL.LU R41, [R1+0x68] ;  /* 0x0000680001297983 */ /* 0x000f220000300800 */
[----:B------:R-:W-:Y:S01]  /*29ec0*/  ISETP.NE.U32.AND P1, PT, R10, RZ, PT ;  /* 0x000000ff0a00720c */ /* 0x000fe20003f25070 */
[----:B------:R-:W-:-:S02]  /*29ed0*/  IMAD.MOV.U32 R10, RZ, RZ, R24 ;  /* 0x000000ffff0a7224 */ /* 0x000fc400078e0018 */
[--C-:B------:R-:W-:Y:S01]  /*29ee0*/  IMAD.X R214, R214, 0x1, R0.reuse, P3 ;  /* 0x00000001d6d67824 */ /* 0x100fe200018e0600 */
[-C--:B------:R-:W-:Y:S01]  /*29ef0*/  IADD3 R229, P4, R229, R200.reuse, RZ ;  /* 0x000000c8e5e57210 */ /* 0x080fe20007f9e0ff */
[----:B------:R-:W4:Y:S04]  /*29f00*/  LDL.LU R27, [R1+0x6c] ;  /* 0x00006c00011b7983 */ /* 0x000f280000300800 */
[----:B------:R1:W-:Y:S01]  /*29f10*/  LDGSTS.E [R9+0x3e80], [R10.64], P2 ;  /* 0x03e800000a097fae */ /* 0x0003e20009121848 */
[----:B------:R-:W-:Y:S01]  /*29f20*/  ISETP.GT.AND P2, PT, R2, 0x46, PT ;  /* 0x000000460200780c */ /* 0x000fe20003f44270 */
[----:B------:R-:W-:Y:S01]  /*29f30*/  IMAD.X R228, R228, 0x1, R0, P4 ;  /* 0x00000001e4e47824 */ /* 0x000fe200020e0600 */
[----:B------:R-:W-:Y:S01]  /*29f40*/  IADD3 R231, P3, R231, R200, RZ ;  /* 0x000000c8e7e77210 */ /* 0x000fe20007f7e0ff */
[----:B------:R-:W4:Y:S01]  /*29f50*/  LDL.LU R59, [R1+0x70] ;  /* 0x00007000013b7983 */ /* 0x000f220000300800 */
[----:B-1----:R-:W-:Y:S01]  /*29f60*/  IMAD.MOV.U32 R10, RZ, RZ, R213 ;  /* 0x000000ffff0a7224 */ /* 0x002fe200078e00d5 */
[----:B------:R-:W-:-:S02]  /*29f70*/  MOV R11, R212 ;  /* 0x000000d4000b7202 */ /* 0x000fc40000000f00 */
[----:B------:R-:W-:Y:S01]  /*29f80*/  IMAD.X R230, R230, 0x1, R0, P3 ;  /* 0x00000001e6e67824 */ /* 0x000fe200018e0600 */
[----:B------:R-:W-:Y:S01]  /*29f90*/  IADD3 R245, P4, R245, R200, RZ ;  /* 0x000000c8f5f57210 */ /* 0x000fe20007f9e0ff */
[----:B------:R-:W4:Y:S04]  /*29fa0*/  LDL.LU R58, [R1+0x74] ;  /* 0x00007400013a7983 */ /* 0x000f280000300800 */
[----:B------:R1:W-:Y:S01]  /*29fb0*/  LDGSTS.E [R9+0x4200], [R10.64], P1 ;  /* 0x042000000a097fae */ /* 0x0003e20008921848 */
[----:B------:R-:W-:Y:S02]  /*29fc0*/  IADD3.X R244, R244, R0, RZ, P4, !PT ;  /* 0x00000000f4f47210 */ /* 0x000fe400027fe4ff */
[----:B------:R-:W-:Y:S01]  /*29fd0*/  IADD3 R247, P3, R247, R200, RZ ;  /* 0x000000c8f7f77210 */ /* 0x000fe20007f7e0ff */
[----:B------:R-:W4:Y:S01]  /*29fe0*/  LDL.LU R40, [R1+0xa8] ;  /* 0x0000a80001287983 */ /* 0x000f220000300800 */
[----:B-1----:R-:W-:-:S02]  /*29ff0*/  SEL R10, RZ, 0x4, !P2 ;  /* 0x00000004ff0a7807 */ /* 0x002fc40005000000 */
[----:B------:R-:W-:Y:S01]  /*2a000*/  MOV R11, R214 ;  /* 0x000000d6000b7202 */ /* 0x000fe20000000f00 */
[----:B------:R-:W-:Y:S01]  /*2a010*/  IMAD.X R246, R246, 0x1, R0, P3 ;  /* 0x00000001f6f67824 */ /* 0x000fe200018e0600 */
[----:B------:R-:W-:Y:S01]  /*2a020*/  SEL R10, R10, RZ, !P0 ;  /* 0x000000ff0a0a7207 */ /* 0x000fe20004000000 */
[----:B------:R-:W4:Y:S03]  /*2a030*/  LDL.LU R24, [R1+0xac] ;  /* 0x0000ac0001187983 */ /* 0x000f260000300800 */
[----:B------:R-:W-:Y:S01]  /*2a040*/  ISETP.NE.U32.AND P2, PT, R10, RZ, PT ;  /* 0x000000ff0a00720c */ /* 0x000fe20003f45070 */
[----:B------:R-:W-:-:S05]  /*2a050*/  IMAD.MOV.U32 R10, RZ, RZ, R215 ;  /* 0x000000ffff0a7224 */ /* 0x000fca00078e00d7 */
[----:B------:R1:W-:Y:S01]  /*2a060*/  LDGSTS.E [R9+0x4280], [R10.64], P1 ;  /* 0x042800000a097fae */ /* 0x0003e20008921848 */
[----:B------:R-:W-:Y:S01]  /*2a070*/  ISETP.GT.AND P1, PT, R2, 0x4a, PT ;  /* 0x0000004a0200780c */ /* 0x000fe20003f24270 */
[----:B-1----:R-:W-:Y:S02]  /*2a080*/  IMAD.MOV.U32 R10, RZ, RZ, R229 ;  /* 0x000000ffff0a7224 */ /* 0x002fe400078e00e5 */
[----:B------:R-:W-:-:S05]  /*2a090*/  IMAD.MOV.U32 R11, RZ, RZ, R228 ;  /* 0x000000ffff0b7224 */ /* 0x000fca00078e00e4 */
[----:B------:R1:W-:Y:S02]  /*2a0a0*/  LDGSTS.E [R9+0x4600], [R10.64], P2 ;  /* 0x046000000a097fae */ /* 0x0003e40009121848 */
[----:B-1----:R-:W-:-:S04]  /*2a0b0*/  SEL R10, RZ, 0x4, !P1 ;  /* 0x00000004ff0a7807 */ /* 0x002fc80004800000 */
[----:B------:R-:W-:Y:S01]  /*2a0c0*/  SEL R10, R10, RZ, !P0 ;  /* 0x000000ff0a0a7207 */ /* 0x000fe20004000000 */
[----:B------:R-:W-:-:S03]  /*2a0d0*/  IMAD.MOV.U32 R11, RZ, RZ, R230 ;  /* 0x000000ffff0b7224 */ /* 0x000fc600078e00e6 */
        /* <DEDUP_REMOVED lines=11> */
[----:B------:R-:W-:-:S05]  /*2a190*/  IMAD.MOV.U32 R10, RZ, RZ, R247 ;  /* 0x000000ffff0a7224 */ /* 0x000fca00078e00f7 */
[----:B------:R1:W-:Y:S01]  /*2a1a0*/  LDGSTS.E [R9+0x4a80], [R10.64], P1 ;  /* 0x04a800000a097fae */ /* 0x0003e20008921848 */
[----:B---3--:R-:W-:-:S05]  /*2a1b0*/  IADD3 R25, P4, R25, R200, RZ ;  /* 0x000000c819197210 */ /* 0x008fca0007f9e0ff */
[----:B--2---:R-:W-:Y:S01]  /*2a1c0*/  IMAD.X R26, R26, 0x1, R0, P4 ;  /* 0x000000011a1a7824 */ /* 0x004fe200020e0600 */
[----:B------:R2:W-:Y:S01]  /*2a1d0*/  STL [R1+0x2c], R25 ;  /* 0x00002c1901007387 */ /* 0x0005e20000100800 */
[----:B-1----:R-:W-:-:S03]  /*2a1e0*/  IMAD.MOV.U32 R10, RZ, RZ, R25 ;  /* 0x000000ffff0a7224 */ /* 0x002fc600078e0019 */
[----:B------:R1:W-:Y:S04]  /*2a1f0*/  STL [R1+0x28], R26 ;  /* 0x0000281a01007387 */ /* 0x0003e80000100800 */
[----:B------:R-:W3:Y:S01]  /*2a200*/  LDL.LU R56, [R1+0xb0] ;  /* 0x0000b00001387983 */ /* 0x000ee20000300800 */
[----:B------:R-:W-:-:S03]  /*2a210*/  IMAD.MOV.U32 R11, RZ, RZ, R26 ;  /* 0x000000ffff0b7224 */ /* 0x000fc600078e001a */
[----:B--2---:R-:W2:Y:S04]  /*2a220*/  LDL.LU R25, [R1+0xb4] ;  /* 0x0000b40001197983 */ /* 0x004ea80000300800 */
[----:B------:R-:W3:Y:S04]  /*2a230*/  LDL.LU R57, [R1+0xe8] ;  /* 0x0000e80001397983 */ /* 0x000ee80000300800 */
[----:B-1----:R-:W3:Y:S01]  /*2a240*/  LDL.LU R26, [R1+0xec] ;  /* 0x0000ec00011a7983 */ /* 0x002ee20000300800 */
[----:B------:R-:W-:-:S03]  /*2a250*/  ISETP.GT.AND P1, PT, R2, 0x52, PT ;  /* 0x000000520200780c */ /* 0x000fc60003f24270 */
[----:B------:R1:W-:Y:S01]  /*2a260*/  LDGSTS.E [R9+0x4e00], [R10.64], P2 ;  /* 0x04e000000a097fae */ /* 0x0003e20009121848 */
[-C--:B-----5:R-:W-:Y:S02]  /*2a270*/  IADD3 R42, P3, R42, R200.reuse, RZ ;  /* 0x000000c82a2a7210 */ /* 0x0a0fe40007f7e0ff */
[----:B----4-:R-:W-:-:S03]  /*2a280*/  IADD3 R27, P4, R27, R200, RZ ;  /* 0x000000c81b1b7210 */ /* 0x010fc60007f9e0ff */
        /* <DEDUP_REMOVED lines=8> */
[----:B------:R1:W-:Y:S04]  /*2a310*/  STL [R1+0x30], R43 ;  /* 0x0000302b01007387 */ /* 0x0003e80000100800 */
[----:B------:R4:W-:Y:S01]  /*2a320*/  LDGSTS.E [R9+0x4e80], [R10.64], P2 ;  /* 0x04e800000a097fae */ /* 0x0009e20009121848 */
[----:B------:R-:W-:-:S03]  /*2a330*/  ISETP.GT.AND P2, PT, R2, 0x56, PT ;  /* 0x000000560200780c */ /* 0x000fc60003f44270 */
[----:B------:R-:W-:Y:S04]  /*2a340*/  STL [R1+0x6c], R27 ;  /* 0x00006c1b01007387 */ /* 0x000fe80000100800 */
[----:B------:R5:W-:Y:S01]  /*2a350*/  STL [R1+0x68], R41 ;  /* 0x0000682901007387 */ /* 0x000be20000100800 */
[----:B----4-:R-:W-:Y:S01]  /*2a360*/  IMAD.MOV.U32 R10, RZ, RZ, R27 ;  /* 0x000000ffff0a7224 */ /* 0x010fe200078e001b */
[----:B------:R-:W-:Y:S02]  /*2a370*/  MOV R11, R41 ;  /* 0x00000029000b7202 */ /* 0x000fe40000000f00 */
[----:B-1----:R-:W4:Y:S01]  /*2a380*/  LDL.LU R43, [R1+0xf0] ;  /* 0x0000f000012b7983 */ /* 0x002f220000300800 */
[----:B------:R-:W-:-:S03]  /*2a390*/  IADD3 R58, P3, R58, R200, RZ ;  /* 0x000000c83a3a7210 */ /* 0x000fc60007f7e0ff */
[----:B------:R-:W4:Y:S04]  /*2a3a0*/  LDL.LU R42, [R1+0xf4] ;  /* 0x0000f400012a7983 */ /* 0x000f280000300800 */
[----:B------:R1:W-:Y:S01]  /*2a3b0*/  LDGSTS.E [R9+0x5200], [R10.64], P1 ;  /* 0x052000000a097fae */ /* 0x0003e20008921848 */
[----:B------:R-:W-:-:S03]  /*2a3c0*/  IMAD.X R59, R59, 0x1, R0, P3 ;  /* 0x000000013b3b7824 */ /* 0x000fc600018e0600 */
[----:B-----5:R-:W5:Y:S04]  /*2a3d0*/  LDL.LU R41, [R1+0x128] ;  /* 0x0001280001297983 */ /* 0x020f680000300800 */
[----:B------:R-:W5:Y:S01]  /*2a3e0*/  LDL.LU R27, [R1+0x12c] ;  /* 0x00012c00011b7983 */ /* 0x000f620000300800 */
[----:B-1----:R-:W-:-:S04]  /*2a3f0*/  SEL R10, RZ, 0x4, !P2 ;  /* 0x00000004ff0a7807 */ /* 0x002fc80005000000 */
[----:B------:R-:W-:Y:S02]  /*2a400*/  SEL R10, R10, RZ, !P0 ;  /* 0x000000ff0a0a7207 */ /* 0x000fe40004000000 */
[----:B------:R-:W-:Y:S02]  /*2a410*/  IADD3 R24, P4, R24, R200, RZ ;  /* 0x000000c818187210 */ /* 0x000fe40007f9e0ff */
[----:B------:R-:W-:Y:S01]  /*2a420*/  ISETP.NE.U32.AND P2, PT, R10, RZ, PT ;  /* 0x000000ff0a00720c */ /* 0x000fe20003f45070 */
[----:B------:R-:W-:Y:S01]  /*2a430*/  IMAD.MOV.U32 R10, RZ, RZ, R58 ;  /* 0x000000ffff0a7224 */ /* 0x000fe200078e003a */
[----:B------:R-:W-:Y:S01]  /*2a440*/  MOV R11, R59 ;  /* 0x0000003b000b7202 */ /* 0x000fe20000000f00 */
[----:B------:R-:W-:-:S04]  /*2a450*/  IMAD.X R40, R40, 0x1, R0, P4 ;  /* 0x0000000128287824 */ /* 0x000fc800020e0600 */
[----:B------:R1:W-:Y:S01]  /*2a460*/  LDGSTS.E [R9+0x5280], [R10.64], P1 ;  /* 0x052800000a097fae */ /* 0x0003e20008921848 */
[----:B------:R-:W-:-:S03]  /*2a470*/  ISETP.GT.AND P1, PT, R2, 0x5a, PT ;  /* 0x0000005a0200780c */ /* 0x000fc60003f24270 */
[----:B------:R-:W-:Y:S01]  /*2a480*/  STL [R1+0x74], R58 ;  /* 0x0000743a01007387 */ /* 0x000fe20000100800 */
[----:B-1----:R-:W-:Y:S02]  /*2a490*/  IMAD.MOV.U32 R10, RZ, RZ, R24 ;  /* 0x000000ffff0a7224 */ /* 0x002fe400078e0018 */
[----:B------:R-:W-:Y:S01]  /*2a4a0*/  IMAD.MOV.U32 R11, RZ, RZ, R40 ;  /* 0x000000ffff0b7224 */ /* 0x000fe200078e0028 */
[----:B------:R-:W-:Y:S04]  /*2a4b0*/  STL [R1+0x70], R59 ;  /* 0x0000703b01007387 */ /* 0x000fe80000100800 */
[----:B------:R1:W-:Y:S04]  /*2a4c0*/  LDGSTS.E [R9+0x5600], [R10.64], P2 ;  /* 0x056000000a097fae */ /* 0x0003e80009121848 */
[----:B------:R-:W-:Y:S04]  /*2a4d0*/  STL [R1+0xac], R24 ;  /* 0x0000ac1801007387 */ /* 0x000fe80000100800 */
[----:B------:R1:W-:Y:S02]  /*2a4e0*/  STL [R1+0xa8], R40 ;  /* 0x0000a82801007387 */ /* 0x0003e40000100800 */
[----:B-1----:R-:W-:-:S04]  /*2a4f0*/  SEL R10, RZ, 0x4, !P1 ;  /* 0x00000004ff0a7807 */ /* 0x002fc80004800000 */
[----:B------:R-:W-:Y:S01]  /*2a500*/  SEL R10, R10, RZ, !P0 ;  /* 0x000000ff0a0a7207 */ /* 0x000fe20004000000 */
[----:B------:R-:W5:Y:S04]  /*2a510*/  LDL.LU R40, [R1+0x134] ;  /* 0x0001340001287983 */ /* 0x000f680000300800 */
[----:B------:R-:W5:Y:S01]  /*2a520*/  LDL.LU R24, [R1+0x16c] ;  /* 0x00016c0001187983 */ /* 0x000f620000300800 */
[----:B------:R-:W-:Y:S02]  /*2a530*/  ISETP.NE.U32.AND P1, PT, R10, RZ, PT ;  /* 0x000000ff0a00720c */ /* 0x000fe40003f25070 */
[----:B--2---:R-:W-:-:S05]  /*2a540*/  IADD3 R25, P3, R25, R200, RZ ;  /* 0x000000c819197210 */ /* 0x004fca0007f7e0ff */
[----:B---3--:R-:W-:Y:S01]  /*2a550*/  IMAD.X R56, R56, 0x1, R0, P3 ;  /* 0x0000000138387824 */ /* 0x008fe200018e0600 */
[----:B------:R-:W-:Y:S01]  /*2a560*/  IADD3 R26, P4, R26, R200, RZ ;  /* 0x000000c81a1a7210 */ /* 0x000fe20007f9e0ff */
[----:B------:R-:W-:Y:S03]  /*2a570*/  STL [R1+0xb4], R25 ;  /* 0x0000b41901007387 */ /* 0x000fe60000100800 */
[----:B------:R-:W-:Y:S01]  /*2a580*/  IADD3.X R57, R57, R0, RZ, P4, !PT ;  /* 0x0000000039397210 */ /* 0x000fe200027fe4ff */
[----:B------:R1:W-:Y:S01]  /*2a590*/  STL [R1+0xb0], R56 ;  /* 0x0000b03801007387 */ /* 0x0003e20000100800 */
[----:B------:R-:W-:-:S03]  /*2a5a0*/  IMAD.MOV.U32 R11, RZ, RZ, R56 ;  /* 0x000000ffff0b7224 */ /* 0x000fc600078e0038 */
        /* <DEDUP_REMOVED lines=8> */
[----:B-1----:R-:W-:Y:S01]  /*2a630*/  IMAD.MOV.U32 R10, RZ, RZ, R26 ;  /* 0x000000ffff0a7224 */ /* 0x002fe200078e001a */
[----:B------:R-:W-:Y:S02]  /*2a640*/  MOV R11, R57 ;  /* 0x00000039000b7202 */ /* 0x000fe40000000f00 */
[----:B--2---:R-:W2:Y:S04]  /*2a650*/  LDL.LU R26, [R1+0x1ac] ;  /* 0x0001ac00011a7983 */ /* 0x004ea80000300800 */
[----:B------:R1:W-:Y:S01]  /*2a660*/  LDGSTS.E [R9+0x5a00], [R10.64], P1 ;  /* 0x05a000000a097fae */ /* 0x0003e20008921848 */
[----:B----4-:R-:W-:Y:S02]  /*2a670*/  IADD3 R42, P3, R42, R200, RZ ;  /* 0x000000c82a2a7210 */ /* 0x010fe40007f7e0ff */
[----:B-1----:R-:W-:-:S03]  /*2a680*/  SEL R10, RZ, 0x4, !P2 ;  /* 0x00000004ff0a7807 */ /* 0x002fc60005000000 */
[----:B------:R-:W-:Y:S01]  /*2a690*/  IMAD.X R43, R43, 0x1, R0, P3 ;  /* 0x000000012b2b7824 */ /* 0x000fe200018e0600 */
[----:B------:R1:W-:Y:S01]  /*2a6a0*/  STL [R1+0xf4], R42 ;  /* 0x0000f42a01007387 */ /* 0x0003e20000100800 */
[----:B------:R-:W-:Y:S02]  /*2a6b0*/  SEL R10, R10, RZ, !P0 ;  /* 0x000000ff0a0a7207 */ /* 0x000fe40004000000 */
[----:B-----5:R-:W-:Y:S01]  /*2a6c0*/  IADD3 R27, P4, R27, R200, RZ ;  /* 0x000000c81b1b7210 */ /* 0x020fe20007f9e0ff */
[----:B------:R4:W-:Y:S01]  /*2a6d0*/  STL [R1+0xf0], R43 ;  /* 0x0000f02b01007387 */ /* 0x0009e20000100800 */
[----:B------:R-:W-:-:S03]  /*2a6e0*/  ISETP.NE.U32.AND P2, PT, R10, RZ, PT ;  /* 0x000000ff0a00720c */ /* 0x000fc60003f45070 */
[----:B------:R-:W-:Y:S01]  /*2a6f0*/  STL [R1+0x12c], R27 ;  /* 0x00012c1b01007387 */ /* 0x000fe20000100800 */
[----:B------:R-:W-:Y:S01]  /*2a700*/  IMAD.X R41, R41, 0x1, R0, P4 ;  /* 0x0000000129297824 */ /* 0x000fe200020e0600 */
[----:B------:R-:W-:Y:S02]  /*2a710*/  MOV R11, R43 ;  /* 0x0000002b000b7202 */ /* 0x000fe40000000f00 */
[----:B------:R-:W5:Y:S01]  /*2a720*/  LDL.LU R59, [R1+0x170] ;  /* 0x00017000013b7983 */ /* 0x000f620000300800 */
[----:B------:R-:W-:-:S03]  /*2a730*/  IMAD.MOV.U32 R10, RZ, RZ, R42 ;  /* 0x000000ffff0a7224 */ /* 0x000fc600078e002a */
[----:B------:R4:W-:Y:S04]  /*2a740*/  STL [R1+0x128], R41 ;  /* 0x0001282901007387 */ /* 0x0009e80000100800 */
[----:B-1----:R-:W5:Y:S04]  /*2a750*/  LDL.LU R42, [R1+0x1a8] ;  /* 0x0001a800012a7983 */ /* 0x002f680000300800 */
[----:B------:R1:W-:Y:S04]  /*2a760*/  LDGSTS.E [R9+0x5a80], [R10.64], P1 ;  /* 0x05a800000a097fae */ /* 0x0003e80008921848 */
[----:B----4-:R-:W5:Y:S01]  /*2a770*/  LDL.LU R43, [R1+0x1b0] ;  /* 0x0001b000012b7983 */ /* 0x010f620000300800 */
[----:B------:R-:W-:Y:S01]  /*2a780*/  ISETP.GT.AND P1, PT, R2, 0x62, PT ;  /* 0x000000620200780c */ /* 0x000fe20003f24270 */
[----:B-1----:R-:W-:-:S02]  /*2a790*/  IMAD.MOV.U32 R11, RZ, RZ, R41 ;  /* 0x000000ffff0b7224 */ /* 0x002fc400078e0029 */
[----:B------:R-:W5:Y:S01]  /*2a7a0*/  LDL.LU R41, [R1+0x1b4] ;  /* 0x0001b40001297983 */ /* 0x000f620000300800 */
[----:B------:R-:W-:-:S03]  /*2a7b0*/  IMAD.MOV.U32 R10, RZ, RZ, R27 ;  /* 0x000000ffff0a7224 */ /* 0x000fc600078e001b */
[----:B------:R-:W5:Y:S04]  /*2a7c0*/  LDL.LU R57, [R1+0x1e8] ;  /* 0x0001e80001397983 */ /* 0x000f680000300800 */
[----:B------:R-:W5:Y:S04]  /*2a7d0*/  LDL.LU R27, [R1+0x1ec] ;  /* 0x0001ec00011b7983 */ /* 0x000f680000300800 */
[----:B------:R1:W-:Y:S01]  /*2a7e0*/  LDGSTS.E [R9+0x5e00], [R10.64], P2 ;  /* 0x05e000000a097fae */ /* 0x0003e20009121848 */
[----:B------:R-:W-:Y:S02]  /*2a7f0*/  IADD3 R40, P3, R40, R200, RZ ;  /* 0x000000c828287210 */ /* 0x000fe40007f7e0ff */
[----:B-1----:R-:W-:-:S02]  /*2a800*/  SEL R10, RZ, 0x4, !P1 ;  /* 0x00000004ff0a7807 */ /* 0x002fc40004800000 */
[----:B------:R-:W-:Y:S02]  /*2a810*/  IADD3 R24, P4, R24, R200, RZ ;  /* 0x000000c818187210 */ /* 0x000fe40007f9e0ff */
[----:B------:R-:W-:Y:S01]  /*2a820*/  SEL R10, R10, RZ, !P0 ;  /* 0x000000ff0a0a7207 */ /* 0x000fe20004000000 */
[----:B------:R-:W-:Y:S03]  /*2a830*/  STL [R1+0x134], R40 ;  /* 0x0001342801007387 */ /* 0x000fe60000100800 */
[----:B------:R-:W-:Y:S01]  /*2a840*/  ISETP.NE.U32.AND P1, PT, R10, RZ, PT ;  /* 0x000000ff0a00720c */ /* 0x000fe20003f25070 */
[----:B------:R-:W-:Y:S02]  /*2a850*/  IMAD.MOV.U32 R10, RZ, RZ, R40 ;  /* 0x000000ffff0a7224 */ /* 0x000fe400078e0028 */
[----:B---3--:R-:W-:-:S05]  /*2a860*/  IMAD.X R56, R56, 0x1, R0, P3 ;  /* 0x0000000138387824 */ /* 0x008fca00018e0600 */
[----:B------:R1:W-:Y:S01]  /*2a870*/  STL [R1+0x130], R56 ;  /* 0x0001303801007387 */ /* 0x0003e20000100800 */
[----:B------:R-:W-:-:S03]  /*2a880*/  IADD3.X R25, R25, R0, RZ, P4, !PT ;  /* 0x0000000019197210 */ /* 0x000fc600027fe4ff */
[----:B------:R-:W-:Y:S01]  /*2a890*/  STL [R1+0x16c], R24 ;  /* 0x00016c1801007387 */ /* 0x000fe20000100800 */
[----:B------:R-:W-:-:S03]  /*2a8a0*/  IMAD.MOV.U32 R11, RZ, RZ, R56 ;  /* 0x000000ffff0b7224 */ /* 0x000fc600078e0038 */
[----:B------:R3:W-:Y:S04]  /*2a8b0*/  STL [R1+0x168], R25 ;  /* 0x0001681901007387 */ /* 0x0007e80000100800 */
[----:B-1----:R-:W4:Y:S04]  /*2a8c0*/  LDL.LU R56, [R1+0x1f0] ;  /* 0x0001f00001387983 */ /* 0x002f280000300800 */
[----:B------:R-:W4:Y:S04]  /*2a8d0*/  LDL.LU R40, [R1+0x1f4] ;  /* 0x0001f40001287983 */ /* 0x000f280000300800 */
[----:B------:R1:W-:Y:S02]  /*2a8e0*/  LDGSTS.E [R9+0x5e80], [R10.64], P2 ;  /* 0x05e800000a097fae */ /* 0x0003e40009121848 */
[----:B-1----:R-:W-:Y:S01]  /*2a8f0*/  MOV R11, R25 ;  /* 0x00000019000b7202 */ /* 0x002fe20000000f00 */
[----:B------:R-:W-:Y:S01]  /*2a900*/  IMAD.MOV.U32 R10, RZ, RZ, R24 ;  /* 0x000000ffff0a7224 */ /* 0x000fe200078e0018 */
[----:B---3--:R-:W3:Y:S04]  /*2a910*/  LDL.LU R25, [R1+0x228] ;  /* 0x0002280001197983 */ /* 0x008ee80000300800 */
[----:B------:R-:W3:Y:S01]  /*2a920*/  LDL.LU R24, [R1+0x22c] ;  /* 0x00022c0001187983 */ /* 0x000ee20000300800 */
[----:B------:R-:W-:-:S02]  /*2a930*/  ISETP.GT.AND P2, PT, R2, 0x66, PT ;  /* 0x000000660200780c */ /* 0x000fc40003f44270 */
[-C--:B------:R-:W-:Y:S01]  /*2a940*/  IADD3 R58, P3, R58, R200.reuse, RZ ;  /* 0x000000c83a3a7210 */ /* 0x080fe20007f7e0ff */
[----:B------:R1:W-:Y:S01]  /*2a950*/  LDGSTS.E [R9+0x6200], [R10.64], P1 ;  /* 0x062000000a097fae */ /* 0x0003e20008921848 */
[----:B--2---:R-:W-:Y:S02]  /*2a960*/  IADD3 R26, P4, R26, R200, RZ ;  /* 0x000000c81a1a7210 */ /* 0x004fe40007f9e0ff */
[----:B-1----:R-:W-:Y:S01]  /*2a970*/  SEL R10, RZ, 0x4, !P2 ;  /* 0x00000004ff0a7807 */ /* 0x002fe20005000000 */
[----:B-----5:R-:W-:-:S03]  /*2a980*/  IMAD.X R59, R59, 0x1, R0, P3 ;  /* 0x000000013b3b7824 */ /* 0x020fc600018e0600 */
[----:B------:R-:W-:Y:S02]  /*2a990*/  SEL R10, R10, RZ, !P0 ;  /* 0x000000ff0a0a7207 */ /* 0x000fe40004000000 */
[----:B------:R-:W-:Y:S02]  /*2a9a0*/  MOV R11, R59 ;  /* 0x0000003b000b7202 */ /* 0x000fe40000000f00 */
[----:B------:R-:W-:Y:S01]  /*2a9b0*/  ISETP.NE.U32.AND P2, PT, R10, RZ, PT ;  /* 0x000000ff0a00720c */ /* 0x000fe20003f45070 */
[----:B------:R-:W-:Y:S02]  /*2a9c0*/  IMAD.MOV.U32 R10, RZ, RZ, R58 ;  /* 0x000000ffff0a7224 */ /* 0x000fe400078e003a */
[----:B------:R-:W-:Y:S01]  /*2a9d0*/  IMAD.X R42, R42, 0x1, R0, P4 ;  /* 0x000000012a2a7824 */ /* 0x000fe200020e0600 */
[----:B------:R-:W-:Y:S04]  /*2a9e0*/  STL [R1+0x174], R58 ;  /* 0x0001743a01007387 */ /* 0x000fe80000100800 */
[----:B------:R1:W-:Y:S01]  /*2a9f0*/  LDGSTS.E [R9+0x6280], [R10.64], P1 ;  /* 0x062800000a097fae */ /* 0x0003e20008921848 */
[----:B------:R-:W-:-:S03]  /*2aa00*/  ISETP.GT.AND P1, PT, R2, 0x6a, PT ;  /* 0x0000006a0200780c */ /* 0x000fc60003f24270 */
[----:B------:R-:W-:Y:S01]  /*2aa10*/  STL [R1+0x170], R59 ;  /* 0x0001703b01007387 */ /* 0x000fe20000100800 */
[-C--:B------:R-:W-:Y:S01]  /*2aa20*/  IADD3 R41, P3, R41, R200.reuse, RZ ;  /* 0x000000c829297210 */ /* 0x080fe20007f7e0ff */
[----:B-1----:R-:W-:Y:S02]  /*2aa30*/  IMAD.MOV.U32 R10, RZ, RZ, R26 ;  /* 0x000000ffff0a7224 */ /* 0x002fe400078e001a */
[----:B------:R-:W-:Y:S01]  /*2aa40*/  IMAD.MOV.U32 R11, RZ, RZ, R42 ;  /* 0x000000ffff0b7224 */ /* 0x000fe200078e002a */
[----:B------:R-:W-:Y:S01]  /*2aa50*/  STL [R1+0x1ac], R26 ;  /* 0x0001ac1a01007387 */ /* 0x000fe20000100800 */
[----:B------:R-:W-:Y:S01]  /*2aa60*/  IMAD.X R43, R43, 0x1, R0, P3 ;  /* 0x000000012b2b7824 */ /* 0x000fe200018e0600 */
[----:B------:R-:W-:Y:S02]  /*2aa70*/  IADD3 R27, P4, R27, R200, RZ ;  /* 0x000000c81b1b7210 */ /* 0x000fe40007f9e0ff */
[----:B------:R1:W-:Y:S04]  /*2aa80*/  STL [R1+0x1a8], R42 ;  /* 0x0001a82a01007387 */ /* 0x0003e80000100800 */
[----:B------:R2:W-:Y:S01]  /*2aa90*/  LDGSTS.E [R9+0x6600], [R10.64], P2 ;  /* 0x066000000a097fae */ /* 0x0005e20009121848 */
[----:B------:R-:W-:-:S03]  /*2aaa0*/  IADD3.X R57, R57, R0, RZ, P4, !PT ;  /* 0x0000000039397210 */ /* 0x000fc600027fe4ff */
[----:B-1----:R-:W5:Y:S04]  /*2aab0*/  LDL.LU R42, [R1+0x234] ;  /* 0x00023400012a7983 */ /* 0x002f680000300800 */
[----:B------:R-:W5:Y:S01]  /*2aac0*/  LDL.LU R26, [R1+0x26c] ;  /* 0x00026c00011a7983 */ /* 0x000f620000300800 */
[----:B--2---:R-:W-:-:S03]  /*2aad0*/  SEL R10, RZ, 0x4, !P1 ;  /* 0x00000004ff0a7807 */ /* 0x004fc60004800000 */
[----:B------:R-:W-:Y:S01]  /*2aae0*/  STL [R1+0x1b4], R41 ;  /* 0x0001b42901007387 */ /* 0x000fe20000100800 */
[----:B------:R-:W-:Y:S01]  /*2aaf0*/  IMAD.MOV.U32 R11, RZ, RZ, R43 ;  /* 0x000000ffff0b7224 */ /* 0x000fe200078e002b */
[----:B------:R-:W-:Y:S02]  /*2ab00*/  SEL R10, R10, RZ, !P0 ;  /* 0x000000ff0a0a7207 */ /* 0x000fe40004000000 */
[----:B------:R1:W-:Y:S04]  /*2ab10*/  STL [R1+0x1b0], R43 ;  /* 0x0001b02b01007387 */ /* 0x0003e80000100800 */
        /* <DEDUP_REMOVED lines=9> */
[----:B-1----:R-:W-:Y:S01]  /*2abb0*/  IMAD.MOV.U32 R10, RZ, RZ, R27 ;  /* 0x000000ffff0a7224 */ /* 0x002fe200078e001b */
[----:B------:R-:W-:Y:S02]  /*2abc0*/  MOV R11, R57 ;  /* 0x00000039000b7202 */ /* 0x000fe40000000f00 */
        /* <DEDUP_REMOVED lines=9> */
[----:B---3--:R-:W-:-:S05]  /*2ac60*/  IADD3 R24, P4, R24, R200, RZ ;  /* 0x000000c818187210 */ /* 0x008fca0007f9e0ff */
[----:B------:R-:W-:Y:S01]  /*2ac70*/  STL [R1+0x22c], R24 ;  /* 0x00022c1801007387 */ /* 0x000fe20000100800 */
[----:B------:R-:W-:-:S03]  /*2ac80*/  IMAD.X R25, R25, 0x1, R0, P4 ;  /* 0x0000000119197824 */ /* 0x000fc600020e0600 */
[----:B------:R-:W3:Y:S01]  /*2ac90*/  LDL.LU R59, [R1+0x270] ;  /* 0x00027000013b7983 */ /* 0x000ee20000300800 */
[----:B------:R-:W-:-:S03]  /*2aca0*/  IMAD.MOV.U32 R10, RZ, RZ, R40 ;  /* 0x000000ffff0a7224 */ /* 0x000fc600078e0028 */
[----:B------:R4:W-:Y:S04]  /*2acb0*/  STL [R1+0x228], R25 ;  /* 0x0002281901007387 */ /* 0x0009e80000100800 */
[----:B-1----:R-:W3:Y:S01]  /*2acc0*/  LDL.LU R40, [R1+0x2a8] ;  /* 0x0002a80001287983 */ /* 0x002ee20000300800 */
[----:B------:R-:W-:-:S03]  /*2acd0*/  MOV R11, R56 ;  /* 0x00000038000b7202 */ /* 0x000fc60000000f00 */
[----:B------:R-:W3:Y:S04]  /*2ace0*/  LDL.LU R57, [R1+0x2b0] ;  /* 0x0002b00001397983 */ /* 0x000ee80000300800 */
[----:B----4-:R-:W4:Y:S04]  /*2acf0*/  LDL.LU R56, [R1+0x2b4] ;  /* 0x0002b40001387983 */ /* 0x010f280000300800 */
[----:B------:R1:W-:Y:S02]  /*2ad00*/  LDGSTS.E [R9+0x6a80], [R10.64], P1 ;  /* 0x06a800000a097fae */ /* 0x0003e40008921848 */
[----:B-1----:R-:W-:-:S02]  /*2ad10*/  IMAD.MOV.U32 R11, RZ, RZ, R25 ;  /* 0x000000ffff0b7224 */ /* 0x002fc400078e0019 */
[----:B------:R-:W-:Y:S01]  /*2ad20*/  IMAD.MOV.U32 R10, RZ, RZ, R24 ;  /* 0x000000ffff0a7224 */ /* 0x000fe200078e0018 */
[----:B------:R-:W4:Y:S04]  /*2ad30*/  LDL.LU R25, [R1+0x2e8] ;  /* 0x0002e80001197983 */ /* 0x000f280000300800 */
[----:B------:R-:W4:Y:S01]  /*2ad40*/  LDL.LU R24, [R1+0x2ec] ;  /* 0x0002ec0001187983 */ /* 0x000f220000300800 */
[----:B------:R-:W-:-:S03]  /*2ad50*/  ISETP.GT.AND P1, PT, R2, 0x72, PT ;  /* 0x000000720200780c */ /* 0x000fc60003f24270 */
[----:B------:R1:W-:Y:S01]  /*2ad60*/  LDGSTS.E [R9+0x6e00], [R10.64], P2 ;  /* 0x06e000000a097fae */ /* 0x0003e20009121848 */
[----:B-----5:R-:W-:Y:S02]  /*2ad70*/  IADD3 R42, P3, R42, R200, RZ ;  /* 0x000000c82a2a7210 */ /* 0x020fe40007f7e0ff */
[----:B-1----:R-:W-:-:S04]  /*2ad80*/  SEL R10, RZ, 0x4, !P1 ;  /* 0x00000004ff0a7807 */ /* 0x002fc80004800000 */
[----:B------:R-:W-:Y:S02]  /*2ad90*/  SEL R10, R10, RZ, !P0 ;  /* 0x000000ff0a0a7207 */ /* 0x000fe40004000000 */
[----:B------:R-:W-:Y:S02]  /*2ada0*/  IADD3 R26, P4, R26, R200, RZ ;  /* 0x000000c81a1a7210 */ /* 0x000fe40007f9e0ff */
[----:B------:R-:W-:Y:S01]  /*2adb0*/  ISETP.NE.U32.AND P1, PT, R10, RZ, PT ;  /* 0x000000ff0a00720c */ /* 0x000fe20003f25070 */
[----:B------:R-:W-:Y:S02]  /*2adc0*/  IMAD.MOV.U32 R10, RZ, RZ, R42 ;  /* 0x000000ffff0a7224 */ /* 0x000fe400078e002a */
[----:B------:R-:W-:-:S04]  /*2add0*/  IMAD.X R43, R43, 0x1, R0, P3 ;  /* 0x000000012b2b7824 */ /* 0x000fc800018e0600 */
[----:B------:R-:W-:Y:S01]  /*2ade0*/  IMAD.MOV.U32 R11, RZ, RZ, R43 ;  /* 0x000000ffff0b7224 */ /* 0x000fe200078e002b */
[----:B------:R-:W-:-:S04]  /*2adf0*/  IADD3.X R41, R41, R0, RZ, P4, !PT ;  /* 0x0000000029297210 */ /* 0x000fc800027fe4ff */
[----:B------:R1:W-:Y:S01]  /*2ae00*/  LDGSTS.E [R9+0x6e80], [R10.64], P2 ;  /* 0x06e800000a097fae */ /* 0x0003e20009121848 */
[----:B------:R-:W-:-:S03]  /*2ae10*/  ISETP.GT.AND P2, PT, R2, 0x76, PT ;  /* 0x000000760200780c */ /* 0x000fc60003f44270 */
[----:B------:R-:W-:Y:S04]  /*2ae20*/  STL [R1+0x234], R42 ;  /* 0x0002342a01007387 */ /* 0x000fe80000100800 */
[----:B------:R5:W-:Y:S01]  /*2ae30*/  STL [R1+0x230], R43 ;  /* 0x0002302b01007387 */ /* 0x000be20000100800 */
[----:B-1----:R-:W-:Y:S01]  /*2ae40*/  IMAD.MOV.U32 R10, RZ, RZ, R26 ;  /* 0x000000ffff0a7224 */ /* 0x002fe200078e001a */
[----:B------:R-:W-:Y:S02]  /*2ae50*/  MOV R11, R41 ;  /* 0x00000029000b7202 */ /* 0x000fe40000000f00 */
[----:B------:R1:W-:Y:S01]  /*2ae60*/  STL [R1+0x26c], R26 ;  /* 0x00026c1a01007387 */ /* 0x0003e20000100800 */
[----:B------:R-:W-:-:S03]  /*2ae70*/  IADD3 R58, P3, R58, R200, RZ ;  /* 0x000000c83a3a7210 */ /* 0x000fc60007f7e0ff */
[----:B------:R1:W-:Y:S04]  /*2ae80*/  LDGSTS.E [R9+0x7200], [R10.64], P1 ;  /* 0x072000000a097fae */ /* 0x0003e80008921848 */
[----:B------:R2:W-:Y:S04]  /*2ae90*/  STL [R1+0x268], R41 ;  /* 0x0002682901007387 */ /* 0x0005e80000100800 */
[----:B-----5:R-:W5:Y:S01]  /*2aea0*/  LDL.LU R43, [R1+0x2f0] ;  /* 0x0002f000012b7983 */ /* 0x020f620000300800 */
[----:B-1----:R-:W-:-:S03]  /*2aeb0*/  SEL R10, RZ, 0x4, !P2 ;  /* 0x00000004ff0a7807 */ /* 0x002fc60005000000 */
[----:B------:R-:W5:Y:S01]  /*2aec0*/  LDL.LU R26, [R1+0x2f4] ;  /* 0x0002f400011a7983 */ /* 0x000f620000300800 */
[----:B------:R-:W-:-:S03]  /*2aed0*/  SEL R10, R10, RZ, !P0 ;  /* 0x000000ff0a0a7207 */ /* 0x000fc60004000000 */
[----:B------:R-:W5:Y:S01]  /*2aee0*/  LDL.LU R42, [R1+0x328] ;  /* 0x00032800012a7983 */ /* 0x000f620000300800 */
[----:B--2---:R-:W-:Y:S02]  /*2aef0*/  IADD3 R27, P4, R27, R200, RZ ;  /* 0x000000c81b1b7210 */ /* 0x004fe40007f9e0ff */
[----:B------:R-:W-:Y:S01]  /*2af00*/  ISETP.NE.U32.AND P2, PT, R10, RZ, PT ;  /* 0x000000ff0a00720c */ /* 0x000fe20003f45070 */
[----:B------:R-:W2:Y:S01]  /*2af10*/  LDL.LU R41, [R1+0x32c] ;  /* 0x00032c0001297983 */ /* 0x000ea20000300800 */
[----:B------:R-:W-:-:S03]  /*2af20*/  IMAD.MOV.U32 R10, RZ, RZ, R58 ;  /* 0x000000ffff0a7224 */ /* 0x000fc600078e003a */
[----:B------:R-:W-:Y:S01]  /*2af30*/  STL [R1+0x274], R58 ;  /* 0x0002743a01007387 */ /* 0x000fe20000100800 */
[----:B---3--:R-:W-:-:S05]  /*2af40*/  IMAD.X R59, R59, 0x1, R0, P3 ;  /* 0x000000013b3b7824 */ /* 0x008fca00018e0600 */
[----:B------:R-:W-:Y:S01]  /*2af50*/  MOV R11, R59 ;  /* 0x0000003b000b7202 */ /* 0x000fe20000000f00 */
[----:B------:R-:W-:Y:S01]  /*2af60*/  IMAD.X R40, R40, 0x1, R0, P4 ;  /* 0x0000000128287824 */ /* 0x000fe200020e0600 */
[----:B------:R-:W-:Y:S04]  /*2af70*/  STL [R1+0x270], R59 ;  /* 0x0002703b01007387 */ /* 0x000fe80000100800 */
[----:B------:R1:W-:Y:S01]  /*2af80*/  LDGSTS.E [R9+0x7280], [R10.64], P1 ;  /* 0x072800000a097fae */ /* 0x0003e20008921848 */
[----:B------:R-:W-:-:S03]  /*2af90*/  ISETP.GT.AND P1, PT, R2, 0x7a, PT ;  /* 0x0000007a0200780c */ /* 0x000fc60003f24270 */
[----:B------:R-:W-:Y:S04]  /*2afa0*/  STL [R1+0x2ac], R27 ;  /* 0x0002ac1b01007387 */ /* 0x000fe80000100800 */
[----:B------:R3:W-:Y:S01]  /*2afb0*/  STL [R1+0x2a8], R40 ;  /* 0x0002a82801007387 */ /* 0x0007e20000100800 */
[----:B-1----:R-:W-:Y:S02]  /*2afc0*/  IMAD.MOV.U32 R10, RZ, RZ, R27 ;  /* 0x000000ffff0a7224 */ /* 0x002fe400078e001b */
[----:B------:R-:W-:Y:S01]  /*2afd0*/  IMAD.MOV.U32 R11, RZ, RZ, R40 ;  /* 0x000000ffff0b7224 */ /* 0x000fe200078e0028 */
[-C--:B----4-:R-:W-:Y:S01]  /*2afe0*/  IADD3 R56, P3, R56, R200.reuse, RZ ;  /* 0x000000c838387210 */ /* 0x090fe20007f7e0ff */
[----:B---3--:R-:W3:Y:S04]  /*2aff0*/  LDL.LU R40, [R1+0x330] ;  /* 0x0003300001287983 */ /* 0x008ee80000300800 */
[----:B------:R-:W4:Y:S04]  /*2b000*/  LDL.LU R27, [R1+0x334] ;  /* 0x00033400011b7983 */ /* 0x000f280000300800 */
[----:B------:R1:W-:Y:S01]  /*2b010*/  LDGSTS.E [R9+0x7600], [R10.64], P2 ;  /* 0x076000000a097fae */ /* 0x0003e20009121848 */
[----:B------:R-:W-:Y:S01]  /*2b020*/  IMAD.X R57, R57, 0x1, R0, P3 ;  /* 0x0000000139397824 */ /* 0x000fe200018e0600 */
[----:B------:R-:W-:-:S02]  /*2b030*/  IADD3 R24, P4, R24, R200, RZ ;  /* 0x000000c818187210 */ /* 0x000fc40007f9e0ff */
[----:B-1----:R-:W-:-:S04]  /*2b040*/  SEL R10, RZ, 0x4, !P1 ;  /* 0x00000004ff0a7807 */ /* 0x002fc80004800000 */
[----:B------:R-:W-:Y:S01]  /*2b050*/  SEL R10, R10, RZ, !P0 ;  /* 0x000000ff0a0a7207 */ /* 0x000fe20004000000 */
[----:B------:R-:W-:Y:S01]  /*2b060*/  IMAD.MOV.U32 R11, RZ, RZ, R57 ;  /* 0x000000ffff0b7224 */ /* 0x000fe200078e0039 */
[----:B------:R-:W-:Y:S02]  /*2b070*/  IADD3.X R25, R25, R0, RZ, P4, !PT ;  /* 0x0000000019197210 */ /* 0x000fe400027fe4ff */
[----:B------:R-:W-:Y:S01]  /*2b080*/  ISETP.NE.U32.AND P1, PT, R10, RZ, PT ;  /* 0x000000ff0a00720c */ /* 0x000fe20003f25070 */
[----:B------:R-:W-:Y:S01]  /*2b090*/  IMAD.MOV.U32 R10, RZ, RZ, R56 ;  /* 0x000000ffff0a7224 */ /* 0x000fe200078e0038 */
[----:B------:R-:W-:Y:S04]  /*2b0a0*/  STL [R1+0x2b4], R56 ;  /* 0x0002b43801007387 */ /* 0x000fe80000100800 */
[----:B------:R-:W-:Y:S04]  /*2b0b0*/  STL [R1+0x2b0], R57 ;  /* 0x0002b03901007387 */ /* 0x000fe80000100800 */
[----:B------:R-:W-:Y:S04]  /*2b0c0*/  STL [R1+0x2ec], R24 ;  /* 0x0002ec1801007387 */ /* 0x000fe80000100800 */
[----:B------:R1:W-:Y:S04]  /*2b0d0*/  LDGSTS.E [R9+0x7680], [R10.64], P2 ;  /* 0x076800000a097fae */ /* 0x0003e80009121848 */
[----:B------:R1:W-:Y:S02]  /*2b0e0*/  STL [R1+0x2e8], R25 ;  /* 0x0002e81901007387 */ /* 0x0003e40000100800 */
[----:B-1----:R-:W-:Y:S01]  /*2b0f0*/  MOV R11, R25 ;  /* 0x00000019000b7202 */ /* 0x002fe20000000f00 */
[----:B------:R-:W-:Y:S01]  /*2b100*/  IMAD.MOV.U32 R10, RZ, RZ, R24 ;  /* 0x000000ffff0a7224 */ /* 0x000fe200078e0018 */
[----:B------:R-:W3:Y:S04]  /*2b110*/  LDL.LU R25, [R1+0xf08] ;  /* 0x000f080001197983 */ /* 0x000ee80000300800 */
[----:B------:R-:W3:Y:S01]  /*2b120*/  LDL.LU R24, [R1+0xf14] ;  /* 0x000f140001187983 */ /* 0x000ee20000300800 */
[----:B------:R-:W-:-:S03]  /*2b130*/  ISETP.GT.AND P2, PT, R2, 0x7e, PT ;  /* 0x0000007e0200780c */ /* 0x000fc60003f44270 */
[----:B------:R1:W-:Y:S02]  /*2b140*/  LDGSTS.E [R9+0x7a00], [R10.64], P1 ;  /* 0x07a000000a097fae */ /* 0x0003e40008921848 */
[----:B-1----:R-:W-:Y:S02]  /*2b150*/  SEL R10, RZ, 0x4, !P2 ;  /* 0x00000004ff0a7807 */ /* 0x002fe40005000000 */
[----:B-----5:R-:W-:Y:S02]  /*2b160*/  IADD3 R26, P3, R26, R200, RZ ;  /* 0x000000c81a1a7210 */ /* 0x020fe40007f7e0ff */
[----:B------:R-:W-:-:S03]  /*2b170*/  SEL R10, R10, RZ, !P0 ;  /* 0x000000ff0a0a7207 */ /* 0x000fc60004000000 */
[----:B------:R-:W-:Y:S01]  /*2b180*/  IMAD.X R43, R43, 0x1, R0, P3 ;  /* 0x000000012b2b7824 */ /* 0x000fe200018e0600 */
[----:B------:R-:W-:Y:S02]  /*2b190*/  ISETP.NE.U32.AND P2, PT, R10, RZ, PT ;  /* 0x000000ff0a00720c */ /* 0x000fe40003f45070 */
[----:B--2---:R-:W-:Y:S01]  /*2b1a0*/  IADD3 R41, P4, R41, R200, RZ ;  /* 0x000000c829297210 */ /* 0x004fe20007f9e0ff */
[----:B------:R-:W-:Y:S01]  /*2b1b0*/  IMAD.MOV.U32 R10, RZ, RZ, R26 ;  /* 0x000000ffff0a7224 */ /* 0x000fe200078e001a */
[----:B------:R-:W-:-:S03]  /*2b1c0*/  MOV R11, R43 ;  /* 0x0000002b000b7202 */ /* 0x000fc60000000f00 */
[----:B------:R-:W-:Y:S01]  /*2b1d0*/  IMAD.X R42, R42, 0x1, R0, P4 ;  /* 0x000000012a2a7824 */ /* 0x000fe200020e0600 */
[----:B------:R1:W-:Y:S04]  /*2b1e0*/  STL [R1+0x2f4], R26 ;  /* 0x0002f41a01007387 */ /* 0x0003e80000100800 */
[----:B------:R2:W-:Y:S01]  /*2b1f0*/  LDGSTS.E [R9+0x7a80], [R10.64], P1 ;  /* 0x07a800000a097fae */ /* 0x0005e20008921848 */
[----:B------:R-:W-:-:S03]  /*2b200*/  ISETP.GT.AND P1, PT, R2, 0x3, PT ;  /* 0x000000030200780c */ /* 0x000fc60003f24270 */
[----:B------:R-:W-:Y:S04]  /*2b210*/  STL [R1+0x2f0], R43 ;  /* 0x0002f02b01007387 */ /* 0x000fe80000100800 */
[----:B------:R5:W-:Y:S01]  /*2b220*/  STL [R1+0x32c], R41 ;  /* 0x00032c2901007387 */ /* 0x000be20000100800 */
[----:B--2---:R-:W-:-:S03]  /*2b230*/  IMAD.MOV.U32 R10, RZ, RZ, R41 ;  /* 0x000000ffff0a7224 */ /* 0x004fc600078e0029 */
[----:B------:R-:W2:Y:S01]  /*2b240*/  LDL.LU R60, [R1+0xf0c] ;  /* 0x000f0c00013c7983 */ /* 0x000ea20000300800 */
[----:B------:R-:W-:-:S03]  /*2b250*/  IMAD.MOV.U32 R11, RZ, RZ, R42 ;  /* 0x000000ffff0b7224 */ /* 0x000fc600078e002a */
[----:B------:R3:W-:Y:S04]  /*2b260*/  STL [R1+0x328], R42 ;  /* 0x0003282a01007387 */ /* 0x0007e80000100800 */
[----:B------:R5:W-:Y:S04]  /*2b270*/  LDGSTS.E [R9+0x7e00], [R10.64], P2 ;  /* 0x07e000000a097fae */ /* 0x000be80009121848 */
[----:B-1----:R-:W2:Y:S04]  /*2b280*/  LDL.LU R26, [R1+0xed4] ;  /* 0x000ed400011a7983 */ /* 0x002ea80000300800 */
[----:B------:R-:W2:Y:S01]  /*2b290*/  LDL.LU R61, [R1+0xf00] ;  /* 0x000f0000013d7983 */ /* 0x000ea20000300800 */
[----:B-----5:R-:W-:-:S03]  /*2b2a0*/  SEL R10, RZ, 0x4, !P1 ;  /* 0x00000004ff0a7807 */ /* 0x020fc60004800000 */
[----:B------:R-:W5:Y:S01]  /*2b2b0*/  LDL.LU R41, [R1+0xec8] ;  /* 0x000ec80001297983 */ /* 0x000f620000300800 */
[----:B------:R-:W-:-:S04]  /*2b2c0*/  SEL R10, R10, RZ, !P0 ;  /* 0x000000ff0a0a7207 */ /* 0x000fc80004000000 */
[----:B------:R-:W-:Y:S02]  /*2b2d0*/  ISETP.NE.U32.AND P1, PT, R10, RZ, PT ;  /* 0x000000ff0a00720c */ /* 0x000fe40003f25070 */
[----:B----4-:R-:W-:-:S05]  /*2b2e0*/  IADD3 R27, P3, R27, R200, RZ ;  /* 0x000000c81b1b7210 */ /* 0x010fca0007f7e0ff */
[----:B---3--:R-:W-:Y:S01]  /*2b2f0*/  IMAD.X R40, R40, 0x1, R0, P3 ;  /* 0x0000000128287824 */ /* 0x008fe200018e0600 */
[----:B------:R-:W-:Y:S01]  /*2b300*/  STL [R1+0x334], R27 ;  /* 0x0003341b01007387 */ /* 0x000fe20000100800 */
[----:B------:R-:W-:Y:S02]  /*2b310*/  MOV R10, R27 ;  /* 0x0000001b000a7202 */ /* 0x000fe40000000f00 */
[----:B------:R-:W-:Y:S01]  /*2b320*/  IMAD.MOV.U32 R11, RZ, RZ, R40 ;  /* 0x000000ffff0b7224 */ /* 0x000fe200078e0028 */
[----:B------:R1:W-:Y:S04]  /*2b330*/  STL [R1+0x330], R40 ;  /* 0x0003302801007387 */ /* 0x0003e80000100800 */
[----:B------:R-:W3:Y:S04]  /*2b340*/  LDL.LU R42, [R1+0xec0] ;  /* 0x000ec000012a7983 */ /* 0x000ee80000300800 */
[----:B------:R4:W-:Y:S04]  /*2b350*/  LDGSTS.E [R9+0x7e80], [R10.64], P2 ;  /* 0x07e800000a097fae */ /* 0x0009e80009121848 */
[----:B-1----:R-:W3:Y:S04]  /*2b360*/  LDL.LU R40, [R1+0xecc] ;  /* 0x000ecc0001287983 */ /* 0x002ee80000300800 */
[----:B------:R-:W3:Y:S04]  /*2b370*/  LDL.LU R59, [R1+0xe88] ;  /* 0x000e8800013b7983 */ /* 0x000ee80000300800 */
[----:B------:R-:W3:Y:S01]  /*2b380*/  LDL.LU R43, [R1+0xe94] ;  /* 0x000e9400012b7983 */ /* 0x000ee20000300800 */
[----:B------:R-:W-:Y:S01]  /*2b390*/  LOP3.LUT R27, R201, 0x60, RZ, 0x3c, !PT ;  /* 0x00000060c91b7812 */ /* 0x000fe200078e3cff */
[----:B----4-:R-:W-:-:S05]  /*2b3a0*/  IMAD.U32 R10, RZ, RZ, UR5 ;  /* 0x00000005ff0a7e24 */ /* 0x010fca000f8e00ff */
[----:B------:R-:W-:Y:S02]  /*2b3b0*/  LEA R10, R10, R27, 0xf ;  /* 0x0000001b0a0a7211 */ /* 0x000fe400078e78ff */
[----:B------:R-:W-:-:S05]  /*2b3c0*/  IADD3 R24, P2, R24, R200, RZ ;  /* 0x000000c818187210 */ /* 0x000fca0007f5e0ff */
[----:B------:R-:W-:Y:S01]  /*2b3d0*/  IMAD.X R25, R25, 0x1, R0, P2 ;  /* 0x0000000119197824 */ /* 0x000fe200010e0600 */
[----:B------:R1:W-:Y:S04]  /*2b3e0*/  STL [R1+0xf14], R24 ;  /* 0x000f141801007387 */ /* 0x0003e80000100800 */
[----:B------:R4:W-:Y:S04]  /*2b3f0*/  STL [R1+0xf08], R25 ;  /* 0x000f081901007387 */ /* 0x0009e80000100800 */
[----:B------:R-:W3:Y:S04]  /*2b400*/  LDL.LU R58, [R1+0xe70] ;  /* 0x000e7000013a7983 */ /* 0x000ee80000300800 */
[----:B------:R-:W3:Y:S04]  /*2b410*/  LDL.LU R57, [R1+0xe8c] ;  /* 0x000e8c0001397983 */ /* 0x000ee80000300800 */
[----:B------:R-:W3:Y:S04]  /*2b420*/  LDL.LU R56, [R1+0xe48] ;  /* 0x000e480001387983 */ /* 0x000ee80000300800 */
[----:B------:R-:W3:Y:S01]  /*2b430*/  LDL.LU R27, [R1+0xe54] ;  /* 0x000e5400011b7983 */ /* 0x000ee20000300800 */
        /* <DEDUP_REMOVED lines=8> */
[----:B------:R-:W-:-:S05]  /*2b4c0*/  IMAD.X R61, R61, 0x1, R0, P3 ;  /* 0x000000013d3d7824 */ /* 0x000fca00018e0600 */
[----:B----4-:R-:W-:Y:S01]  /*2b4d0*/  MOV R25, R61 ;  /* 0x0000003d00197202 */ /* 0x010fe20000000f00 */
[----:B-----5:R-:W-:Y:S01]  /*2b4e0*/  IMAD.X R41, R41, 0x1, R0, P4 ;  /* 0x0000000129297824 */ /* 0x020fe200020e0600 */
[----:B------:R-:W-:Y:S04]  /*2b4f0*/  STL [R1+0xf0c], R60 ;  /* 0x000f0c3c01007387 */ /* 0x000fe80000100800 */
[----:B------:R1:W-:Y:S01]  /*2b500*/  LDGSTS.E [R10+0x380], [R24.64], P1 ;  /* 0x00380000180a7fae */ /* 0x0003e20008921848 */
[----:B------:R-:W-:-:S03]  /*2b510*/  ISETP.GT.AND P1, PT, R2, 0xb, PT ;  /* 0x0000000b0200780c */ /* 0x000fc60003f24270 */
[----:B------:R-:W-:Y:S01]  /*2b520*/  STL [R1+0xf00], R61 ;  /* 0x000f003d01007387 */ /* 0x000fe20000100800 */
[----:B------:R-:W-:-:S03]  /*2b530*/  SEL R11, RZ, 0x4, !P1 ;  /* 0x00000004ff0b7807 */ /* 0x000fc60004800000 */
[----:B------:R-:W-:Y:S01]  /*2b540*/  STL [R1+0xed4], R26 ;  /* 0x000ed41a01007387 */ /* 0x000fe20000100800 */
[----:B-1----:R-:W-:-:S03]  /*2b550*/  IMAD.MOV.U32 R24, RZ, RZ, R26 ;  /* 0x000000ffff187224 */ /* 0x002fc600078e001a */
[----:B------:R1:W-:Y:S01]  /*2b560*/  STL [R1+0xec8], R41 ;  /* 0x000ec82901007387 */ /* 0x0003e20000100800 */
[----:B------:R-:W-:Y:S01]  /*2b570*/  IMAD.MOV.U32 R25, RZ, RZ, R41 ;  /* 0x000000ffff197224 */ /* 0x000fe200078e0029 */
[----:B------:R-:W-:-:S04]  /*2b580*/  SEL R11, R11, RZ, !P0 ;  /* 0x000000ff0b0b7207 */ /* 0x000fc80004000000 */
[----:B------:R2:W-:Y:S04]  /*2b590*/  LDGSTS.E [R10+0x700], [R24.64], P2 ;  /* 0x00700000180a7fae */ /* 0x0005e80009121848 */
[----:B-1----:R-:W4:Y:S04]  /*2b5a0*/  LDL.LU R41, [R1+0xe4c] ;  /* 0x000e4c0001297983 */ /* 0x002f280000300800 */
[----:B------:R-:W5:Y:S01]  /*2b5b0*/  LDL.LU R26, [R1+0xe14] ;  /* 0x000e1400011a7983 */ /* 0x000f620000300800 */
[----:B------:R-:W-:Y:S02]  /*2b5c0*/  ISETP.NE.U32.AND P1, PT, R11, RZ, PT ;  /* 0x000000ff0b00720c */ /* 0x000fe40003f25070 */
[----:B---3--:R-:W-:-:S05]  /*2b5d0*/  IADD3 R40, P3, R40, R200, RZ ;  /* 0x000000c828287210 */ /* 0x008fca0007f7e0ff */
[----:B------:R-:W-:Y:S01]  /*2b5e0*/  IMAD.X R42, R42, 0x1, R0, P3 ;  /* 0x000000012a2a7824 */ /* 0x000fe200018e0600 */
[----:B------:R-:W-:Y:S01]  /*2b5f0*/  IADD3 R43, P4, R43, R200, RZ ;  /* 0x000000c82b2b7210 */ /* 0x000fe20007f9e0ff */
[----:B------:R-:W-:Y:S02]  /*2b600*/  STL [R1+0xecc], R40 ;  /* 0x000ecc2801007387 */ /* 0x000fe40000100800 */
[----:B--2---:R-:W-:Y:S02]  /*2b610*/  IMAD.MOV.U32 R25, RZ, RZ, R42 ;  /* 0x000000ffff197224 */ /* 0x004fe400078e002a */
[----:B------:R1:W-:Y:S01]  /*2b620*/  STL [R1+0xec0], R42 ;  /* 0x000ec02a01007387 */ /* 0x0003e20000100800 */
[----:B------:R-:W-:-:S03]  /*2b630*/  IADD3.X R59, R59, R0, RZ, P4, !PT ;  /* 0x000000003b3b7210 */ /* 0x000fc600027fe4ff */
[----:B------:R2:W-:Y:S04]  /*2b640*/  STL [R1+0xe94], R43 ;  /* 0x000e942b01007387 */ /* 0x0005e80000100800 */
[----:B-1----:R-:W3:Y:S01]  /*2b650*/  LDL.LU R42, [R1+0xe30] ;  /* 0x000e3000012a7983 */ /* 0x002ee20000300800 */
[----:B------:R-:W-:-:S03]  /*2b660*/  IMAD.MOV.U32 R24, RZ, RZ, R40 ;  /* 0x000000ffff187224 */ /* 0x000fc600078e0028 */
[----:B------:R-:W-:Y:S04]  /*2b670*/  STL [R1+0xe88], R59 ;  /* 0x000e883b01007387 */ /* 0x000fe80000100800 */
[----:B------:R-:W3:Y:S04]  /*2b680*/  LDL.LU R40, [R1+0xe08] ;  /* 0x000e080001287983 */ /* 0x000ee80000300800 */
[----:B------:R1:W-:Y:S04]  /*2b690*/  LDGSTS.E [R10+0x780], [R24.64], P2 ;  /* 0x00780000180a7fae */ /* 0x0003e80009121848 */
[----:B------:R-:W3:Y:S01]  /*2b6a0*/  LDL.LU R60, [R1+0xe0c] ;  /* 0x000e0c00013c7983 */ /* 0x000ee20000300800 */
[----:B-1----:R-:W-:Y:S01]  /*2b6b0*/  IMAD.MOV.U32 R24, RZ, RZ, R43 ;  /* 0x000000ffff187224 */ /* 0x002fe200078e002b */
[----:B------:R-:W-:-:S02]  /*2b6c0*/  IADD3 R57, P3, R57, R200, RZ ;  /* 0x000000c839397210 */ /* 0x000fc40007f7e0ff */
[----:B--2---:R-:W2:Y:S01]  /*2b6d0*/  LDL.LU R43, [R1+0xdd4] ;  /* 0x000dd400012b7983 */ /* 0x004ea20000300800 */
[----:B------:R-:W-:Y:S02]  /*2b6e0*/  MOV R25, R59 ;  /* 0x0000003b00197202 */ /* 0x000fe40000000f00 */
[--C-:B------:R-:W-:Y:S01]  /*2b6f0*/  IMAD.X R58, R58, 0x1, R0.reuse, P3 ;  /* 0x000000013a3a7824 */ /* 0x100fe200018e0600 */
[----:B------:R-:W-:Y:S01]  /*2b700*/  IADD3 R27, P4, R27, R200, RZ ;  /* 0x000000c81b1b7210 */ /* 0x000fe20007f9e0ff */
[----:B------:R1:W-:Y:S04]  /*2b710*/  STL [R1+0xe8c], R57 ;  /* 0x000e8c3901007387 */ /* 0x0003e80000100800 */
[----:B------:R1:W-:Y:S01]  /*2b720*/  LDGSTS.E [R10+0xb00], [R24.64], P1 ;  /* 0x00b00000180a7fae */ /* 0x0003e20008921848 */
[----:B------:R-:W-:-:S03]  /*2b730*/  IMAD.X R56, R56, 0x1, R0, P4 ;  /* 0x0000000138387824 */ /* 0x000fc600020e0600 */
[----:B------:R1:W-:Y:S04]  /*2b740*/  STL [R1+0xe70], R58 ;  /* 0x000e703a01007387 */ /* 0x0003e80000100800 */
[----:B------:R-:W-:Y:S01]  /*2b750*/  STL [R1+0xe54], R27 ;  /* 0x000e541b01007387 */ /* 0x000fe20000100800 */
[----:B-1----:R-:W-:Y:S01]  /*2b760*/  IMAD.MOV.U32 R24, RZ, RZ, R57 ;  /* 0x000000ffff187224 */ /* 0x002fe200078e0039 */
[----:B------:R-:W-:Y:S02]  /*2b770*/  MOV R25, R58 ;  /* 0x0000003a00197202 */ /* 0x000fe40000000f00 */
[----:B------:R-:W2:Y:S04]  /*2b780*/  LDL.LU R61, [R1+0xdf0] ;  /* 0x000df000013d7983 */ /* 0x000ea80000300800 */
[----:B------:R1:W-:Y:S04]  /*2b790*/  STL [R1+0xe48], R56 ;  /* 0x000e483801007387 */ /* 0x0003e80000100800 */
[----:B------:R-:W2:Y:S04]  /*2b7a0*/  LDL.LU R57, [R1+0xdc8] ;  /* 0x000dc80001397983 */ /* 0x000ea80000300800 */
[----:B------:R1:W-:Y:S04]  /*2b7b0*/  LDGSTS.E [R10+0xb80], [R24.64], P1 ;  /* 0x00b80000180a7fae */ /* 0x0003e80008921848 */
[----:B------:R-:W2:Y:S01]  /*2b7c0*/  LDL.LU R58, [R1+0xdb0] ;  /* 0x000db000013a7983 */ /* 0x000ea20000300800 */
[----:B-1----:R-:W-:-:S03]  /*2b7d0*/  IMAD.MOV.U32 R25, RZ, RZ, R56 ;  /* 0x000000ffff197224 */ /* 0x002fc600078e0038 */
[----:B------:R-:W2:Y:S01]  /*2b7e0*/  LDL.LU R56, [R1+0xdcc] ;  /* 0x000dcc0001387983 */ /* 0x000ea20000300800 */
[----:B------:R-:W-:-:S03]  /*2b7f0*/  IMAD.MOV.U32 R24, RZ, RZ, R27 ;  /* 0x000000ffff187224 */ /* 0x000fc600078e001b */
[----:B------:R-:W2:Y:S04]  /*2b800*/  LDL.LU R59, [R1+0xd88] ;  /* 0x000d8800013b7983 */ /* 0x000ea80000300800 */
[----:B------:R-:W2:Y:S01]  /*2b810*/  LDL.LU R27, [R1+0xd94] ;  /* 0x000d9400011b7983 */ /* 0x000ea20000300800 */
[----:B------:R-:W-:-:S04]  /*2b820*/  ISETP.GT.AND P2, PT, R2, 0xf, PT ;  /* 0x0000000f0200780c */ /* 0x000fc80003f44270 */
[----:B------:R-:W-:-:S04]  /*2b830*/  SEL R11, RZ, 0x4, !P2 ;  /* 0x00000004ff0b7807 */ /* 0x000fc80005000000 */
[----:B------:R-:W-:-:S04]  /*2b840*/  SEL R11, R11, RZ, !P0 ;  /* 0x000000ff0b0b7207 */ /* 0x000fc80004000000 */
[----:B------:R-:W-:Y:S02]  /*2b850*/  ISETP.NE.U32.AND P2, PT, R11, RZ, PT ;  /* 0x000000ff0b00720c */ /* 0x000fe40003f45070 */
[----:B------:R-:W-:Y:S02]  /*2b860*/  ISETP.GT.AND P1, PT, R2, 0x13, PT ;  /* 0x000000130200780c */ /* 0x000fe40003f24270 */
[----:B----4-:R-:W-:-:S09]  /*2b870*/  IADD3 R41, P3, R41, R200, RZ ;  /* 0x000000c829297210 */ /* 0x010fd20007f7e0ff */
[----:B------:R1:W-:Y:S01]  /*2b880*/  LDGSTS.E [R10+0xf00], [R24.64], P2 ;  /* 0x00f00000180a7fae */ /* 0x0003e20009121848 */
[----:B------:R-:W-:Y:S02]  /*2b890*/  SEL R11, RZ, 0x4, !P1 ;  /* 0x00000004ff0b7807 */ /* 0x000fe40004800000 */
[----:B-----5:R-:W-:Y:S02]  /*2b8a0*/  IADD3 R26, P4, R26, R200, RZ ;  /* 0x000000c81a1a7210 */ /* 0x020fe40007f9e0ff */
[----:B------:R-:W-:Y:S01]  /*2b8b0*/  SEL R11, R11, RZ, !P0 ;  /* 0x000000ff0b0b7207 */ /* 0x000fe20004000000 */
[----:B------:R-:W-:Y:S01]  /*2b8c0*/  STL [R1+0xe4c], R41 ;  /* 0x000e4c2901007387 */ /* 0x000fe20000100800 */
[----:B-1----:R-:W-:Y:S02]  /*2b8d0*/  IMAD.MOV.U32 R24, RZ, RZ, R41 ;  /* 0x000000ffff187224 */ /* 0x002fe400078e0029 */
[----:B------:R-:W-:Y:S01]  /*2b8e0*/  ISETP.NE.U32.AND P1, PT, R11, RZ, PT ;  /* 0x000000ff0b00720c */ /* 0x000fe20003f25070 */
[----:B---3--:R-:W-:-:S04]  /*2b8f0*/  IMAD.X R42, R42, 0x1, R0, P3 ;  /* 0x000000012a2a7824 */ /* 0x008fc800018e0600 */
[----:B------:R-:W-:Y:S01]  /*2b900*/  IMAD.MOV.U32 R25, RZ, RZ, R42 ;  /* 0x000000ffff197224 */ /* 0x000fe200078e002a */
[----:B------:R1:W-:Y:S01]  /*2b910*/  STL [R1+0xe30], R42 ;  /* 0x000e302a01007387 */ /* 0x0003e20000100800 */
[----:B------:R-:W-:-:S03]  /*2b920*/  IADD3.X R40, R40, R0, RZ, P4, !PT ;  /* 0x0000000028287210 */ /* 0x000fc600027fe4ff */
[----:B------:R3:W-:Y:S01]  /*2b930*/  LDGSTS.E [R10+0xf80], [R24.64], P2 ;  /* 0x00f80000180a7fae */ /* 0x0007e20009121848 */
[----:B------:R-:W-:-:S03]  /*2b940*/  ISETP.GT.AND P2, PT, R2, 0x17, PT ;  /* 0x000000170200780c */ /* 0x000fc60003f44270 */
[----:B------:R-:W-:Y:S01]  /*2b950*/  STL [R1+0xe14], R26 ;  /* 0x000e141a01007387 */ /* 0x000fe20000100800 */
[----:B------:R-:W-:Y:S02]  /*2b960*/  SEL R11, RZ, 0x4, !P2 ;  /* 0x00000004ff0b7807 */ /* 0x000fe40005000000 */
[----:B------:R-:W-:Y:S01]  /*2b970*/  IADD3 R60, P3, R60, R200, RZ ;  /* 0x000000c83c3c7210 */ /* 0x000fe20007f7e0ff */
[----:B------:R4:W-:Y:S04]  /*2b980*/  STL [R1+0xe08], R40 ;  /* 0x000e082801007387 */ /* 0x0009e80000100800 */
[----:B-1----:R-:W5:Y:S01]  /*2b990*/  LDL.LU R42, [R1+0xd70] ;  /* 0x000d7000012a7983 */ /* 0x002f620000300800 */
[----:B---3--:R-:W-:-:S03]  /*2b9a0*/  IMAD.MOV.U32 R24, RZ, RZ, R26 ;  /* 0x000000ffff187224 */ /* 0x008fc600078e001a */
[----:B------:R-:W3:Y:S01]  /*2b9b0*/  LDL.LU R41, [R1+0xd8c] ;  /* 0x000d8c0001297983 */ /* 0x000ee20000300800 */
[----:B------:R-:W-:Y:S02]  /*2b9c0*/  MOV R25, R40 ;  /* 0x0000002800197202 */ /* 0x000fe40000000f00 */
[----:B------:R-:W-:Y:S01]  /*2b9d0*/  SEL R11, R11, RZ, !P0 ;  /* 0x000000ff0b0b7207 */ /* 0x000fe20004000000 */
[----:B----4-:R-:W4:Y:S01]  /*2b9e0*/  LDL.LU R40, [R1+0xd48] ;  /* 0x000d480001287983 */ /* 0x010f220000300800 */
[----:B--2---:R-:W-:-:S03]  /*2b9f0*/  IADD3 R43, P4, R43, R200, RZ ;  /* 0x000000c82b2b7210 */ /* 0x004fc60007f9e0ff */
[----:B------:R-:W2:Y:S01]  /*2ba00*/  LDL.LU R26, [R1+0xd54] ;  /* 0x000d5400011a7983 */ /* 0x000ea20000300800 */
[----:B------:R-:W-:-:S03]  /*2ba10*/  ISETP.NE.U32.AND P2, PT, R11, RZ, PT ;  /* 0x000000ff0b00720c */ /* 0x000fc60003f45070 */
[----:B------:R1:W-:Y:S04]  /*2ba20*/  LDGSTS.E [R10+0x1300], [R24.64], P1 ;  /* 0x01300000180a7fae */ /* 0x0003e80008921848 */
[----:B------:R-:W-:Y:S01]  /*2ba30*/  STL [R1+0xe0c], R60 ;  /* 0x000e0c3c01007387 */ /* 0x000fe20000100800 */
[----:B-1----:R-:W-:Y:S02]  /*2ba40*/  IMAD.MOV.U32 R24, RZ, RZ, R60 ;  /* 0x000000ffff187224 */ /* 0x002fe400078e003c */
[----:B------:R-:W-:-:S05]  /*2ba50*/  IMAD.X R61, R61, 0x1, R0, P3 ;  /* 0x000000013d3d7824 */ /* 0x000fca00018e0600 */
[----:B------:R-:W-:Y:S01]  /*2ba60*/  MOV R25, R61 ;  /* 0x0000003d00197202 */ /* 0x000fe20000000f00 */
[----:B------:R-:W-:Y:S01]  /*2ba70*/  IMAD.X R57, R57, 0x1, R0, P4 ;  /* 0x0000000139397824 */ /* 0x000fe200020e0600 */
[----:B------:R-:W-:Y:S04]  /*2ba80*/  STL [R1+0xdf0], R61 ;  /* 0x000df03d01007387 */ /* 0x000fe80000100800 */
[----:B------:R1:W-:Y:S04]  /*2ba90*/  LDGSTS.E [R10+0x1380], [R24.64], P1 ;  /* 0x01380000180a7fae */ /* 0x0003e80008921848 */
[----:B------:R-:W-:Y:S01]  /*2baa0*/  STL [R1+0xdd4], R43 ;  /* 0x000dd42b01007387 */ /* 0x000fe20000100800 */
[----:B------:R-:W-:Y:S01]  /*2bab0*/  IADD3 R56, P3, R56, R200, RZ ;  /* 0x000000c838387210 */ /* 0x000fe20007f7e0ff */
[----:B-1----:R-:W-:-:S02]  /*2bac0*/  IMAD.MOV.U32 R24, RZ, RZ, R43 ;  /* 0x000000ffff187224 */ /* 0x002fc400078e002b */
[----:B------:R1:W-:Y:S01]  /*2bad0*/  STL [R1+0xdc8], R57 ;  /* 0x000dc83901007387 */ /* 0x0003e20000100800 */
[----:B------:R-:W-:Y:S02]  /*2bae0*/  IMAD.MOV.U32 R25, RZ, RZ, R57 ;  /* 0x000000ffff197224 */ /* 0x000fe400078e0039 */
[----:B------:R-:W-:Y:S01]  /*2baf0*/  IMAD.X R58, R58, 0x1, R0, P3 ;  /* 0x000000013a3a7824 */ /* 0x000fe200018e0600 */
[----:B------:R-:W-:Y:S02]  /*2bb00*/  IADD3 R27, P4, R27, R200, RZ ;  /* 0x000000c81b1b7210 */ /* 0x000fe40007f9e0ff */
[----:B------:R1:W-:Y:S02]  /*2bb10*/  LDGSTS.E [R10+0x1700], [R24.64], P2 ;  /* 0x01700000180a7fae */ /* 0x0003e40009121848 */
[----:B------:R-:W-:Y:S02]  /*2bb20*/  IADD3.X R59, R59, R0, RZ, P4, !PT ;  /* 0x000000003b3b7210 */ /* 0x000fe400027fe4ff */
[----:B-1----:R-:W4:Y:S04]  /*2bb30*/  LDL.LU R57, [R1+0xd4c] ;  /* 0x000d4c0001397983 */ /* 0x002f280000300800 */
[----:B------:R-:W4:Y:S04]  /*2bb40*/  LDL.LU R43, [R1+0xd14] ;  /* 0x000d1400012b7983 */ /* 0x000f280000300800 */
[----:B------:R-:W-:Y:S01]  /*2bb50*/  STL [R1+0xdcc], R56 ;  /* 0x000dcc3801007387 */ /* 0x000fe20000100800 */
[----:B------:R-:W-:-:S03]  /*2bb60*/  IMAD.MOV.U32 R25, RZ, RZ, R58 ;  /* 0x000000ffff197224 */ /* 0x000fc600078e003a */
[----:B------:R1:W-:Y:S01]  /*2bb70*/  STL [R1+0xdb0], R58 ;  /* 0x000db03a01007387 */ /* 0x0003e20000100800 */
[----:B------:R-:W-:-:S03]  /*2bb80*/  IMAD.MOV.U32 R24, RZ, RZ, R56 ;  /* 0x000000ffff187224 */ /* 0x000fc600078e0038 */
[----:B------:R1:W-:Y:S01]  /*2bb90*/  STL [R1+0xd94], R27 ;  /* 0x000d941b01007387 */ /* 0x0003e20000100800 */
[----:B------:R-:W-:-:S03]  /*2bba0*/  ISETP.GT.AND P1, PT, R2, 0x1b, PT ;  /* 0x0000001b0200780c */ /* 0x000fc60003f24270 */
[----:B------:R1:W-:Y:S04]  /*2bbb0*/  LDGSTS.E [R10+0x1780], [R24.64], P2 ;  /* 0x01780000180a7fae */ /* 0x0003e80009121848 */
[----:B-1----:R-:W4:Y:S04]  /*2bbc0*/  LDL.LU R58, [R1+0xd20] ;  /* 0x000d2000013a7983 */ /* 0x002f280000300800 */
[----:B------:R-:W-:Y:S04]  /*2bbd0*/  STL [R1+0xd88], R59 ;  /* 0x000d883b01007387 */ /* 0x000fe80000100800 */
[----:B------:R-:W4:Y:S01]  /*2bbe0*/  LDL.LU R56, [R1+0xd08] ;  /* 0x000d080001387983 */ /* 0x000f220000300800 */
[----:B------:R-:W-:-:S02]  /*2bbf0*/  SEL R11, RZ, 0x4, !P1 ;  /* 0x00000004ff0b7807 */ /* 0x000fc40004800000 */
[----:B------:R-:W-:Y:S01]  /*2bc00*/  ISETP.GT.AND P2, PT, R2, 0x1f, PT ;  /* 0x0000001f0200780c */ /* 0x000fe20003f44270 */
[----:B------:R-:W-:Y:S01]  /*2bc10*/  IMAD.MOV.U32 R24, RZ, RZ, R27 ;  /* 0x000000ffff187224 */ /* 0x000fe200078e001b */
[----:B------:R-:W-:Y:S01]  /*2bc20*/  SEL R11, R11, RZ, !P0 ;  /* 0x000000ff0b0b7207 */ /* 0x000fe20004000000 */
[----:B------:R-:W4:Y:S03]  /*2bc30*/  LDL.LU R60, [R1+0xd0c] ;  /* 0x000d0c00013c7983 */ /* 0x000f260000300800 */
[----:B------:R-:W-:Y:S01]  /*2bc40*/  ISETP.NE.U32.AND P1, PT, R11, RZ, PT ;  /* 0x000000ff0b00720c */ /* 0x000fe20003f25070 */
[----:B------:R-:W4:Y:S01]  /*2bc50*/  LDL.LU R27, [R1+0xcd4] ;  /* 0x000cd400011b7983 */ /* 0x000f220000300800 */
[----:B------:R-:W-:Y:S02]  /*2bc60*/  MOV R25, R59 ;  /* 0x0000003b00197202 */ /* 0x000fe40000000f00 */
[----:B------:R-:W-:-:S04]  /*2bc70*/  SEL R11, RZ, 0x4, !P2 ;  /* 0x00000004ff0b7807 */ /* 0x000fc80005000000 */
[----:B------:R-:W-:-:S05]  /*2bc80*/  SEL R11, R11, RZ, !P0 ;  /* 0x000000ff0b0b7207 */ /* 0x000fca0004000000 */
[----:B------:R1:W-:Y:S01]  /*2bc90*/  LDGSTS.E [R10+0x1b00], [R24.64], P1 ;  /* 0x01b00000180a7fae */ /* 0x0003e20008921848 */
[----:B------:R-:W-:Y:S02]  /*2bca0*/  ISETP.NE.U32.AND P2, PT, R11, RZ, PT ;  /* 0x000000ff0b00720c */ /* 0x000fe40003f45070 */
[----:B---3--:R-:W-:-:S05]  /*2bcb0*/  IADD3 R41, P3, R41, R200, RZ ;  /* 0x000000c829297210 */ /* 0x008fca0007f7e0ff */
[--C-:B-----5:R-:W-:Y:S01]  /*2bcc0*/  IMAD.X R42, R42, 0x1, R0.reuse, P3 ;  /* 0x000000012a2a7824 */ /* 0x120fe200018e0600 */
[----:B--2---:R-:W-:Y:S01]  /*2bcd0*/  IADD3 R26, P4, R26, R200, RZ ;  /* 0x000000c81a1a7210 */ /* 0x004fe20007f9e0ff */
[----:B------:R2:W-:Y:S01]  /*2bce0*/  STL [R1+0xd8c], R41 ;  /* 0x000d8c2901007387 */ /* 0x0005e20000100800 */
[----:B-1----:R-:W-:Y:S02]  /*2bcf0*/  IMAD.MOV.U32 R24, RZ, RZ, R41 ;  /* 0x000000ffff187224 */ /* 0x002fe400078e0029 */
[----:B------:R-:W-:Y:S01]  /*2bd00*/  MOV R25, R42 ;  /* 0x0000002a00197202 */ /* 0x000fe20000000f00 */
[----:B----4-:R-:W-:Y:S01]  /*2bd10*/  IMAD.X R40, R40, 0x1, R0, P4 ;  /* 0x0000000128287824 */ /* 0x010fe200020e0600 */
[----:B------:R1:W-:Y:S04]  /*2bd20*/  STL [R1+0xd70], R42 ;  /* 0x000d702a01007387 */ /* 0x0003e80000100800 */
[----:B------:R-:W-:Y:S04]  /*2bd30*/  STL [R1+0xd54], R26 ;  /* 0x000d541a01007387 */ /* 0x000fe80000100800 */
[----:B------:R-:W3:Y:S04]  /*2bd40*/  LDL.LU R61, [R1+0xce0] ;  /* 0x000ce000013d7983 */ /* 0x000ee80000300800 */
[----:B------:R4:W-:Y:S04]  /*2bd50*/  STL [R1+0xd48], R40 ;  /* 0x000d482801007387 */ /* 0x0009e80000100800 */
[----:B--2---:R-:W2:Y:S04]  /*2bd60*/  LDL.LU R41, [R1+0xcc8] ;  /* 0x000cc80001297983 */ /* 0x004ea80000300800 */
[----:B------:R5:W-:Y:S04]  /*2bd70*/  LDGSTS.E [R10+0x1b80], [R24.64], P1 ;  /* 0x01b80000180a7fae */ /* 0x000be80008921848 */
[----:B-1----:R-:W2:Y:S01]  /*2bd80*/  LDL.LU R42, [R1+0xca0] ;  /* 0x000ca000012a7983 */ /* 0x002ea20000300800 */
[----:B-----5:R-:W-:-:S03]  /*2bd90*/  IMAD.MOV.U32 R25, RZ, RZ, R40 ;  /* 0x000000ffff197224 */ /* 0x020fc600078e0028 */
[----:B----4-:R-:W4:Y:S01]  /*2bda0*/  LDL.LU R40, [R1+0xccc] ;  /* 0x000ccc0001287983 */ /* 0x010f220000300800 */
[----:B------:R-:W-:-:S03]  /*2bdb0*/  IMAD.MOV.U32 R24, RZ, RZ, R26 ;  /* 0x000000ffff187224 */ /* 0x000fc600078e001a */
[----:B------:R-:W5:Y:S04]  /*2bdc0*/  LDL.LU R59, [R1+0xc88] ;  /* 0x000c8800013b7983 */ /* 0x000f680000300800 */
[----:B------:R-:W5:Y:S04]  /*2bdd0*/  LDL.LU R26, [R1+0xc94] ;  /* 0x000c9400011a7983 */ /* 0x000f680000300800 */
[----:B------:R1:W-:Y:S01]  /*2bde0*/  LDGSTS.E [R10+0x1f00], [R24.64], P2 ;  /* 0x01f00000180a7fae */ /* 0x0003e20009121848 */
[-C--:B------:R-:W-:Y:S02]  /*2bdf0*/  IADD3 R57, P3, R57, R200.reuse, RZ ;  /* 0x000000c839397210 */ /* 0x080fe40007f7e0ff */
[----:B------:R-:W-:-:S03]  /*2be00*/  IADD3 R43, P4, R43, R200, RZ ;  /* 0x000000c82b2b7210 */ /* 0x000fc60007f9e0ff */
[----:B------:R-:W-:Y:S01]  /*2be10*/  STL [R1+0xd4c], R57 ;  /* 0x000d4c3901007387 */ /* 0x000fe20000100800 */
[----:B-1----:R-:W-:Y:S02]  /*2be20*/  IMAD.MOV.U32 R24, RZ, RZ, R57 ;  /* 0x000000ffff187224 */ /* 0x002fe400078e0039 */
[----:B------:R-:W-:-:S05]  /*2be30*/  IMAD.X R58, R58, 0x1, R0, P3 ;  /* 0x000000013a3a7824 */ /* 0x000fca00018e0600 */
[----:B------:R1:W-:Y:S01]  /*2be40*/  STL [R1+0xd20], R58 ;  /* 0x000d203a01007387 */ /* 0x0003e20000100800 */
[----:B------:R-:W-:-:S03]  /*2be50*/  IADD3.X R56, R56, R0, RZ, P4, !PT ;  /* 0x0000000038387210 */ /* 0x000fc600027fe4ff */
[----:B------:R-:W-:Y:S01]  /*2be60*/  STL [R1+0xd14], R43 ;  /* 0x000d142b01007387 */ /* 0x000fe20000100800 */
[----:B------:R-:W-:-:S03]  /*2be70*/  IMAD.MOV.U32 R25, RZ, RZ, R58 ;  /* 0x000000ffff197224 */ /* 0x000fc600078e003a */
[----:B------:R1:W-:Y:S04]  /*2be80*/  STL [R1+0xd08], R56 ;  /* 0x000d083801007387 */ /* 0x0003e80000100800 */
[----:B-1----:R-:W5:Y:S04]  /*2be90*/  LDL.LU R58, [R1+0xc60] ;  /* 0x000c6000013a7983 */ /* 0x002f680000300800 */
[----:B------:R-:W5:Y:S04]  /*2bea0*/  LDL.LU R57, [R1+0xc8c] ;  /* 0x000c8c0001397983 */ /* 0x000f680000300800 */
[----:B------:R1:W-:Y:S02]  /*2beb0*/  LDGSTS.E [R10+0x1f80], [R24.64], P2 ;  /* 0x01f80000180a7fae */ /* 0x0003e40009121848 */
[----:B-1----:R-:W-:Y:S01]  /*2bec0*/  MOV R25, R56 ;  /* 0x0000003800197202 */ /* 0x002fe20000000f00 */
[----:B------:R-:W-:Y:S01]  /*2bed0*/  IMAD.MOV.U32 R24, RZ, RZ, R43 ;  /* 0x000000ffff187224 */ /* 0x000fe200078e002b */
[----:B------:R-:W5:Y:S04]  /*2bee0*/  LDL.LU R56, [R1+0xc48] ;  /* 0x000c480001387983 */ /* 0x000f680000300800 */
[----:B------:R-:W5:Y:S01]  /*2bef0*/  LDL.LU R43, [R1+0xc54] ;  /* 0x000c5400012b7983 */ /* 0x000f620000300800 */
        /* <DEDUP_REMOVED lines=10> */
[----:B------:R1:W-:Y:S04]  /*2bfa0*/  LDGSTS.E [R10+0x2300], [R24.64], P1 ;  /* 0x02300000180a7fae */ /* 0x0003e80008921848 */
[----:B------:R-:W-:Y:S01]  /*2bfb0*/  STL [R1+0xd0c], R60 ;  /* 0x000d0c3c01007387 */ /* 0x000fe20000100800 */
[----:B-1----:R-:W-:Y:S02]  /*2bfc0*/  IMAD.MOV.U32 R24, RZ, RZ, R60 ;  /* 0x000000ffff187224 */ /* 0x002fe400078e003c */
[----:B---3--:R-:W-:-:S05]  /*2bfd0*/  IMAD.X R61, R61, 0x1, R0, P3 ;  /* 0x000000013d3d7824 */ /* 0x008fca00018e0600 */
[----:B------:R-:W-:Y:S01]  /*2bfe0*/  MOV R25, R61 ;  /* 0x0000003d00197202 */ /* 0x000fe20000000f00 */
[----:B--2---:R-:W-:Y:S01]  /*2bff0*/  IMAD.X R41, R41, 0x1, R0, P4 ;  /* 0x0000000129297824 */ /* 0x004fe200020e0600 */
[----:B------:R-:W-:Y:S04]  /*2c000*/  STL [R1+0xce0], R61 ;  /* 0x000ce03d01007387 */ /* 0x000fe80000100800 */
[----:B------:R1:W-:Y:S04]  /*2c010*/  LDGSTS.E [R10+0x2380], [R24.64], P1 ;  /* 0x02380000180a7fae */ /* 0x0003e80008921848 */
[----:B------:R-:W-:Y:S01]  /*2c020*/  STL [R1+0xcd4], R27 ;  /* 0x000cd41b01007387 */ /* 0x000fe20000100800 */
[----:B----4-:R-:W-:Y:S01]  /*2c030*/  IADD3 R40, P3, R40, R200, RZ ;  /* 0x000000c828287210 */ /* 0x010fe20007f7e0ff */
[----:B-1----:R-:W-:-:S02]  /*2c040*/  IMAD.MOV.U32 R24, RZ, RZ, R27 ;  /* 0x000000ffff187224 */ /* 0x002fc400078e001b */
[----:B------:R1:W-:Y:S01]  /*2c050*/  STL [R1+0xcc8], R41 ;  /* 0x000cc82901007387 */ /* 0x0003e20000100800 */
[----:B------:R-:W-:Y:S02]  /*2c060*/  IMAD.MOV.U32 R25, RZ, RZ, R41 ;  /* 0x000000ffff197224 */ /* 0x000fe400078e0029 */
[----:B------:R-:W-:Y:S01]  /*2c070*/  IMAD.X R42, R42, 0x1, R0, P3 ;  /* 0x000000012a2a7824 */ /* 0x000fe200018e0600 */
[----:B-----5:R-:W-:Y:S02]  /*2c080*/  IADD3 R26, P4, R26, R200, RZ ;  /* 0x000000c81a1a7210 */ /* 0x020fe40007f9e0ff */
[----:B------:R2:W-:Y:S02]  /*2c090*/  LDGSTS.E [R10+0x2700], [R24.64], P2 ;  /* 0x02700000180a7fae */ /* 0x0005e40009121848 */
[----:B------:R-:W-:Y:S02]  /*2c0a0*/  IADD3.X R59, R59, R0, RZ, P4, !PT ;  /* 0x000000003b3b7210 */ /* 0x000fe400027fe4ff */
[----:B-1----:R-:W3:Y:S04]  /*2c0b0*/  LDL.LU R41, [R1+0xc4c] ;  /* 0x000c4c0001297983 */ /* 0x002ee80000300800 */
[----:B------:R-:W4:Y:S04]  /*2c0c0*/  LDL.LU R27, [R1+0xc44] ;  /* 0x000c4400011b7983 */ /* 0x000f280000300800 */
[----:B------:R-:W-:Y:S01]  /*2c0d0*/  STL [R1+0xccc], R40 ;  /* 0x000ccc2801007387 */ /* 0x000fe20000100800 */
[----:B--2---:R-:W-:-:S03]  /*2c0e0*/  IMAD.MOV.U32 R25, RZ, RZ, R42 ;  /* 0x000000ffff197224 */ /* 0x004fc600078e002a */
[----:B------:R1:W-:Y:S01]  /*2c0f0*/  STL [R1+0xca0], R42 ;  /* 0x000ca02a01007387 */ /* 0x0003e20000100800 */
[----:B------:R-:W-:-:S03]  /*2c100*/  IMAD.MOV.U32 R24, RZ, RZ, R40 ;  /* 0x000000ffff187224 */ /* 0x000fc600078e0028 */
[----:B------:R2:W-:Y:S04]  /*2c110*/  STL [R1+0xc94], R26 ;  /* 0x000c941a01007387 */ /* 0x0005e80000100800 */
[----:B------:R5:W-:Y:S04]  /*2c120*/  LDGSTS.E [R10+0x2780], [R24.64], P2 ;  /* 0x02780000180a7fae */ /* 0x000be80009121848 */
[----:B-1----:R-:W4:Y:S04]  /*2c130*/  LDL.LU R42, [R1+0xc10] ;  /* 0x000c1000012a7983 */ /* 0x002f280000300800 */
[----:B------:R1:W-:Y:S04]  /*2c140*/  STL [R1+0xc88], R59 ;  /* 0x000c883b01007387 */ /* 0x0003e80000100800 */
[----:B------:R-:W4:Y:S01]  /*2c150*/  LDL.LU R40, [R1+0xc08] ;  /* 0x000c080001287983 */ /* 0x000f220000300800 */
[----:B-----5:R-:W-:-:S03]  /*2c160*/  IMAD.MOV.U32 R24, RZ, RZ, R26 ;  /* 0x000000ffff187224 */ /* 0x020fc600078e001a */
[----:B------:R-:W5:Y:S04]  /*2c170*/  LDL.LU R60, [R1+0xc0c] ;  /* 0x000c0c00013c7983 */ /* 0x000f680000300800 */
[----:B--2---:R-:W2:Y:S01]  /*2c180*/  LDL.LU R26, [R1+0xc04] ;  /* 0x000c0400011a7983 */ /* 0x004ea20000300800 */
[----:B------:R-:W-:-:S05]  /*2c190*/  IADD3 R57, P3, R57, R200, RZ ;  /* 0x000000c839397210 */ /* 0x000fca0007f7e0ff */
[----:B------:R-:W-:Y:S01]  /*2c1a0*/  IMAD.X R58, R58, 0x1, R0, P3 ;  /* 0x000000013a3a7824 */ /* 0x000fe200018e0600 */
[----:B------:R-:W-:Y:S04]  /*2c1b0*/  STL [R1+0xc8c], R57 ;  /* 0x000c8c3901007387 */ /* 0x000fe80000100800 */
[----:B------:R1:W-:Y:S01]  /*2c1c0*/  STL [R1+0xc60], R58 ;  /* 0x000c603a01007387 */ /* 0x0003e20000100800 */
[----:B------:R-:W-:Y:S02]  /*2c1d0*/  MOV R25, R59 ;  /* 0x0000003b00197202 */ /* 0x000fe40000000f00 */
[----:B------:R-:W-:-:S05]  /*2c1e0*/  IADD3 R43, P4, R43, R200, RZ ;  /* 0x000000c82b2b7210 */ /* 0x000fca0007f9e0ff */
[----:B------:R-:W-:Y:S01]  /*2c1f0*/  STL [R1+0xc54], R43 ;  /* 0x000c542b01007387 */ /* 0x000fe20000100800 */
[----:B------:R-:W-:-:S03]  /*2c200*/  IMAD.X R56, R56, 0x1, R0, P4 ;  /* 0x0000000138387824 */ /* 0x000fc600020e0600 */
[----:B------:R-:W2:Y:S04]  /*2c210*/  LDL.LU R61, [R1+0xbd0] ;  /* 0x000bd000013d7983 */ /* 0x000ea80000300800 */
[----:B------:R1:W-:Y:S04]  /*2c220*/  STL [R1+0xc48], R56 ;  /* 0x000c483801007387 */ /* 0x0003e80000100800 */
[----:B-1----:R-:W2:Y:S01]  /*2c230*/  LDL.LU R59, [R1+0xbc8] ;  /* 0x000bc800013b7983 */ /* 0x002ea20000300800 */
[----:B------:R-:W-:-:S04]  /*2c240*/  ISETP.GT.AND P1, PT, R2, 0x2b, PT ;  /* 0x0000002b0200780c */ /* 0x000fc80003f24270 */
[----:B------:R-:W-:-:S04]  /*2c250*/  SEL R11, RZ, 0x4, !P1 ;  /* 0x00000004ff0b7807 */ /* 0x000fc80004800000 */
[----:B------:R-:W-:-:S04]  /*2c260*/  SEL R11, R11, RZ, !P0 ;  /* 0x000000ff0b0b7207 */ /* 0x000fc80004000000 */
[----:B------:R-:W-:Y:S02]  /*2c270*/  ISETP.NE.U32.AND P1, PT, R11, RZ, PT ;  /* 0x000000ff0b00720c */ /* 0x000fe40003f25070 */
[----:B------:R-:W-:-:S04]  /*2c280*/  ISETP.GT.AND P2, PT, R2, 0x2f, PT ;  /* 0x0000002f0200780c */ /* 0x000fc80003f44270 */
[----:B------:R-:W-:-:S04]  /*2c290*/  SEL R11, RZ, 0x4, !P2 ;  /* 0x00000004ff0b7807 */ /* 0x000fc80005000000 */
[----:B------:R-:W-:-:S03]  /*2c2a0*/  SEL R11, R11, RZ, !P0 ;  /* 0x000000ff0b0b7207 */ /* 0x000fc60004000000 */
[----:B------:R1:W-:Y:S01]  /*2c2b0*/  LDGSTS.E [R10+0x2b00], [R24.64], P1 ;  /* 0x02b00000180a7fae */ /* 0x0003e20008921848 */
[----:B------:R-:W-:Y:S01]  /*2c2c0*/  ISETP.NE.U32.AND P2, PT, R11, RZ, PT ;  /* 0x000000ff0b00720c */ /* 0x000fe20003f45070 */
[----:B-1----:R-:W-:Y:S01]  /*2c2d0*/  IMAD.MOV.U32 R24, RZ, RZ, R57 ;  /* 0x000000ffff187224 */ /* 0x002fe200078e0039 */
[----:B------:R-:W-:Y:S02]  /*2c2e0*/  MOV R25, R58 ;  /* 0x0000003a00197202 */ /* 0x000fe40000000f00 */
[----:B------:R-:W2:Y:S04]  /*2c2f0*/  LDL.LU R58, [R1+0xb90] ;  /* 0x000b9000013a7983 */ /* 0x000ea80000300800 */
[----:B------:R-:W2:Y:S04]  /*2c300*/  LDL.LU R57, [R1+0xbcc] ;  /* 0x000bcc0001397983 */ /* 0x000ea80000300800 */
[----:B------:R1:W-:Y:S01]  /*2c310*/  LDGSTS.E [R10+0x2b80], [R24.64], P1 ;  /* 0x02b80000180a7fae */ /* 0x0003e20008921848 */
[----:B------:R-:W-:-:S04]  /*2c320*/  ISETP.GT.AND P1, PT, R2, 0x33, PT ;  /* 0x000000330200780c */ /* 0x000fc80003f24270 */
[----:B------:R-:W-:-:S04]  /*2c330*/  SEL R11, RZ, 0x4, !P1 ;  /* 0x00000004ff0b7807 */ /* 0x000fc80004800000 */
[----:B------:R-:W-:Y:S01]  /*2c340*/  SEL R11, R11, RZ, !P0 ;  /* 0x000000ff0b0b7207 */ /* 0x000fe20004000000 */
[----:B-1----:R-:W-:Y:S02]  /*2c350*/  IMAD.MOV.U32 R24, RZ, RZ, R43 ;  /* 0x000000ffff187224 */ /* 0x002fe400078e002b */
[----:B------:R-:W-:Y:S02]  /*2c360*/  IMAD.MOV.U32 R25, RZ, RZ, R56 ;  /* 0x000000ffff197224 */ /* 0x000fe400078e0038 */
[----:B------:R-:W2:Y:S01]  /*2c370*/  LDL.LU R56, [R1+0xb88] ;  /* 0x000b880001387983 */ /* 0x000ea20000300800 */
[----:B------:R-:W-:-:S03]  /*2c380*/  ISETP.NE.U32.AND P1, PT, R11, RZ, PT ;  /* 0x000000ff0b00720c */ /* 0x000fc60003f25070 */
[----:B------:R-:W2:Y:S04]  /*2c390*/  LDL.LU R43, [R1+0xbc4] ;  /* 0x000bc400012b7983 */ /* 0x000ea80000300800 */
[----:B------:R1:W-:Y:S01]  /*2c3a0*/  LDGSTS.E [R10+0x2f00], [R24.64], P2 ;  /* 0x02f00000180a7fae */ /* 0x0003e20009121848 */
[-C--:B---3--:R-:W-:Y:S02]  /*2c3b0*/  IADD3 R41, P3, R41, R200.reuse, RZ ;  /* 0x000000c829297210 */ /* 0x088fe40007f7e0ff */
[----:B----4-:R-:W-:-:S03]  /*2c3c0*/  IADD3 R27, P4, R27, R200, RZ ;  /* 0x000000c81b1b7210 */ /* 0x010fc60007f9e0ff */
[----:B------:R-:W-:Y:S01]  /*2c3d0*/  STL [R1+0xc4c], R41 ;  /* 0x000c4c2901007387 */ /* 0x000fe20000100800 */
[----:B-1----:R-:W-:Y:S02]  /*2c3e0*/  IMAD.MOV.U32 R24, RZ, RZ, R41 ;  /* 0x000000ffff187224 */ /* 0x002fe400078e0029 */
[----:B------:R-:W-:-:S04]  /*2c3f0*/  IMAD.X R42, R42, 0x1, R0, P3 ;  /* 0x000000012a2a7824 */ /* 0x000fc800018e0600 */
[----:B------:R-:W-:Y:S01]  /*2c400*/  IMAD.MOV.U32 R25, RZ, RZ, R42 ;  /* 0x000000ffff197224 */ /* 0x000fe200078e002a */
[----:B------:R1:W-:Y:S01]  /*2c410*/  STL [R1+0xc10], R42 ;  /* 0x000c102a01007387 */ /* 0x0003e20000100800 */
[----:B------:R-:W-:-:S03]  /*2c420*/  IADD3.X R40, R40, R0, RZ, P4, !PT ;  /* 0x0000000028287210 */ /* 0x000fc600027fe4ff */
[----:B------:R-:W-:Y:S01]  /*2c430*/  STL [R1+0xc44], R27 ;  /* 0x000c441b01007387 */ /* 0x000fe20000100800 */
[----:B-----5:R-:W-:-:S03]  /*2c440*/  IADD3 R60, P3, R60, R200, RZ ;  /* 0x000000c83c3c7210 */ /* 0x020fc60007f7e0ff */
[----:B------:R3:W-:Y:S04]  /*2c450*/  STL [R1+0xc08], R40 ;  /* 0x000c082801007387 */ /* 0x0007e80000100800 */
[----:B-1----:R-:W4:Y:S04]  /*2c460*/  LDL.LU R42, [R1+0xb50] ;  /* 0x000b5000012a7983 */ /* 0x002f280000300800 */
[----:B------:R-:W5:Y:S01]  /*2c470*/  LDL.LU R41, [R1+0xb8c] ;  /* 0x000b8c0001297983 */ /* 0x000f620000300800 */
[----:B--2---:R-:W-:-:S03]  /*2c480*/  IADD3 R26, P4, R26, R200, RZ ;  /* 0x000000c81a1a7210 */ /* 0x004fc60007f9e0ff */
[----:B------:R1:W-:Y:S02]  /*2c490*/  LDGSTS.E [R10+0x2f80], [R24.64], P2 ;  /* 0x02f80000180a7fae */ /* 0x0003e40009121848 */
[----:B-1----:R-:W-:Y:S01]  /*2c4a0*/  IMAD.MOV.U32 R24, RZ, RZ, R27 ;  /* 0x000000ffff187224 */ /* 0x002fe200078e001b */
[----:B------:R-:W-:Y:S02]  /*2c4b0*/  MOV R25, R40 ;  /* 0x0000002800197202 */ /* 0x000fe40000000f00 */
[----:B---3--:R-:W2:Y:S04]  /*2c4c0*/  LDL.LU R40, [R1+0xb48] ;  /* 0x000b480001287983 */ /* 0x008ea80000300800 */
[----:B------:R-:W3:Y:S04]  /*2c4d0*/  LDL.LU R27, [R1+0xb84] ;  /* 0x000b8400011b7983 */ /* 0x000ee80000300800 */
[----:B------:R1:W-:Y:S04]  /*2c4e0*/  LDGSTS.E [R10+0x3300], [R24.64], P1 ;  /* 0x03300000180a7fae */ /* 0x0003e80008921848 */
[----:B------:R-:W-:Y:S01]  /*2c4f0*/  STL [R1+0xc0c], R60 ;  /* 0x000c0c3c01007387 */ /* 0x000fe20000100800 */
[----:B------:R-:W-:-:S02]  /*2c500*/  IMAD.X R61, R61, 0x1, R0, P3 ;  /* 0x000000013d3d7824 */ /* 0x000fc400018e0600 */
[----:B-1----:R-:W-:-:S03]  /*2c510*/  IMAD.MOV.U32 R24, RZ, RZ, R60 ;  /* 0x000000ffff187224 */ /* 0x002fc600078e003c */
[----:B------:R-:W-:Y:S01]  /*2c520*/  MOV R25, R61 ;  /* 0x0000003d00197202 */ /* 0x000fe20000000f00 */
[----:B------:R-:W-:Y:S01]  /*2c530*/  IMAD.X R59, R59, 0x1, R0, P4 ;  /* 0x000000013b3b7824 */ /* 0x000fe200020e0600 */
[----:B------:R-:W-:Y:S04]  /*2c540*/  STL [R1+0xbd0], R61 ;  /* 0x000bd03d01007387 */ /* 0x000fe80000100800 */
[----:B------:R1:W-:Y:S04]  /*2c550*/  STL [R1+0xc04], R26 ;  /* 0x000c041a01007387 */ /* 0x0003e80000100800 */
[----:B------:R1:W-:Y:S04]  /*2c560*/  LDGSTS.E [R10+0x3380], [R24.64], P1 ;  /* 0x03380000180a7fae */ /* 0x0003e80008921848 */
[----:B------:R-:W-:Y:S01]  /*2c570*/  STL [R1+0xbc8], R59 ;  /* 0x000bc83b01007387 */ /* 0x000fe20000100800 */
[----:B-1----:R-:W-:-:S03]  /*2c580*/  IMAD.MOV.U32 R24, RZ, RZ, R26 ;  /* 0x000000ffff187224 */ /* 0x002fc600078e001a */
[----:B------:R-:W2:Y:S01]  /*2c590*/  LDL.LU R26, [R1+0xb4c] ;  /* 0x000b4c00011a7983 */ /* 0x000ea20000300800 */
[----:B------:R-:W-:-:S04]  /*2c5a0*/  ISETP.GT.AND P2, PT, R2, 0x37, PT ;  /* 0x000000370200780c */ /* 0x000fc80003f44270 */
[----:B------:R-:W-:-:S04]  /*2c5b0*/  SEL R11, RZ, 0x4, !P2 ;  /* 0x00000004ff0b7807 */ /* 0x000fc80005000000 */
[----:B------:R-:W-:-:S04]  /*2c5c0*/  SEL R11, R11, RZ, !P0 ;  /* 0x000000ff0b0b7207 */ /* 0x000fc80004000000 */
[----:B------:R-:W-:Y:S01]  /*2c5d0*/  ISETP.NE.U32.AND P2, PT, R11, RZ, PT ;  /* 0x000000ff0b00720c */ /* 0x000fe20003f45070 */
[----:B------:R-:W-:Y:S01]  /*2c5e0*/  IMAD.MOV.U32 R25, RZ, RZ, R59 ;  /* 0x000000ffff197224 */ /* 0x000fe200078e003b */
[----:B------:R-:W-:Y:S02]  /*2c5f0*/  ISETP.GT.AND P1, PT, R2, 0x3b, PT ;  /* 0x0000003b0200780c */ /* 0x000fe40003f24270 */
[----:B------:R-:W-:Y:S02]  /*2c600*/  IADD3 R57, P3, R57, R200, RZ ;  /* 0x000000c839397210 */ /* 0x000fe40007f7e0ff */
[----:B------:R-:W-:-:S07]  /*2c610*/  SEL R11, RZ, 0x4, !P1 ;  /* 0x00000004ff0b7807 */ /* 0x000fce0004800000 */
[----:B------:R1:W-:Y:S01]  /*2c620*/  LDGSTS.E [R10+0x3700], [R24.64], P2 ;  /* 0x03700000180a7fae */ /* 0x0003e20009121848 */
[----:B------:R-:W-:Y:S01]  /*2c630*/  IMAD.X R58, R58, 0x1, R0, P3 ;  /* 0x000000013a3a7824 */ /* 0x000fe200018e0600 */
[----:B------:R-:W-:-:S04]  /*2c640*/  SEL R11, R11, RZ, !P0 ;  /* 0x000000ff0b0b7207 */ /* 0x000fc80004000000 */
[----:B------:R-:W-:Y:S01]  /*2c650*/  ISETP.NE.U32.AND P1, PT, R11, RZ, PT ;  /* 0x000000ff0b00720c */ /* 0x000fe20003f25070 */
[----:B-1----:R-:W-:Y:S02]  /*2c660*/  IMAD.MOV.U32 R24, RZ, RZ, R57 ;  /* 0x000000ffff187224 */ /* 0x002fe400078e0039 */
[----:B------:R-:W-:-:S05]  /*2c670*/  IMAD.MOV.U32 R25, RZ, RZ, R58 ;  /* 0x000000ffff197224 */ /* 0x000fca00078e003a */
[----:B------:R1:W-:Y:S01]  /*2c680*/  LDGSTS.E [R10+0x3780], [R24.64], P2 ;  /* 0x03780000180a7fae */ /* 0x0003e20009121848 */
[----:B------:R-:W-:Y:S02]  /*2c690*/  IADD3 R43, P4, R43, R200, RZ ;  /* 0x000000c82b2b7210 */ /* 0x000fe40007f9e0ff */
[----:B------:R-:W-:Y:S02]  /*2c6a0*/  ISETP.GT.AND P2, PT, R2, 0x3f, PT ;  /* 0x0000003f0200780c */ /* 0x000fe40003f44270 */
[----:B------:R-:W-:Y:S02]  /*2c6b0*/  IADD3.X R56, R56, R0, RZ, P4, !PT ;  /* 0x0000000038387210 */ /* 0x000fe400027fe4ff */
[----:B------:R-:W-:-:S04]  /*2c6c0*/  SEL R11, RZ, 0x4, !P2 ;  /* 0x00000004ff0b7807 */ /* 0x000fc80005000000 */
[----:B------:R-:W-:Y:S01]  /*2c6d0*/  SEL R11, R11, RZ, !P0 ;  /* 0x000000ff0b0b7207 */ /* 0x000fe20004000000 */
[----:B-1----:R-:W-:Y:S01]  /*2c6e0*/  IMAD.MOV.U32 R24, RZ, RZ, R43 ;  /* 0x000000ffff187224 */ /* 0x002fe200078e002b */
[----:B------:R-:W-:Y:S02]  /*2c6f0*/  MOV R25, R56 ;  /* 0x0000003800197202 */ /* 0x000fe40000000f00 */
[----:B------:R-:W-:-:S03]  /*2c700*/  ISETP.NE.U32.AND P2, PT, R11, RZ, PT ;  /* 0x000000ff0b00720c */ /* 0x000fc60003f45070 */
[----:B------:R1:W-:Y:S04]  /*2c710*/  LDGSTS.E [R10+0x3b00], [R24.64], P1 ;  /* 0x03b00000180a7fae */ /* 0x0003e80008921848 */
[----:B------:R-:W-:Y:S04]  /*2c720*/  STL [R1+0xbcc], R57 ;  /* 0x000bcc3901007387 */ /* 0x000fe80000100800 */
[----:B------:R-:W-:Y:S04]  /*2c730*/  STL [R1+0xb90], R58 ;  /* 0x000b903a01007387 */ /* 0x000fe80000100800 */
[----:B------:R-:W-:Y:S04]  /*2c740*/  STL [R1+0xbc4], R43 ;  /* 0x000bc42b01007387 */ /* 0x000fe80000100800 */
[----:B------:R-:W-:Y:S01]  /*2c750*/  STL [R1+0xb88], R56 ;  /* 0x000b883801007387 */ /* 0x000fe20000100800 */
[----:B-----5:R-:W-:-:S05]  /*2c760*/  IADD3 R41, P3, R41, R200, RZ ;  /* 0x000000c829297210 */ /* 0x020fca0007f7e0ff */
[----:B----4-:R-:W-:Y:S02]  /*2c770*/  IMAD.X R42, R42, 0x1, R0, P3 ;  /* 0x000000012a2a7824 */ /* 0x010fe400018e0600 */
[----:B-1----:R-:W-:-:S03]  /*2c780*/  IMAD.MOV.U32 R24, RZ, RZ, R41 ;  /* 0x000000ffff187224 */ /* 0x002fc600078e0029 */
[----:B------:R-:W-:Y:S01]  /*2c790*/  MOV R25, R42 ;  /* 0x0000002a00197202 */ /* 0x000fe20000000f00 */
[----:B------:R-:W-:Y:S04]  /*2c7a0*/  STL [R1+0xb8c], R41 ;  /* 0x000b8c2901007387 */ /* 0x000fe80000100800 */
[----:B------:R1:W-:Y:S01]  /*2c7b0*/  LDGSTS.E [R10+0x3b80], [R24.64], P1 ;  /* 0x03b80000180a7fae */ /* 0x0003e20008921848 */
[----:B---3--:R-:W-:-:S05]  /*2c7c0*/  IADD3 R27, P4, R27, R200, RZ ;  /* 0x000000c81b1b7210 */ /* 0x008fca0007f9e0ff */
[----:B--2---:R-:W-:Y:S02]  /*2c7d0*/  IMAD.X R40, R40, 0x1, R0, P4 ;  /* 0x0000000128287824 */ /* 0x004fe400020e0600 */
[----:B-1----:R-:W-:Y:S02]  /*2c7e0*/  IMAD.MOV.U32 R24, RZ, RZ, R27 ;  /* 0x000000ffff187224 */ /* 0x002fe400078e001b */
[----:B------:R-:W-:Y:S01]  /*2c7f0*/  IMAD.MOV.U32 R25, RZ, RZ, R40 ;  /* 0x000000ffff197224 */ /* 0x000fe200078e0028 */
[----:B------:R1:W-:Y:S04]  /*2c800*/  STL [R1+0xb50], R42 ;  /* 0x000b502a01007387 */ /* 0x0003e80000100800 */
[----:B------:R-:W-:Y:S04]  /*2c810*/  STL [R1+0xb84], R27 ;  /* 0x000b841b01007387 */ /* 0x000fe80000100800 */
[----:B------:R-:W-:Y:S04]  /*2c820*/  STL [R1+0xb48], R40 ;  /* 0x000b482801007387 */ /* 0x000fe80000100800 */
[----:B------:R2:W-:Y:S01]  /*2c830*/  LDGSTS.E [R10+0x3f00], [R24.64], P2 ;  /* 0x03f00000180a7fae */ /* 0x0005e20009121848 */
[----:B------:R-:W-:-:S05]  /*2c840*/  IADD3 R26, P3, R26, R200, RZ ;  /* 0x000000c81a1a7210 */ /* 0x000fca0007f7e0ff */
[----:B------:R3:W-:Y:S01]  /*2c850*/  STL [R1+0xb4c], R26 ;  /* 0x000b4c1a01007387 */ /* 0x0007e20000100800 */
[----:B--2---:R-:W-:-:S03]  /*2c860*/  IMAD.MOV.U32 R24, RZ, RZ, R26 ;  /* 0x000000ffff187224 */ /* 0x004fc600078e001a */
[----:B-1----:R-:W2:Y:S04]  /*2c870*/  LDL.LU R42, [R1+0x38] ;  /* 0x00003800012a7983 */ /* 0x002ea80000300800 */
[----:B---3--:R-:W3:Y:S01]  /*2c880*/  LDL.LU R26, [R1+0x3c] ;  /* 0x00003c00011a7983 */ /* 0x008ee20000300800 */
[----:B------:R-:W-:Y:S01]  /*2c890*/  ISETP.GT.AND P1, PT, R2, 0x43, PT ;  /* 0x000000430200780c */ /* 0x000fe20003f24270 */
[----:B------:R-:W-:Y:S01]  /*2c8a0*/  IMAD.X R203, R203, 0x1, R0, P3 ;  /* 0x00000001cbcb7824 */ /* 0x000fe200018e0600 */
[----:B------:R-:W-:Y:S01]  /*2c8b0*/  IADD3 R217, P4, R217, R200, RZ ;  /* 0x000000c8d9d97210 */ /* 0x000fe20007f9e0ff */
[----:B------:R-:W4:Y:S01]  /*2c8c0*/  LDL.LU R58, [R1+0x40] ;  /* 0x00004000013a7983 */ /* 0x000f220000300800 */
[----:B------:R-:W-:Y:S01]  /*2c8d0*/  SEL R11, RZ, 0x4, !P1 ;  /* 0x00000004ff0b7807 */ /* 0x000fe20004800000 */
[----:B------:R-:W-:Y:S01]  /*2c8e0*/  IMAD.MOV.U32 R25, RZ, RZ, R203 ;  /* 0x000000ffff197224 */ /* 0x000fe200078e00cb */
[----:B------:R-:W-:Y:S01]  /*2c8f0*/  IADD3.X R216, R216, R0, RZ, P4, !PT ;  /* 0x00000000d8d87210 */ /* 0x000fe200027fe4ff */
[----:B------:R-:W5:Y:S01]  /*2c900*/  LDL.LU R57, [R1+0x44] ;  /* 0x0000440001397983 */ /* 0x000f620000300800 */
[----:B------:R-:W-:-:S02]  /*2c910*/  SEL R11, R11, RZ, !P0 ;  /* 0x000000ff0b0b7207 */ /* 0x000fc40004000000 */
[-C--:B------:R-:W-:Y:S01]  /*2c920*/  IADD3 R219, P3, R219, R200.reuse, RZ ;  /* 0x000000c8dbdb7210 */ /* 0x080fe20007f7e0ff */
[----:B------:R1:W-:Y:S01]  /*2c930*/  LDGSTS.E [R10+0x3f80], [R24.64], P2 ;  /* 0x03f80000180a7fae */ /* 0x0003e20009121848 */
[----:B------:R-:W-:Y:S02]  /*2c940*/  ISETP.NE.U32.AND P1, PT, R11, RZ, PT ;  /* 0x000000ff0b00720c */ /* 0x000fe40003f25070 */
[----:B------:R-:W-:Y:S01]  /*2c950*/  ISETP.GT.AND P2, PT, R2, 0x47, PT ;  /* 0x000000470200780c */ /* 0x000fe20003f44270 */
[--C-:B------:R-:W-:Y:S01]  /*2c960*/  IMAD.X R218, R218, 0x1, R0.reuse, P3 ;  /* 0x00000001dada7824 */ /* 0x100fe200018e0600 */
[----:B------:R-:W-:Y:S01]  /*2c970*/  IADD3 R233, P4, R233, R200, RZ ;  /* 0x000000c8e9e97210 */ /* 0x000fe20007f9e0ff */
[----:B------:R-:W4:Y:S01]  /*2c980*/  LDL.LU R41, [R1+0x78] ;  /* 0x0000780001297983 */ /* 0x000f220000300800 */
[----:B------:R-:W-:Y:S01]  /*2c990*/  SEL R11, RZ, 0x4, !P2 ;  /* 0x00000004ff0b7807 */ /* 0x000fe20005000000 */
[----:B-1----:R-:W-:Y:S01]  /*2c9a0*/  IMAD.MOV.U32 R24, RZ, RZ, R217 ;  /* 0x000000ffff187224 */ /* 0x002fe200078e00d9 */
[----:B------:R-:W-:Y:S01]  /*2c9b0*/  MOV R25, R216 ;  /* 0x000000d800197202 */ /* 0x000fe20000000f00 */
[----:B------:R-:W-:Y:S01]  /*2c9c0*/  IMAD.X R232, R232, 0x1, R0, P4 ;  /* 0x00000001e8e87824 */ /* 0x000fe200020e0600 */
[----:B------:R-:W-:Y:S01]  /*2c9d0*/  SEL R11, R11, RZ, !P0 ;  /* 0x000000ff0b0b7207 */ /* 0x000fe20004000000 */
[----:B------:R-:W4:Y:S04]  /*2c9e0*/  LDL.LU R27, [R1+0x7c] ;  /* 0x00007c00011b7983 */ /* 0x000f280000300800 */
[----:B------:R1:W-:Y:S01]  /*2c9f0*/  LDGSTS.E [R10+0x4300], [R24.64], P1 ;  /* 0x04300000180a7fae */ /* 0x0003e20008921848 */
[----:B------:R-:W-:-:S02]  /*2ca00*/  ISETP.NE.U32.AND P2, PT, R11, RZ, PT ;  /* 0x000000ff0b00720c */ /* 0x000fc40003f45070 */
[----:B------:R-:W-:Y:S01]  /*2ca10*/  IADD3 R235, P3, R235, R200, RZ ;  /* 0x000000c8ebeb7210 */ /* 0x000fe20007f7e0ff */
[----:B------:R-:W4:Y:S01]  /*2ca20*/  LDL.LU R61, [R1+0x80] ;  /* 0x00008000013d7983 */ /* 0x000f220000300800 */
[----:B-1----:R-:W-:Y:S01]  /*2ca30*/  IMAD.MOV.U32 R24, RZ, RZ, R219 ;  /* 0x000000ffff187224 */ /* 0x002fe200078e00db */
[----:B------:R-:W-:Y:S02]  /*2ca40*/  MOV R25, R218 ;  /* 0x000000da00197202 */ /* 0x000fe40000000f00 */
[----:B------:R-:W-:Y:S01]  /*2ca50*/  IMAD.X R234, R234, 0x1, R0, P3 ;  /* 0x00000001eaea7824 */ /* 0x000fe200018e0600 */
[----:B------:R-:W-:Y:S01]  /*2ca60*/  IADD3 R249, P4, R249, R200, RZ ;  /* 0x000000c8f9f97210 */ /* 0x000fe20007f9e0ff */
[----:B------:R-:W4:Y:S04]  /*2ca70*/  LDL.LU R60, [R1+0x84] ;  /* 0x00008400013c7983 */ /* 0x000f280000300800 */
[----:B------:R1:W-:Y:S01]  /*2ca80*/  LDGSTS.E [R10+0x4380], [R24.64], P1 ;  /* 0x04380000180a7fae */ /* 0x0003e20008921848 */
[----:B------:R-:W-:-:S02]  /*2ca90*/  ISETP.GT.AND P1, PT, R2, 0x4b, PT ;  /* 0x0000004b0200780c */ /* 0x000fc40003f24270 */
[----:B------:R-:W-:Y:S01]  /*2caa0*/  IADD3.X R248, R248, R0, RZ, P4, !PT ;  /* 0x00000000f8f87210 */ /* 0x000fe200027fe4ff */
[----:B------:R-:W4:Y:S01]  /*2cab0*/  LDL.LU R43, [R1+0xb8] ;  /* 0x0000b800012b7983 */ /* 0x000f220000300800 */
[----:B------:R-:W-:Y:S02]  /*2cac0*/  SEL R11, RZ, 0x4, !P1 ;  /* 0x00000004ff0b7807 */ /* 0x000fe40004800000 */
[----:B------:R-:W-:Y:S01]  /*2cad0*/  IADD3 R251, P3, R251, R200, RZ ;  /* 0x000000c8fbfb7210 */ /* 0x000fe20007f7e0ff */
[----:B------:R-:W4:Y:S01]  /*2cae0*/  LDL.LU R40, [R1+0xbc] ;  /* 0x0000bc0001287983 */ /* 0x000f220000300800 */
[----:B------:R-:W-:Y:S01]  /*2caf0*/  SEL R11, R11, RZ, !P0 ;  /* 0x000000ff0b0b7207 */ /* 0x000fe20004000000 */
[----:B-1----:R-:W-:Y:S02]  /*2cb00*/  IMAD.MOV.U32 R24, RZ, RZ, R233 ;  /* 0x000000ffff187224 */ /* 0x002fe400078e00e9 */
[----:B------:R-:W-:Y:S01]  /*2cb10*/  IMAD.MOV.U32 R25, RZ, RZ, R232 ;  /* 0x000000ffff197224 */ /* 0x000fe200078e00e8 */
[----:B------:R-:W-:-:S04]  /*2cb20*/  ISETP.NE.U32.AND P1, PT, R11, RZ, PT ;  /* 0x000000ff0b00720c */ /* 0x000fc80003f25070 */
[----:B------:R1:W-:Y:S01]  /*2cb30*/  LDGSTS.E [R10+0x4700], [R24.64], P2 ;  /* 0x04700000180a7fae */ /* 0x0003e20009121848 */
[----:B------:R-:W-:Y:S02]  /*2cb40*/  IMAD.X R250, R250, 0x1, R0, P3 ;  /* 0x00000001fafa7824 */ /* 0x000fe400018e0600 */
[----:B-1----:R-:W-:Y:S02]  /*2cb50*/  IMAD.MOV.U32 R24, RZ, RZ, R235 ;  /* 0x000000ffff187224 */ /* 0x002fe400078e00eb */
[----:B------:R-:W-:-:S05]  /*2cb60*/  IMAD.MOV.U32 R25, RZ, RZ, R234 ;  /* 0x000000ffff197224 */ /* 0x000fca00078e00ea */
[----:B------:R1:W-:Y:S02]  /*2cb70*/  LDGSTS.E [R10+0x4780], [R24.64], P2 ;  /* 0x04780000180a7fae */ /* 0x0003e40009121848 */
[----:B-1----:R-:W-:Y:S01]  /*2cb80*/  IMAD.MOV.U32 R24, RZ, RZ, R249 ;  /* 0x000000ffff187224 */ /* 0x002fe200078e00f9 */
[----:B------:R-:W-:-:S05]  /*2cb90*/  MOV R25, R248 ;  /* 0x000000f800197202 */ /* 0x000fca0000000f00 */
[----:B------:R1:W-:Y:S02]  /*2cba0*/  LDGSTS.E [R10+0x4b00], [R24.64], P1 ;  /* 0x04b00000180a7fae */ /* 0x0003e40008921848 */
[----:B-1----:R-:W-:Y:S01]  /*2cbb0*/  IMAD.MOV.U32 R24, RZ, RZ, R251 ;  /* 0x000000ffff187224 */ /* 0x002fe200078e00fb */
[----:B------:R-:W-:-:S05]  /*2cbc0*/  MOV R25, R250 ;  /* 0x000000fa00197202 */ /* 0x000fca0000000f00 */
[----:B------:R1:W-:Y:S01]  /*2cbd0*/  LDGSTS.E [R10+0x4b80], [R24.64], P1 ;  /* 0x04b80000180a7fae */ /* 0x0003e20008921848 */
        /* <DEDUP_REMOVED lines=9> */
[----:B------:R-:W2:Y:S01]  /*2cc70*/  LDL.LU R26, [R1+0xfc] ;  /* 0x0000fc00011a7983 */ /* 0x000ea20000300800 */
[----:B------:R-:W-:-:S04]  /*2cc80*/  ISETP.GT.AND P2, PT, R2, 0x4f, PT ;  /* 0x0000004f0200780c */ /* 0x000fc80003f44270 */
[----:B------:R-:W-:-:S04]  /*2cc90*/  SEL R11, RZ, 0x4, !P2 ;  /* 0x00000004ff0b7807 */ /* 0x000fc80005000000 */
[----:B------:R-:W-:-:S04]  /*2cca0*/  SEL R11, R11, RZ, !P0 ;  /* 0x000000ff0b0b7207 */ /* 0x000fc80004000000 */
[----:B------:R-:W-:Y:S02]  /*2ccb0*/  ISETP.NE.U32.AND P2, PT, R11, RZ, PT ;  /* 0x000000ff0b00720c */ /* 0x000fe40003f45070 */
[-C--:B-----5:R-:W-:Y:S02]  /*2ccc0*/  IADD3 R57, P3, R57, R200.reuse, RZ ;  /* 0x000000c839397210 */ /* 0x0a0fe40007f7e0ff */
[----:B----4-:R-:W-:Y:S02]  /*2ccd0*/  IADD3 R27, P4, R27, R200, RZ ;  /* 0x000000c81b1b7210 */ /* 0x010fe40007f9e0ff */
[----:B------:R-:W-:Y:S01]  /*2cce0*/  ISETP.GT.AND P1, PT, R2, 0x53, PT ;  /* 0x000000530200780c */ /* 0x000fe20003f24270 */
[----:B------:R-:W-:Y:S01]  /*2ccf0*/  IMAD.X R58, R58, 0x1, R0, P3 ;  /* 0x000000013a3a7824 */ /* 0x000fe200018e0600 */
[----:B------:R-:W-:Y:S01]  /*2cd00*/  IADD3.X R41, R41, R0, RZ, P4, !PT ;  /* 0x0000000029297210 */ /* 0x000fe200027fe4ff */
[----:B------:R-:W-:Y:S01]  /*2cd10*/  STL [R1+0x44], R57 ;  /* 0x0000443901007387 */ /* 0x000fe20000100800 */
[----:B------:R-:W-:-:S03]  /*2cd20*/  SEL R11, RZ, 0x4, !P1 ;  /* 0x00000004ff0b7807 */ /* 0x000fc60004800000 */
[----:B------:R1:W-:Y:S01]  /*2cd30*/  LDGSTS.E [R10+0x4f00], [R24.64], P2 ;  /* 0x04f00000180a7fae */ /* 0x0003e20009121848 */
[----:B------:R-:W-:-:S03]  /*2cd40*/  SEL R11, R11, RZ, !P0 ;  /* 0x000000ff0b0b7207 */ /* 0x000fc60004000000 */
[----:B------:R4:W-:Y:S04]  /*2cd50*/  STL [R1+0x40], R58 ;  /* 0x0000403a01007387 */ /* 0x0009e80000100800 */
[----:B------:R-:W-:Y:S01]  /*2cd60*/  STL [R1+0x7c], R27 ;  /* 0x00007c1b01007387 */ /* 0x000fe20000100800 */
[----:B-1----:R-:W-:Y:S02]  /*2cd70*/  IMAD.MOV.U32 R24, RZ, RZ, R57 ;  /* 0x000000ffff187224 */ /* 0x002fe400078e0039 */
[----:B------:R-:W-:Y:S01]  /*2cd80*/  IMAD.MOV.U32 R25, RZ, RZ, R58 ;  /* 0x000000ffff197224 */ /* 0x000fe200078e003a */
[----:B------:R1:W-:Y:S01]  /*2cd90*/  STL [R1+0x78], R41 ;  /* 0x0000782901007387 */ /* 0x0003e20000100800 */
[----:B------:R-:W-:-:S03]  /*2cda0*/  ISETP.NE.U32.AND P1, PT, R11, RZ, PT ;  /* 0x000000ff0b00720c */ /* 0x000fc60003f25070 */
[----:B----4-:R-:W4:Y:S04]  /*2cdb0*/  LDL.LU R58, [R1+0x100] ;  /* 0x00010000013a7983 */ /* 0x010f280000300800 */
[----:B------:R-:W5:Y:S04]  /*2cdc0*/  LDL.LU R57, [R1+0x104] ;  /* 0x0001040001397983 */ /* 0x000f680000300800 */
[----:B------:R1:W-:Y:S01]  /*2cdd0*/  LDGSTS.E [R10+0x4f80], [R24.64], P2 ;  /* 0x04f80000180a7fae */ /* 0x0003e20009121848 */
[----:B------:R-:W-:Y:S02]  /*2cde0*/  ISETP.GT.AND P2, PT, R2, 0x57, PT ;  /* 0x000000570200780c */ /* 0x000fe40003f44270 */
[----:B------:R-:W-:-:S02]  /*2cdf0*/  IADD3 R60, P3, R60, R200, RZ ;  /* 0x000000c83c3c7210 */ /* 0x000fc40007f7e0ff */
[----:B------:R-:W-:Y:S02]  /*2ce00*/  SEL R11, RZ, 0x4, !P2 ;  /* 0x00000004ff0b7807 */ /* 0x000fe40005000000 */
[----:B-1----:R-:W-:Y:S01]  /*2ce10*/  MOV R25, R41 ;  /* 0x0000002900197202 */ /* 0x002fe20000000f00 */
[----:B------:R-:W-:Y:S01]  /*2ce20*/  IMAD.MOV.U32 R24, RZ, RZ, R27 ;  /* 0x000000ffff187224 */ /* 0x000fe200078e001b */
[----:B------:R-:W4:Y:S04]  /*2ce30*/  LDL.LU R41, [R1+0x138] ;  /* 0x0001380001297983 */ /* 0x000f280000300800 */
[----:B------:R-:W4:Y:S01]  /*2ce40*/  LDL.LU R27, [R1+0x13c] ;  /* 0x00013c00011b7983 */ /* 0x000f220000300800 */
[----:B------:R-:W-:Y:S01]  /*2ce50*/  SEL R11, R11, RZ, !P0 ;  /* 0x000000ff0b0b7207 */ /* 0x000fe20004000000 */
[----:B------:R-:W-:Y:S01]  /*2ce60*/  IMAD.X R61, R61, 0x1, R0, P3 ;  /* 0x000000013d3d7824 */ /* 0x000fe200018e0600 */
[----:B------:R-:W-:Y:S01]  /*2ce70*/  IADD3 R40, P4, R40, R200, RZ ;  /* 0x000000c828287210 */ /* 0x000fe20007f9e0ff */
[----:B------:R1:W-:Y:S01]  /*2ce80*/  LDGSTS.E [R10+0x5300], [R24.64], P1 ;  /* 0x05300000180a7fae */ /* 0x0003e20008921848 */
[----:B------:R-:W-:-:S03]  /*2ce90*/  ISETP.NE.U32.AND P2, PT, R11, RZ, PT ;  /* 0x000000ff0b00720c */ /* 0x000fc60003f45070 */
[----:B------:R-:W-:Y:S01]  /*2cea0*/  IMAD.X R43, R43, 0x1, R0, P4 ;  /* 0x000000012b2b7824 */ /* 0x000fe200020e0600 */
[----:B------:R-:W-:Y:S01]  /*2ceb0*/  STL [R1+0x84], R60 ;  /* 0x0000843c01007387 */ /* 0x000fe20000100800 */
[----:B-1----:R-:W-:Y:S01]  /*2cec0*/  IMAD.MOV.U32 R24, RZ, RZ, R60 ;  /* 0x000000ffff187224 */ /* 0x002fe200078e003c */
[----:B------:R-:W-:Y:S02]  /*2ced0*/  MOV R25, R61 ;  /* 0x0000003d00197202 */ /* 0x000fe40000000f00 */
[----:B------:R-:W-:Y:S04]  /*2cee0*/  STL [R1+0x80], R61 ;  /* 0x0000803d01007387 */ /* 0x000fe80000100800 */
[----:B------:R1:W-:Y:S04]  /*2cef0*/  LDGSTS.E [R10+0x5380], [R24.64], P1 ;  /* 0x05380000180a7fae */ /* 0x0003e80008921848 */
[----:B------:R-:W-:Y:S04]  /*2cf00*/  STL [R1+0xbc], R40 ;  /* 0x0000bc2801007387 */ /* 0x000fe80000100800 */
[----:B------:R1:W-:Y:S02]  /*2cf10*/  STL [R1+0xb8], R43 ;  /* 0x0000b82b01007387 */ /* 0x0003e40000100800 */
[----:B-1----:R-:W-:-:S02]  /*2cf20*/  IMAD.MOV.U32 R24, RZ, RZ, R40 ;  /* 0x000000ffff187224 */ /* 0x002fc400078e0028 */
[----:B------:R-:W-:Y:S02]  /*2cf30*/  IMAD.MOV.U32 R25, RZ, RZ, R43 ;  /* 0x000000ffff197224 */ /* 0x000fe400078e002b */
[----:B------:R-:W4:Y:S04]  /*2cf40*/  LDL.LU R43, [R1+0x144] ;  /* 0x00014400012b7983 */ /* 0x000f280000300800 */
[----:B------:R-:W4:Y:S04]  /*2cf50*/  LDL.LU R40, [R1+0x17c] ;  /* 0x00017c0001287983 */ /* 0x000f280000300800 */
[----:B------:R1:W-:Y:S01]  /*2cf60*/  LDGSTS.E [R10+0x5700], [R24.64], P2 ;  /* 0x05700000180a7fae */ /* 0x0003e20009121848 */
[----:B---3--:R-:W-:-:S05]  /*2cf70*/  IADD3 R42, P3, R42, R200, RZ ;  /* 0x000000c82a2a7210 */ /* 0x008fca0007f7e0ff */
[----:B--2---:R-:W-:Y:S01]  /*2cf80*/  IMAD.X R56, R56, 0x1, R0, P3 ;  /* 0x0000000138387824 */ /* 0x004fe200018e0600 */
[----:B------:R-:W-:Y:S01]  /*2cf90*/  IADD3 R26, P4, R26, R200, RZ ;  /* 0x000000c81a1a7210 */ /* 0x000fe20007f9e0ff */
[----:B------:R-:W-:Y:S03]  /*2cfa0*/  STL [R1+0xc4], R42 ;  /* 0x0000c42a01007387 */ /* 0x000fe60000100800 */
[----:B------:R-:W-:Y:S01]  /*2cfb0*/  IADD3.X R59, R59, R0, RZ, P4, !PT ;  /* 0x000000003b3b7210 */ /* 0x000fe200027fe4ff */
[----:B------:R2:W-:Y:S01]  /*2cfc0*/  STL [R1+0xc0], R56 ;  /* 0x0000c03801007387 */ /* 0x0005e20000100800 */
[----:B-1----:R-:W-:-:S03]  /*2cfd0*/  IMAD.MOV.U32 R25, RZ, RZ, R56 ;  /* 0x000000ffff197224 */ /* 0x002fc600078e0038 */
[----:B------:R1:W-:Y:S01]  /*2cfe0*/  STL [R1+0xfc], R26 ;  /* 0x0000fc1a01007387 */ /* 0x0003e20000100800 */
[----:B------:R-:W-:-:S03]  /*2cff0*/  IMAD.MOV.U32 R24, RZ, RZ, R42 ;  /* 0x000000ffff187224 */ /* 0x000fc600078e002a */
[----:B--2---:R-:W2:Y:S04]  /*2d000*/  LDL.LU R56, [R1+0x140] ;  /* 0x0001400001387983 */ /* 0x004ea80000300800 */
[----:B------:R-:W-:Y:S04]  /*2d010*/  STL [R1+0xf8], R59 ;  /* 0x0000f83b01007387 */ /* 0x000fe80000100800 */
[----:B------:R-:W3:Y:S01]  /*2d020*/  LDL.LU R42, [R1+0x178] ;  /* 0x00017800012a7983 */ /* 0x000ee20000300800 */
[----:B------:R-:W-:-:S03]  /*2d030*/  ISETP.GT.AND P1, PT, R2, 0x5b, PT ;  /* 0x0000005b0200780c */ /* 0x000fc60003f24270 */
[----:B------:R1:W-:Y:S01]  /*2d040*/  LDGSTS.E [R10+0x5780], [R24.64], P2 ;  /* 0x05780000180a7fae */ /* 0x0003e20009121848 */
[----:B------:R-:W-:-:S03]  /*2d050*/  SEL R11, RZ, 0x4, !P1 ;  /* 0x00000004ff0b7807 */ /* 0x000fc60004800000 */
[----:B------:R-:W3:Y:S01]  /*2d060*/  LDL.LU R60, [R1+0x184] ;  /* 0x00018400013c7983 */ /* 0x000ee20000300800 */
[----:B------:R-:W-:-:S04]  /*2d070*/  SEL R11, R11, RZ, !P0 ;  /* 0x000000ff0b0b7207 */ /* 0x000fc80004000000 */
[----:B------:R-:W-:Y:S01]  /*2d080*/  ISETP.NE.U32.AND P1, PT, R11, RZ, PT ;  /* 0x000000ff0b00720c */ /* 0x000fe20003f25070 */
[----:B-1----:R-:W-:Y:S01]  /*2d090*/  IMAD.MOV.U32 R24, RZ, RZ, R26 ;  /* 0x000000ffff187224 */ /* 0x002fe200078e001a */
[----:B------:R-:W-:Y:S01]  /*2d0a0*/  MOV R25, R59 ;  /* 0x0000003b00197202 */ /* 0x000fe20000000f00 */
[----:B------:R-:W3:Y:S01]  /*2d0b0*/  LDL.LU R26, [R1+0x1bc] ;  /* 0x0001bc00011a7983 */ /* 0x000ee20000300800 */
[----:B-----5:R-:W-:-:S09]  /*2d0c0*/  IADD3 R57, P3, R57, R200, RZ ;  /* 0x000000c839397210 */ /* 0x020fd20007f7e0ff */
[----:B------:R1:W-:Y:S01]  /*2d0d0*/  LDGSTS.E [R10+0x5b00], [R24.64], P1 ;  /* 0x05b00000180a7fae */ /* 0x0003e20008921848 */
[----:B----4-:R-:W-:-:S03]  /*2d0e0*/  IMAD.X R58, R58, 0x1, R0, P3 ;  /* 0x000000013a3a7824 */ /* 0x010fc600018e0600 */
[----:B------:R-:W-:Y:S01]  /*2d0f0*/  STL [R1+0x104], R57 ;  /* 0x0001043901007387 */ /* 0x000fe20000100800 */
[----:B------:R-:W-:-:S03]  /*2d100*/  ISETP.GT.AND P2, PT, R2, 0x5f, PT ;  /* 0x0000005f0200780c */ /* 0x000fc60003f44270 */
[----:B------:R4:W-:Y:S01]  /*2d110*/  STL [R1+0x100], R58 ;  /* 0x0001003a01007387 */ /* 0x0009e20000100800 */
[----:B------:R-:W-:Y:S01]  /*2d120*/  SEL R11, RZ, 0x4, !P2 ;  /* 0x00000004ff0b7807 */ /* 0x000fe20005000000 */
[----:B-1----:R-:W-:Y:S01]  /*2d130*/  IMAD.MOV.U32 R24, RZ, RZ, R57 ;  /* 0x000000ffff187224 */ /* 0x002fe200078e0039 */
[----:B------:R-:W-:Y:S02]  /*2d140*/  MOV R25, R58 ;  /* 0x0000003a00197202 */ /* 0x000fe40000000f00 */
[----:B------:R-:W-:-:S03]  /*2d150*/  IADD3 R27, P4, R27, R200, RZ ;  /* 0x000000c81b1b7210 */ /* 0x000fc60007f9e0ff */
[----:B------:R1:W-:Y:S02]  /*2d160*/  LDGSTS.E [R10+0x5b80], [R24.64], P1 ;  /* 0x05b80000180a7fae */ /* 0x0003e40008921848 */
[----:B------:R-:W-:Y:S02]  /*2d170*/  IMAD.X R41, R41, 0x1, R0, P4 ;  /* 0x0000000129297824 */ /* 0x000fe400020e0600 */
[----:B------:R5:W-:Y:S04]  /*2d180*/  STL [R1+0x13c], R27 ;  /* 0x00013c1b01007387 */ /* 0x000be80000100800 */
[----:B------:R-:W3:Y:S01]  /*2d190*/  LDL.LU R61, [R1+0x180] ;  /* 0x00018000013d7983 */ /* 0x000ee20000300800 */
[----:B------:R-:W-:-:S03]  /*2d1a0*/  SEL R11, R11, RZ, !P0 ;  /* 0x000000ff0b0b7207 */ /* 0x000fc60004000000 */
[----:B------:R4:W-:Y:S01]  /*2d1b0*/  STL [R1+0x138], R41 ;  /* 0x0001382901007387 */ /* 0x0009e20000100800 */
[----:B-1----:R-:W-:-:S03]  /*2d1c0*/  IMAD.MOV.U32 R24, RZ, RZ, R27 ;  /* 0x000000ffff187224 */ /* 0x002fc600078e001b */
[----:B----4-:R-:W4:Y:S04]  /*2d1d0*/  LDL.LU R58, [R1+0x1b8] ;  /* 0x0001b800013a7983 */ /* 0x010f280000300800 */
[----:B------:R-:W4:Y:S01]  /*2d1e0*/  LDL.LU R59, [R1+0x1c0] ;  /* 0x0001c000013b7983 */ /* 0x000f220000300800 */
[----:B------:R-:W-:-:S03]  /*2d1f0*/  ISETP.NE.U32.AND P2, PT, R11, RZ, PT ;  /* 0x000000ff0b00720c */ /* 0x000fc60003f45070 */
[----:B-----5:R-:W5:Y:S01]  /*2d200*/  LDL.LU R27, [R1+0x1c4] ;  /* 0x0001c400011b7983 */ /* 0x020f620000300800 */
        /* <DEDUP_REMOVED lines=8> */
[----:B--2---:R-:W-:-:S05]  /*2d290*/  IMAD.X R56, R56, 0x1, R0, P3 ;  /* 0x0000000138387824 */ /* 0x004fca00018e0600 */
[----:B------:R1:W-:Y:S01]  /*2d2a0*/  STL [R1+0x140], R56 ;  /* 0x0001403801007387 */ /* 0x0003e20000100800 */
[----:B---3--:R-:W-:-:S03]  /*2d2b0*/  IADD3.X R42, R42, R0, RZ, P4, !PT ;  /* 0x000000002a2a7210 */ /* 0x008fc600027fe4ff */
[----:B------:R-:W-:Y:S01]  /*2d2c0*/  STL [R1+0x17c], R40 ;  /* 0x00017c2801007387 */ /* 0x000fe20000100800 */
[----:B------:R-:W-:-:S03]  /*2d2d0*/  IMAD.MOV.U32 R25, RZ, RZ, R56 ;  /* 0x000000ffff197224 */ /* 0x000fc600078e0038 */
[----:B------:R2:W-:Y:S04]  /*2d2e0*/  STL [R1+0x178], R42 ;  /* 0x0001782a01007387 */ /* 0x0005e80000100800 */
[----:B-1----:R-:W3:Y:S04]  /*2d2f0*/  LDL.LU R56, [R1+0x200] ;  /* 0x0002000001387983 */ /* 0x002ee80000300800 */
[----:B------:R-:W3:Y:S04]  /*2d300*/  LDL.LU R43, [R1+0x204] ;  /* 0x00020400012b7983 */ /* 0x000ee80000300800 */
[----:B------:R1:W-:Y:S02]  /*2d310*/  LDGSTS.E [R10+0x5f80], [R24.64], P2 ;  /* 0x05f80000180a7fae */ /* 0x0003e40009121848 */
[----:B-1----:R-:W-:Y:S01]  /*2d320*/  MOV R25, R42 ;  /* 0x0000002a00197202 */ /* 0x002fe20000000f00 */
[----:B------:R-:W-:Y:S01]  /*2d330*/  IMAD.MOV.U32 R24, RZ, RZ, R40 ;  /* 0x000000ffff187224 */ /* 0x000fe200078e0028 */
[----:B--2---:R-:W2:Y:S04]  /*2d340*/  LDL.LU R42, [R1+0x238] ;  /* 0x00023800012a7983 */ /* 0x004ea80000300800 */
[----:B------:R-:W2:Y:S01]  /*2d350*/  LDL.LU R40, [R1+0x23c] ;  /* 0x00023c0001287983 */ /* 0x000ea20000300800 */
[----:B------:R-:W-:-:S04]  /*2d360*/  ISETP.GT.AND P1, PT, R2, 0x63, PT ;  /* 0x000000630200780c */ /* 0x000fc80003f24270 */
[----:B------:R-:W-:-:S04]  /*2d370*/  SEL R11, RZ, 0x4, !P1 ;  /* 0x00000004ff0b7807 */ /* 0x000fc80004800000 */
[----:B------:R-:W-:Y:S02]  /*2d380*/  SEL R11, R11, RZ, !P0 ;  /* 0x000000ff0b0b7207 */ /* 0x000fe40004000000 */
[----:B------:R-:W-:Y:S02]  /*2d390*/  ISETP.GT.AND P2, PT, R2, 0x67, PT ;  /* 0x000000670200780c */ /* 0x000fe40003f44270 */
[----:B------:R-:W-:Y:S02]  /*2d3a0*/  ISETP.NE.U32.AND P1, PT, R11, RZ, PT ;  /* 0x000000ff0b00720c */ /* 0x000fe40003f25070 */
[----:B------:R-:W-:Y:S02]  /*2d3b0*/  IADD3 R60, P3, R60, R200, RZ ;  /* 0x000000c83c3c7210 */ /* 0x000fe40007f7e0ff */
[----:B------:R-:W-:-:S04]  /*2d3c0*/  SEL R11, RZ, 0x4, !P2 ;  /* 0x00000004ff0b7807 */ /* 0x000fc80005000000 */
[----:B------:R-:W-:Y:S01]  /*2d3d0*/  SEL R11, R11, RZ, !P0 ;  /* 0x000000ff0b0b7207 */ /* 0x000fe20004000000 */
[----:B------:R-:W-:Y:S01]  /*2d3e0*/  IMAD.X R61, R61, 0x1, R0, P3 ;  /* 0x000000013d3d7824 */ /* 0x000fe200018e0600 */
[----:B------:R-:W-:-:S03]  /*2d3f0*/  IADD3 R26, P4, R26, R200, RZ ;  /* 0x000000c81a1a7210 */ /* 0x000fc60007f9e0ff */
[----:B------:R1:W-:Y:S01]  /*2d400*/  LDGSTS.E [R10+0x6300], [R24.64], P1 ;  /* 0x06300000180a7fae */ /* 0x0003e20008921848 */
[----:B------:R-:W-:Y:S01]  /*2d410*/  ISETP.NE.U32.AND P2, PT, R11, RZ, PT ;  /* 0x000000ff0b00720c */ /* 0x000fe20003f45070 */
[----:B----4-:R-:W-:Y:S02]  /*2d420*/  IMAD.X R58, R58, 0x1, R0, P4 ;  /* 0x000000013a3a7824 */ /* 0x010fe400020e0600 */
[----:B------:R-:W-:Y:S01]  /*2d430*/  STL [R1+0x184], R60 ;  /* 0x0001843c01007387 */ /* 0x000fe20000100800 */
[----:B-1----:R-:W-:Y:S01]  /*2d440*/  IMAD.MOV.U32 R24, RZ, RZ, R60 ;  /* 0x000000ffff187224 */ /* 0x002fe200078e003c */
[----:B------:R-:W-:Y:S02]  /*2d450*/  MOV R25, R61 ;  /* 0x0000003d00197202 */ /* 0x000fe40000000f00 */
[-C--:B-----5:R-:W-:Y:S01]  /*2d460*/  IADD3 R27, P3, R27, R200.reuse, RZ ;  /* 0x000000c81b1b7210 */ /* 0x0a0fe20007f7e0ff */
[----:B------:R-:W-:Y:S04]  /*2d470*/  STL [R1+0x180], R61 ;  /* 0x0001803d01007387 */ /* 0x000fe80000100800 */
[----:B------:R1:W-:Y:S01]  /*2d480*/  LDGSTS.E [R10+0x6380], [R24.64], P1 ;  /* 0x06380000180a7fae */ /* 0x0003e20008921848 */
[----:B------:R-:W-:Y:S01]  /*2d490*/  ISETP.GT.AND P1, PT, R2, 0x6b, PT ;  /* 0x0000006b0200780c */ /* 0x000fe20003f24270 */
[----:B------:R-:W-:Y:S01]  /*2d4a0*/  IMAD.X R59, R59, 0x1, R0, P3 ;  /* 0x000000013b3b7824 */ /* 0x000fe200018e0600 */
[----:B------:R-:W-:Y:S01]  /*2d4b0*/  IADD3 R41, P4, R41, R200, RZ ;  /* 0x000000c829297210 */ /* 0x000fe20007f9e0ff */
[----:B------:R-:W-:Y:S01]  /*2d4c0*/  STL [R1+0x1bc], R26 ;  /* 0x0001bc1a01007387 */ /* 0x000fe20000100800 */
[----:B------:R-:W-:-:S03]  /*2d4d0*/  SEL R11, RZ, 0x4, !P1 ;  /* 0x00000004ff0b7807 */ /* 0x000fc60004800000 */
[----:B------:R4:W-:Y:S01]  /*2d4e0*/  STL [R1+0x1b8], R58 ;  /* 0x0001b83a01007387 */ /* 0x0009e20000100800 */
[----:B------:R-:W-:Y:S01]  /*2d4f0*/  IADD3.X R57, R57, R0, RZ, P4, !PT ;  /* 0x0000000039397210 */ /* 0x000fe200027fe4ff */
[----:B-1----:R-:W-:Y:S02]  /*2d500*/  IMAD.MOV.U32 R24, RZ, RZ, R26 ;  /* 0x000000ffff187224 */ /* 0x002fe400078e001a */
[----:B------:R-:W-:Y:S02]  /*2d510*/  IMAD.MOV.U32 R25, RZ, RZ, R58 ;  /* 0x000000ffff197224 */ /* 0x000fe400078e003a */
[----:B----4-:R-:W4:Y:S04]  /*2d520*/  LDL.LU R58, [R1+0x244] ;  /* 0x00024400013a7983 */ /* 0x010f280000300800 */
[----:B------:R-:W5:Y:S01]  /*2d530*/  LDL.LU R26, [R1+0x27c] ;  /* 0x00027c00011a7983 */ /* 0x000f620000300800 */
[----:B------:R-:W-:-:S03]  /*2d540*/  SEL R11, R11, RZ, !P0 ;  /* 0x000000ff0b0b7207 */ /* 0x000fc60004000000 */
[----:B------:R-:W-:Y:S04]  /*2d550*/  STL [R1+0x1c4], R27 ;  /* 0x0001c41b01007387 */ /* 0x000fe80000100800 */
[----:B------:R1:W-:Y:S04]  /*2d560*/  LDGSTS.E [R10+0x6700], [R24.64], P2 ;  /* 0x06700000180a7fae */ /* 0x0003e80009121848 */
[----:B------:R1:W-:Y:S04]  /*2d570*/  STL [R1+0x1c0], R59 ;  /* 0x0001c03b01007387 */ /* 0x0003e80000100800 */
[----:B------:R1:W-:Y:S02]  /*2d580*/  STL [R1+0x1fc], R41 ;  /* 0x0001fc2901007387 */ /* 0x0003e40000100800 */
[----:B-1----:R-:W-:-:S02]  /*2d590*/  IMAD.MOV.U32 R25, RZ, RZ, R59 ;  /* 0x000000ffff197224 */ /* 0x002fc400078e003b */
[----:B------:R-:W5:Y:S01]  /*2d5a0*/  LDL.LU R59, [R1+0x240] ;  /* 0x00024000013b7983 */ /* 0x000f620000300800 */
[----:B------:R-:W-:-:S03]  /*2d5b0*/  IMAD.MOV.U32 R24, RZ, RZ, R27 ;  /* 0x000000ffff187224 */ /* 0x000fc600078e001b */
[----:B------:R-:W-:Y:S01]  /*2d5c0*/  STL [R1+0x1f8], R57 ;  /* 0x0001f83901007387 */ /* 0x000fe20000100800 */
[----:B------:R-:W-:-:S03]  /*2d5d0*/  ISETP.NE.U32.AND P1, PT, R11, RZ, PT ;  /* 0x000000ff0b00720c */ /* 0x000fc60003f25070 */
[----:B------:R-:W5:Y:S04]  /*2d5e0*/  LDL.LU R27, [R1+0x278] ;  /* 0x00027800011b7983 */ /* 0x000f680000300800 */
[----:B------:R1:W-:Y:S02]  /*2d5f0*/  LDGSTS.E [R10+0x6780], [R24.64], P2 ;  /* 0x06780000180a7fae */ /* 0x0003e40009121848 */
[----:B-1----:R-:W-:Y:S01]  /*2d600*/  IMAD.MOV.U32 R24, RZ, RZ, R41 ;  /* 0x000000ffff187224 */ /* 0x002fe200078e0029 */
[----:B------:R-:W-:Y:S01]  /*2d610*/  MOV R25, R57 ;  /* 0x0000003900197202 */ /* 0x000fe20000000f00 */
[----:B------:R-:W5:Y:S04]  /*2d620*/  LDL.LU R41, [R1+0x284] ;  /* 0x0002840001297983 */ /* 0x000f680000300800 */
[----:B------:R-:W5:Y:S04]  /*2d630*/  LDL.LU R60, [R1+0x2bc] ;  /* 0x0002bc00013c7983 */ /* 0x000f680000300800 */
[----:B------:R1:W-:Y:S01]  /*2d640*/  LDGSTS.E [R10+0x6b00], [R24.64], P1 ;  /* 0x06b00000180a7fae */ /* 0x0003e20008921848 */
[----:B---3--:R-:W-:-:S05]  /*2d650*/  IADD3 R43, P3, R43, R200, RZ ;  /* 0x000000c82b2b7210 */ /* 0x008fca0007f7e0ff */
[----:B------:R-:W-:Y:S01]  /*2d660*/  IMAD.X R56, R56, 0x1, R0, P3 ;  /* 0x0000000138387824 */ /* 0x000fe200018e0600 */
[----:B------:R3:W-:Y:S01]  /*2d670*/  STL [R1+0x204], R43 ;  /* 0x0002042b01007387 */ /* 0x0007e20000100800 */
[----:B-1----:R-:W-:-:S03]  /*2d680*/  IMAD.MOV.U32 R24, RZ, RZ, R43 ;  /* 0x000000ffff187224 */ /* 0x002fc600078e002b */
[----:B------:R1:W-:Y:S01]  /*2d690*/  STL [R1+0x200], R56 ;  /* 0x0002003801007387 */ /* 0x0003e20000100800 */
[----:B--2---:R-:W-:-:S05]  /*2d6a0*/  IADD3 R40, P4, R40, R200, RZ ;  /* 0x000000c828287210 */ /* 0x004fca0007f9e0ff */
[----:B------:R-:W-:Y:S01]  /*2d6b0*/  IMAD.X R42, R42, 0x1, R0, P4 ;  /* 0x000000012a2a7824 */ /* 0x000fe200020e0600 */
[----:B------:R-:W-:Y:S04]  /*2d6c0*/  STL [R1+0x23c], R40 ;  /* 0x00023c2801007387 */ /* 0x000fe80000100800 */
[----:B---3--:R-:W2:Y:S01]  /*2d6d0*/  LDL.LU R43, [R1+0x280] ;  /* 0x00028000012b7983 */ /* 0x008ea20000300800 */
[----:B------:R-:W-:-:S03]  /*2d6e0*/  MOV R25, R56 ;  /* 0x0000003800197202 */ /* 0x000fc60000000f00 */
[----:B------:R3:W-:Y:S04]  /*2d6f0*/  STL [R1+0x238], R42 ;  /* 0x0002382a01007387 */ /* 0x0007e80000100800 */
[----:B------:R-:W2:Y:S04]  /*2d700*/  LDL.LU R61, [R1+0x2b8] ;  /* 0x0002b800013d7983 */ /* 0x000ea80000300800 */
[----:B------:R-:W2:Y:S04]  /*2d710*/  LDL.LU R57, [R1+0x2c0] ;  /* 0x0002c00001397983 */ /* 0x000ea80000300800 */
[----:B-1----:R-:W2:Y:S04]  /*2d720*/  LDL.LU R56, [R1+0x2c4] ;  /* 0x0002c40001387983 */ /* 0x002ea80000300800 */
[----:B------:R1:W-:Y:S02]  /*2d730*/  LDGSTS.E [R10+0x6b80], [R24.64], P1 ;  /* 0x06b80000180a7fae */ /* 0x0003e40008921848 */
[----:B-1----:R-:W-:-:S02]  /*2d740*/  IMAD.MOV.U32 R25, RZ, RZ, R42 ;  /* 0x000000ffff197224 */ /* 0x002fc400078e002a */
[----:B------:R-:W-:Y:S01]  /*2d750*/  IMAD.MOV.U32 R24, RZ, RZ, R40 ;  /* 0x000000ffff187224 */ /* 0x000fe200078e0028 */
[----:B---3--:R-:W3:Y:S04]  /*2d760*/  LDL.LU R42, [R1+0x2f8] ;  /* 0x0002f800012a7983 */ /* 0x008ee80000300800 */
[----:B------:R-:W3:Y:S01]  /*2d770*/  LDL.LU R40, [R1+0x2fc] ;  /* 0x0002fc0001287983 */ /* 0x000ee20000300800 */
[----:B------:R-:W-:-:S04]  /*2d780*/  ISETP.GT.AND P2, PT, R2, 0x6f, PT ;  /* 0x0000006f0200780c */ /* 0x000fc80003f44270 */
[----:B------:R-:W-:-:S04]  /*2d790*/  SEL R11, RZ, 0x4, !P2 ;  /* 0x00000004ff0b7807 */ /* 0x000fc80005000000 */
[----:B------:R-:W-:-:S04]  /*2d7a0*/  SEL R11, R11, RZ, !P0 ;  /* 0x000000ff0b0b7207 */ /* 0x000fc80004000000 */
[----:B------:R-:W-:Y:S02]  /*2d7b0*/  ISETP.NE.U32.AND P2, PT, R11, RZ, PT ;  /* 0x000000ff0b00720c */ /* 0x000fe40003f45070 */
[-C--:B----4-:R-:W-:Y:S02]  /*2d7c0*/  IADD3 R58, P3, R58, R200.reuse, RZ ;  /* 0x000000c83a3a7210 */ /* 0x090fe40007f7e0ff */
[----:B------:R-:W-:Y:S02]  /*2d7d0*/  ISETP.GT.AND P1, PT, R2, 0x73, PT ;  /* 0x000000730200780c */ /* 0x000fe40003f24270 */
[----:B-----5:R-:W-:Y:S02]  /*2d7e0*/  IADD3 R26, P4, R26, R200, RZ ;  /* 0x000000c81a1a7210 */ /* 0x020fe40007f9e0ff */
[----:B------:R-:W-:Y:S01]  /*2d7f0*/  SEL R11, RZ, 0x4, !P1 ;  /* 0x00000004ff0b7807 */ /* 0x000fe20004800000 */
[----:B------:R-:W-:Y:S04]  /*2d800*/  STL [R1+0x244], R58 ;  /* 0x0002443a01007387 */ /* 0x000fe80000100800 */
[----:B------:R1:W-:Y:S01]  /*2d810*/  LDGSTS.E [R10+0x6f00], [R24.64], P2 ;  /* 0x06f00000180a7fae */ /* 0x0003e20009121848 */
[----:B------:R-:W-:-:S04]  /*2d820*/  SEL R11, R11, RZ, !P0 ;  /* 0x000000ff0b0b7207 */ /* 0x000fc80004000000 */
[----:B------:R-:W-:Y:S01]  /*2d830*/  ISETP.NE.U32.AND P1, PT, R11, RZ, PT ;  /* 0x000000ff0b00720c */ /* 0x000fe20003f25070 */
[----:B------:R-:W-:Y:S02]  /*2d840*/  IMAD.X R59, R59, 0x1, R0, P3 ;  /* 0x000000013b3b7824 */ /* 0x000fe400018e0600 */
[----:B-1----:R-:W-:Y:S02]  /*2d850*/  IMAD.MOV.U32 R24, RZ, RZ, R58 ;  /* 0x000000ffff187224 */ /* 0x002fe400078e003a */
[----:B------:R-:W-:Y:S01]  /*2d860*/  IMAD.MOV.U32 R25, RZ, RZ, R59 ;  /* 0x000000ffff197224 */ /* 0x000fe200078e003b */
[----:B------:R1:W-:Y:S01]  /*2d870*/  STL [R1+0x240], R59 ;  /* 0x0002403b01007387 */ /* 0x0003e20000100800 */
[----:B------:R-:W-:-:S03]  /*2d880*/  IADD3.X R27, R27, R0, RZ, P4, !PT ;  /* 0x000000001b1b7210 */ /* 0x000fc600027fe4ff */
[----:B------:R-:W-:Y:S04]  /*2d890*/  STL [R1+0x27c], R26 ;  /* 0x00027c1a01007387 */ /* 0x000fe80000100800 */
[----:B------:R4:W-:Y:S04]  /*2d8a0*/  STL [R1+0x278], R27 ;  /* 0x0002781b01007387 */ /* 0x0009e80000100800 */
[----:B-1----:R-:W5:Y:S04]  /*2d8b0*/  LDL.LU R59, [R1+0x300] ;  /* 0x00030000013b7983 */ /* 0x002f680000300800 */
[----:B------:R1:W-:Y:S01]  /*2d8c0*/  LDGSTS.E [R10+0x6f80], [R24.64], P2 ;  /* 0x06f80000180a7fae */ /* 0x0003e20009121848 */
[----:B------:R-:W-:-:S03]  /*2d8d0*/  ISETP.GT.AND P2, PT, R2, 0x77, PT ;  /* 0x000000770200780c */ /* 0x000fc60003f44270 */
[----:B------:R-:W5:Y:S01]  /*2d8e0*/  LDL.LU R58, [R1+0x304] ;  /* 0x00030400013a7983 */ /* 0x000f620000300800 */
[----:B------:R-:W-:Y:S02]  /*2d8f0*/  SEL R11, RZ, 0x4, !P2 ;  /* 0x00000004ff0b7807 */ /* 0x000fe40005000000 */
[-C--:B------:R-:W-:Y:S02]  /*2d900*/  IADD3 R41, P3, R41, R200.reuse, RZ ;  /* 0x000000c829297210 */ /* 0x080fe40007f7e0ff */
[----:B------:R-:W-:Y:S02]  /*2d910*/  SEL R11, R11, RZ, !P0 ;  /* 0x000000ff0b0b7207 */ /* 0x000fe40004000000 */
[----:B------:R-:W-:Y:S01]  /*2d920*/  IADD3 R60, P4, R60, R200, RZ ;  /* 0x000000c83c3c7210 */ /* 0x000fe20007f9e0ff */
[----:B-1----:R-:W-:Y:S01]  /*2d930*/  IMAD.MOV.U32 R24, RZ, RZ, R26 ;  /* 0x000000ffff187224 */ /* 0x002fe200078e001a */
[----:B------:R-:W-:Y:S02]  /*2d940*/  MOV R25, R27 ;  /* 0x0000001b00197202 */ /* 0x000fe40000000f00 */
[----:B------:R-:W-:Y:S01]  /*2d950*/  ISETP.NE.U32.AND P2, PT, R11, RZ, PT ;  /* 0x000000ff0b00720c */ /* 0x000fe20003f45070 */
[----:B----4-:R-:W5:Y:S04]  /*2d960*/  LDL.LU R27, [R1+0x33c] ;  /* 0x00033c00011b7983 */ /* 0x010f680000300800 */
[----:B------:R1:W-:Y:S04]  /*2d970*/  LDGSTS.E [R10+0x7300], [R24.64], P1 ;  /* 0x07300000180a7fae */ /* 0x0003e80008921848 */
[----:B------:R-:W5:Y:S04]  /*2d980*/  LDL.LU R26, [R1+0x344] ;  /* 0x00034400011a7983 */ /* 0x000f680000300800 */
[----:B------:R-:W-:Y:S01]  /*2d990*/  STL [R1+0x284], R41 ;  /* 0x0002842901007387 */ /* 0x000fe20000100800 */
[----:B-1----:R-:W-:-:S02]  /*2d9a0*/  IMAD.MOV.U32 R24, RZ, RZ, R41 ;  /* 0x000000ffff187224 */ /* 0x002fc400078e0029 */
[----:B--2---:R-:W-:-:S05]  /*2d9b0*/  IMAD.X R43, R43, 0x1, R0, P3 ;  /* 0x000000012b2b7824 */ /* 0x004fca00018e0600 */
[----:B------:R-:W-:Y:S01]  /*2d9c0*/  MOV R25, R43 ;  /* 0x0000002b00197202 */ /* 0x000fe20000000f00 */
[----:B------:R1:W-:Y:S01]  /*2d9d0*/  STL [R1+0x280], R43 ;  /* 0x0002802b01007387 */ /* 0x0003e20000100800 */
[----:B------:R-:W-:-:S03]  /*2d9e0*/  IMAD.X R61, R61, 0x1, R0, P4 ;  /* 0x000000013d3d7824 */ /* 0x000fc600020e0600 */
[----:B------:R-:W-:Y:S04]  /*2d9f0*/  STL [R1+0x2bc], R60 ;  /* 0x0002bc3c01007387 */ /* 0x000fe80000100800 */
[----:B------:R2:W-:Y:S01]  /*2da00*/  LDGSTS.E [R10+0x7380], [R24.64], P1 ;  /* 0x07380000180a7fae */ /* 0x0005e20008921848 */
[----:B------:R-:W-:-:S03]  /*2da10*/  IADD3 R56, P3, R56, R200, RZ ;  /* 0x000000c838387210 */ /* 0x000fc60007f7e0ff */
[----:B-1----:R-:W4:Y:S04]  /*2da20*/  LDL.LU R43, [R1+0x338] ;  /* 0x00033800012b7983 */ /* 0x002f280000300800 */
[----:B------:R-:W-:Y:S01]  /*2da30*/  STL [R1+0x2b8], R61 ;  /* 0x0002b83d01007387 */ /* 0x000fe20000100800 */
[----:B------:R-:W-:-:S03]  /*2da40*/  IMAD.X R57, R57, 0x1, R0, P3 ;  /* 0x0000000139397824 */ /* 0x000fc600018e0600 */
[----:B------:R-:W4:Y:S01]  /*2da50*/  LDL.LU R41, [R1+0x340] ;  /* 0x0003400001297983 */ /* 0x000f220000300800 */
[----:B--2---:R-:W-:Y:S02]  /*2da60*/  IMAD.MOV.U32 R24, RZ, RZ, R60 ;  /* 0x000000ffff187224 */ /* 0x004fe400078e003c */
[----:B------:R-:W-:Y:S01]  /*2da70*/  IMAD.MOV.U32 R25, RZ, RZ, R61 ;  /* 0x000000ffff197224 */ /* 0x000fe200078e003d */
[----:B------:R-:W-:Y:S04]  /*2da80*/  STL [R1+0x2c4], R56 ;  /* 0x0002c43801007387 */ /* 0x000fe80000100800 */
[----:B------:R1:W-:Y:S01]  /*2da90*/  LDGSTS.E [R10+0x7700], [R24.64], P2 ;  /* 0x07700000180a7fae */ /* 0x0003e20009121848 */
[----:B---3--:R-:W-:-:S03]  /*2daa0*/  IADD3 R40, P4, R40, R200, RZ ;  /* 0x000000c828287210 */ /* 0x008fc60007f9e0ff */
[----:B------:R-:W-:Y:S01]  /*2dab0*/  STL [R1+0x2c0], R57 ;  /* 0x0002c03901007387 */ /* 0x000fe20000100800 */
[----:B------:R-:W-:Y:S01]  /*2dac0*/  IADD3.X R42, R42, R0, RZ, P4, !PT ;  /* 0x000000002a2a7210 */ /* 0x000fe200027fe4ff */
[----:B-1----:R-:W-:Y:S02]  /*2dad0*/  IMAD.MOV.U32 R24, RZ, RZ, R56 ;  /* 0x000000ffff187224 */ /* 0x002fe400078e0038 */
[----:B------:R-:W-:Y:S01]  /*2dae0*/  IMAD.MOV.U32 R25, RZ, RZ, R57 ;  /* 0x000000ffff197224 */ /* 0x000fe200078e0039 */
[----:B------:R-:W-:Y:S04]  /*2daf0*/  STL [R1+0x2fc], R40 ;  /* 0x0002fc2801007387 */ /* 0x000fe80000100800 */
[----:B------:R1:W-:Y:S04]  /*2db00*/  LDGSTS.E [R10+0x7780], [R24.64], P2 ;  /* 0x07780000180a7fae */ /* 0x0003e80009121848 */
[----:B------:R2:W-:Y:S01]  /*2db10*/  STL [R1+0x2f8], R42 ;  /* 0x0002f82a01007387 */ /* 0x0005e20000100800 */
[----:B-1----:R-:W-:Y:S01]  /*2db20*/  MOV R25, R42 ;  /* 0x0000002a00197202 */ /* 0x002fe20000000f00 */
[----:B------:R-:W-:-:S02]  /*2db30*/  IMAD.MOV.U32 R24, RZ, RZ, R40 ;  /* 0x000000ffff187224 */ /* 0x000fc400078e0028 */
[----:B--2---:R-:W2:Y:S04]  /*2db40*/  LDL.LU R42, [R1+0x348] ;  /* 0x00034800012a7983 */ /* 0x004ea80000300800 */
[----:B------:R-:W3:Y:S04]  /*2db50*/  LDL.LU R40, [R1+0x34c] ;  /* 0x00034c0001287983 */ /* 0x000ee80000300800 */
[----:B------:R-:W2:Y:S04]  /*2db60*/  LDL.LU R57, [R1+0x350] ;  /* 0x0003500001397983 */ /* 0x000ea80000300800 */
[----:B------:R-:W2:Y:S01]  /*2db70*/  LDL.LU R56, [R1+0x354] ;  /* 0x0003540001387983 */ /* 0x000ea20000300800 */
[----:B------:R-:W-:-:S04]  /*2db80*/  ISETP.GT.AND P1, PT, R2, 0x7b, PT ;  /* 0x0000007b0200780c */ /* 0x000fc80003f24270 */
[----:B------:R-:W-:-:S04]  /*2db90*/  SEL R11, RZ, 0x4, !P1 ;  /* 0x00000004ff0b7807 */ /* 0x000fc80004800000 */
[----:B------:R-:W-:-:S04]  /*2dba0*/  SEL R11, R11, RZ, !P0 ;  /* 0x000000ff0b0b7207 */ /* 0x000fc80004000000 */
[----:B------:R-:W-:Y:S01]  /*2dbb0*/  ISETP.NE.U32.AND P1, PT, R11, RZ, PT ;  /* 0x000000ff0b00720c */ /* 0x000fe20003f25070 */
[----:B------:R-:W1:Y:S01]  /*2dbc0*/  S2R R198, SR_TID.X ;  /* 0x0000000000c67919 */ /* 0x000e620000002100 */
[----:B------:R-:W-:Y:S02]  /*2dbd0*/  ISETP.GT.AND P2, PT, R2, 0x7f, PT ;  /* 0x0000007f0200780c */ /* 0x000fe40003f44270 */
[----:B-----5:R-:W-:-:S09]  /*2dbe0*/  IADD3 R58, P3, R58, R200, RZ ;  /* 0x000000c83a3a7210 */ /* 0x020fd20007f7e0ff */
[----:B------:R5:W-:Y:S01]  /*2dbf0*/  LDGSTS.E [R10+0x7b00], [R24.64], P1 ;  /* 0x07b00000180a7fae */ /* 0x000be20008921848 */
[----:B------:R-:W-:Y:S01]  /*2dc00*/  IMAD.X R59, R59, 0x1, R0, P3 ;  /* 0x000000013b3b7824 */ /* 0x000fe200018e0600 */
[----:B------:R-:W-:Y:S01]  /*2dc10*/  SEL R11, RZ, 0x4, !P2 ;  /* 0x00000004ff0b7807 */ /* 0x000fe20005000000 */
[----:B-----5:R-:W-:Y:S02]  /*2dc20*/  IMAD.MOV.U32 R24, RZ, RZ, R58 ;  /* 0x000000ffff187224 */ /* 0x020fe400078e003a */
[----:B------:R-:W-:Y:S01]  /*2dc30*/  IMAD.MOV.U32 R25, RZ, RZ, R59 ;  /* 0x000000ffff197224 */ /* 0x000fe200078e003b */
[----:B------:R-:W-:-:S04]  /*2dc40*/  SEL R11, R11, RZ, !P0 ;  /* 0x000000ff0b0b7207 */ /* 0x000fc80004000000 */
[----:B------:R5:W-:Y:S01]  /*2dc50*/  LDGSTS.E [R10+0x7b80], [R24.64], P1 ;  /* 0x07b80000180a7fae */ /* 0x000be20008921848 */
[-C--:B------:R-:W-:Y:S02]  /*2dc60*/  IADD3 R27, P1, R27, R200.reuse, RZ ;  /* 0x000000c81b1b7210 */ /* 0x080fe40007f3e0ff */
[----:B------:R-:W-:Y:S01]  /*2dc70*/  IADD3 R26, P3, R26, R200, RZ ;  /* 0x000000c81a1a7210 */ /* 0x000fe20007f7e0ff */
[----:B------:R-:W-:Y:S01]  /*2dc80*/  STL [R1+0x304], R58 ;  /* 0x0003043a01007387 */ /* 0x000fe20000100800 */
[----:B------:R-:W-:-:S03]  /*2dc90*/  ISETP.NE.U32.AND P2, PT, R11, RZ, PT ;  /* 0x000000ff0b00720c */ /* 0x000fc60003f45070 */
[----:B------:R-:W-:Y:S01]  /*2dca0*/  STL [R1+0x300], R59 ;  /* 0x0003003b01007387 */ /* 0x000fe20000100800 */
[----:B------:R-:W-:Y:S03]  /*2dcb0*/  HMMA.1688.F32.TF32 R72, R148, R62, R72 ;  /* 0x0000003e9448723c */ /* 0x000fe60000081048 */
[----:B------:R1:W-:Y:S01]  /*2dcc0*/  STL [R1+0x33c], R27 ;  /* 0x00033c1b01007387 */ /* 0x0003e20000100800 */
[----:B-----5:R-:W-:-:S04]  /*2dcd0*/  IMAD.MOV.U32 R24, RZ, RZ, R27 ;  /* 0x000000ffff187224 */ /* 0x020fc800078e001b */
[-C--:B------:R-:W-:Y:S08]  /*2dce0*/  HMMA.1688.F32.TF32 R176, R140, R62.reuse, R176 ;  /* 0x0000003e8cb0723c */ /* 0x080ff000000810b0 */
[----:B------:R-:W-:Y:S01]  /*2dcf0*/  HMMA.1688.F32.TF32 R180, R64, R62, R180 ;  /* 0x0000003e40b4723c */ /* 0x000fe200000810b4 */
[C---:B-1----:R-:W-:Y:S02]  /*2dd00*/  LOP3.LUT R27, R198.reuse, 0x1f, RZ, 0xc0, !PT ;  /* 0x0000001fc61b7812 */ /* 0x042fe400078ec0ff */
[----:B------:R-:W-:-:S02]  /*2dd10*/  LOP3.LUT R198, R198, 0x1f, RZ, 0xc0, !PT ;  /* 0x0000001fc6c67812 */ /* 0x000fc400078ec0ff */
[----:B----4-:R-:W-:-:S05]  /*2dd20*/  IADD3.X R43, R43, R0, RZ, P1, !PT ;  /* 0x000000002b2b7210 */ /* 0x010fca0000ffe4ff */
[----:B------:R-:W-:Y:S01]  /*2dd30*/  STL [R1+0x338], R43 ;  /* 0x0003382b01007387 */ /* 0x000fe20000100800 */
[----:B------:R-:W-:-:S03]  /*2dd40*/  IMAD.X R41, R41, 0x1, R0, P3 ;  /* 0x0000000129297824 */ /* 0x000fc600018e0600 */
[----:B------:R1:W-:Y:S01]  /*2dd50*/  STL [R1+0x344], R26 ;  /* 0x0003441a01007387 */ /* 0x0003e20000100800 */
[----:B------:R-:W-:-:S03]  /*2dd60*/  IMAD.MOV.U32 R25, RZ, RZ, R43 ;  /* 0x000000ffff197224 */ /* 0x000fc600078e002b */
[----:B------:R4:W-:Y:S04]  /*2dd70*/  STL [R1+0x340], R41 ;  /* 0x0003402901007387 */ /* 0x0009e80000100800 */
[----:B------:R-:W5:Y:S04]  /*2dd80*/  LDL.LU R62, [R1+0x358] ;  /* 0x00035800013e7983 */ /* 0x000f680000300800 */
[----:B------:R-:W5:Y:S04]  /*2dd90*/  LDL.LU R59, [R1+0x35c] ;  /* 0x00035c00013b7983 */ /* 0x000f680000300800 */
[----:B------:R-:W5:Y:S04]  /*2dda0*/  LDL.LU R61, [R1+0x360] ;  /* 0x00036000013d7983 */ /* 0x000f680000300800 */
[----:B------:R1:W-:Y:S04]  /*2ddb0*/  LDGSTS.E [R10+0x7f00], [R24.64], P2 ;  /* 0x07f00000180a7fae */ /* 0x0003e80009121848 */
[----:B------:R-:W5:Y:S01]  /*2ddc0*/  LDL.LU R60, [R1+0x364] ;  /* 0x00036400013c7983 */ /* 0x000f620000300800 */
[----:B------:R-:W-:-:S02]  /*2ddd0*/  ISETP.GE.AND P1, PT, R27, R2, PT ;  /* 0x000000021b00720c */ /* 0x000fc40003f26270 */
[----:B-1----:R-:W-:Y:S01]  /*2dde0*/  MOV R24, R26 ;  /* 0x0000001a00187202 */ /* 0x002fe20000000f00 */
[----:B------:R-:W-:Y:S01]  /*2ddf0*/  IMAD.MOV.U32 R25, RZ, RZ, R41 ;  /* 0x000000ffff197224 */ /* 0x000fe200078e0029 */
[----:B------:R-:W-:Y:S02]  /*2de00*/  LOP3.LUT R26, R198, 0x20, RZ, 0xfc, !PT ;  /* 0x00000020c61a7812 */ /* 0x000fe400078efcff */
[----:B------:R-:W-:Y:S02]  /*2de10*/  SEL R11, RZ, 0x4, P1 ;  /* 0x00000004ff0b7807 */ /* 0x000fe40000800000 */
[----:B------:R1:W-:Y:S01]  /*2de20*/  LDGSTS.E [R10+0x7f80], [R24.64], P2 ;  /* 0x07f80000180a7fae */ /* 0x0003e20009121848 */
[----:B------:R-:W-:-:S03]  /*2de30*/  ISETP.GE.AND P2, PT, R26, R2, PT ;  /* 0x000000021a00720c */ /* 0x000fc60003f46270 */
[----:B------:R-:W5:Y:S01]  /*2de40*/  LDL.LU R26, [R1+0x44c] ;  /* 0x00044c00011a7983 */ /* 0x000f620000300800 */
[----:B---3--:R-:W-:-:S03]  /*2de50*/  IADD3 R40, P3, R40, UR7, RZ ;  /* 0x0000000728287c10 */ /* 0x008fc6000ff7e0ff */
[----:B----4-:R-:W3:Y:S01]  /*2de60*/  LDL.LU R41, [R1+0x454] ;  /* 0x0004540001297983 */ /* 0x010ee20000300800 */
[----:B--2---:R-:W-:Y:S02]  /*2de70*/  IADD3.X R42, R42, UR6, RZ, P3, !PT ;  /* 0x000000062a2a7c10 */ /* 0x004fe40009ffe4ff */
[----:B------:R-:W-:Y:S01]  /*2de80*/  IADD3 R56, P4, R56, UR7, RZ ;  /* 0x0000000738387c10 */ /* 0x000fe2000ff9e0ff */
[----:B------:R-:W-:Y:S03]  /*2de90*/  STL [R1+0x34c], R40 ;  /* 0x00034c2801007387 */ /* 0x000fe60000100800 */
[----:B------:R-:W-:Y:S01]  /*2dea0*/  IADD3.X R57, R57, UR6, RZ, P4, !PT ;  /* 0x0000000639397c10 */ /* 0x000fe2000a7fe4ff */
[----:B------:R2:W-:Y:S01]  /*2deb0*/  STL [R1+0x348], R42 ;  /* 0x0003482a01007387 */ /* 0x0005e20000100800 */
[----:B------:R-:W-:Y:S01]  /*2dec0*/  SEL R11, R11, RZ, !P0 ;  /* 0x000000ff0b0b7207 */ /* 0x000fe20004000000 */
[----:B-1----:R-:W-:-:S02]  /*2ded0*/  IMAD.MOV.U32 R25, RZ, RZ, R42 ;  /* 0x000000ffff197224 */ /* 0x002fc400078e002a */
[----:B------:R1:W-:Y:S01]  /*2dee0*/  STL [R1+0x354], R56 ;  /* 0x0003543801007387 */ /* 0x0003e20000100800 */
[----:B------:R-:W-:-:S03]  /*2def0*/  ISETP.NE.U32.AND P1, PT, R11, RZ, PT ;  /* 0x000000ff0b00720c */ /* 0x000fc60003f25070 */
[----:B------:R4:W-:Y:S04]  /*2df00*/  STL [R1+0x350], R57 ;  /* 0x0003503901007387 */ /* 0x0009e80000100800 */
[----:B--2---:R-:W2:Y:S01]  /*2df10*/  LDL.LU R42, [R1+0x448] ;  /* 0x00044800012a7983 */ /* 0x004ea20000300800 */
[----:B------:R-:W-:-:S03]  /*2df20*/  SEL R11, RZ, 0x4, P2 ;  /* 0x00000004ff0b7807 */ /* 0x000fc60001000000 */
[----:B------:R-:W2:Y:S01]  /*2df30*/  LDL.LU R43, [R1+0x450] ;  /* 0x00045000012b7983 */ /* 0x000ea20000300800 */
[----:B------:R-:W-:Y:S01]  /*2df40*/  IMAD.MOV.U32 R24, RZ, RZ, R40 ;  /* 0x000000ffff187224 */ /* 0x000fe200078e0028 */
[----:B------:R-:W-:Y:S02]  /*2df50*/  SEL R11, R11, RZ, !P0 ;  /* 0x000000ff0b0b7207 */ /* 0x000fe40004000000 */
[----:B------:R-:W0:Y:S02]  /*2df60*/  LDGDEPBAR ;  /* 0x00000000000079af */ /* 0x000e240000000000 */
[----:B------:R-:W-:Y:S02]  /*2df70*/  ISETP.NE.U32.AND P2, PT, R11, RZ, PT ;  /* 0x000000ff0b00720c */ /* 0x000fe40003f45070 */
[----:B------:R1:W-:Y:S02]  /*2df80*/  LDGSTS.E [R3+0x10000], [R24.64], P1 ;  /* 0x1000000018037fae */ /* 0x0003e40008921848 */
[----:B-1----:R-:W-:-:S02]  /*2df90*/  MOV R24, R56 ;  /* 0x0000003800187202 */ /* 0x002fc40000000f00 */
[----:B------:R-:W2:Y:S04]  /*2dfa0*/  LDL.LU R56, [R1+0x458] ;  /* 0x0004580001387983 */ /* 0x000ea80000300800 */
[----:B------:R-:W2:Y:S01]  /*2dfb0*/  LDL.LU R11, [R1+0x45c] ;  /* 0x00045c00010b7983 */ /* 0x000ea20000300800 */
[----:B------:R-:W-:-:S03]  /*2dfc0*/  IMAD.MOV.U32 R25, RZ, RZ, R57 ;  /* 0x000000ffff197224 */ /* 0x000fc600078e0039 */
[----:B------:R-:W2:Y:S04]  /*2dfd0*/  LDL.LU R58, [R1+0x460] ;  /* 0x00046000013a7983 */ /* 0x000ea80000300800 */
[----:B----4-:R-:W4:Y:S01]  /*2dfe0*/  LDL.LU R57, [R1+0x464] ;  /* 0x0004640001397983 */ /* 0x010f220000300800 */
[C---:B------:R-:W-:Y:S02]  /*2dff0*/  LOP3.LUT R40, R27.reuse, 0x40, RZ, 0xfc, !PT ;  /* 0x000000401b287812 */ /* 0x040fe400078efcff */
[----:B------:R-:W-:Y:S01]  /*2e000*/  LOP3.LUT R27, R27, 0x60, RZ, 0xfc, !PT ;  /* 0x000000601b1b7812 */ /* 0x000fe200078efcff */
[----:B------:R1:W-:Y:S01]  /*2e010*/  LDGSTS.E [R3+0x10080], [R24.64], P2 ;  /* 0x1008000018037fae */ /* 0x0003e20009121848 */
[-C--:B------:R-:W-:Y:S02]  /*2e020*/  ISETP.GE.AND P3, PT, R40, R2.reuse, PT ;  /* 0x000000022800720c */ /* 0x080fe40003f66270 */
[----:B------:R-:W-:Y:S01]  /*2e030*/  ISETP.GE.AND P4, PT, R27, R2, PT ;  /* 0x000000021b00720c */ /* 0x000fe20003f86270 */
[----:B------:R-:W4:Y:S01]  /*2e040*/  LDL.LU R40, [R1+0x54c] ;  /* 0x00054c0001287983 */ /* 0x000f220000300800 */
[----:B------:R-:W-:-:S03]  /*2e050*/  SEL R2, RZ, 0x4, P3 ;  /* 0x00000004ff027807 */ /* 0x000fc60001800000 */
[----:B------:R-:W4:Y:S01]  /*2e060*/  LDL.LU R27, [R1+0x554] ;  /* 0x00055400011b7983 */ /* 0x000f220000300800 */
[----:B------:R-:W-:-:S04]  /*2e070*/  SEL R2, R2, RZ, !P0 ;  /* 0x000000ff02027207 */ /* 0x000fc80004000000 */
[----:B------:R-:W-:Y:S02]  /*2e080*/  ISETP.NE.U32.AND P3, PT, R2, RZ, PT ;  /* 0x000000ff0200720c */ /* 0x000fe40003f65070 */
[----:B------:R-:W-:-:S04]  /*2e090*/  SEL R2, RZ, 0x4, P4 ;  /* 0x00000004ff027807 */ /* 0x000fc80002000000 */
[----:B------:R-:W-:-:S04]  /*2e0a0*/  SEL R2, R2, RZ, !P0 ;  /* 0x000000ff02027207 */ /* 0x000fc80004000000 */
[----:B------:R-:W-:Y:S02]  /*2e0b0*/  ISETP.NE.U32.AND P0, PT, R2, RZ, PT ;  /* 0x000000ff0200720c */ /* 0x000fe40003f05070 */
[----:B-----5:R-:W-:-:S04]  /*2e0c0*/  IADD3 R59, P4, R59, UR7, RZ ;  /* 0x000000073b3b7c10 */ /* 0x020fc8000ff9e0ff */
[----:B------:R-:W-:Y:S01]  /*2e0d0*/  IADD3.X R62, R62, UR6, RZ, P4, !PT ;  /* 0x000000063e3e7c10 */ /* 0x000fe2000a7fe4ff */
[----:B------:R5:W-:Y:S01]  /*2e0e0*/  STL [R1+0x35c], R59 ;  /* 0x00035c3b01007387 */ /* 0x000be20000100800 */
[----:B-1----:R-:W-:Y:S01]  /*2e0f0*/  IMAD.MOV.U32 R24, RZ, RZ, R59 ;  /* 0x000000ffff187224 */ /* 0x002fe200078e003b */
[----:B------:R-:W-:Y:S02]  /*2e100*/  IADD3 R60, P5, R60, UR7, RZ ;  /* 0x000000073c3c7c10 */ /* 0x000fe4000ffbe0ff */
[----:B------:R-:W-:Y:S02]  /*2e110*/  STL [R1+0x358], R62 ;  /* 0x0003583e01007387 */ /* 0x000fe40000100800 */
[----:B------:R-:W-:Y:S02]  /*2e120*/  IADD3.X R61, R61, UR6, RZ, P5, !PT ;  /* 0x000000063d3d7c10 */ /* 0x000fe4000affe4ff */
[----:B------:R-:W-:Y:S01]  /*2e130*/  STL [R1+0x364], R60 ;  /* 0x0003643c01007387 */ /* 0x000fe20000100800 */
[----:B------:R-:W-:-:S03]  /*2e140*/  IMAD.MOV.U32 R25, RZ, RZ, R62 ;  /* 0x000000ffff197224 */ /* 0x000fc600078e003e */
[----:B-----5:R-:W5:Y:S04]  /*2e150*/  LDL.LU R59, [R1+0x548] ;  /* 0x00054800013b7983 */ /* 0x020f680000300800 */
[----:B------:R-:W-:Y:S04]  /*2e160*/  STL [R1+0x360], R61 ;  /* 0x0003603d01007387 */ /* 0x000fe80000100800 */
[----:B------:R-:W5:Y:S01]  /*2e170*/  LDL.LU R2, [R1+0x550] ;  /* 0x0005500001027983 */ /* 0x000f620000300800 */
[----:B------:R-:W-:-:S03]  /*2e180*/  IADD3 R26, P4, R26, UR7, RZ ;  /* 0x000000071a1a7c10 */ /* 0x000fc6000ff9e0ff */
[----:B------:R1:W-:Y:S01]  /*2e190*/  LDGSTS.E [R3+0x10100], [R24.64], P3 ;  /* 0x1010000018037fae */ /* 0x0003e20009921848 */
[----:B---3--:R-:W-:-:S03]  /*2e1a0*/  IADD3 R41, P5, R41, UR7, RZ ;  /* 0x0000000729297c10 */ /* 0x008fc6000ffbe0ff */
[----:B------:R-:W-:Y:S01]  /*2e1b0*/  STL [R1+0x44c], R26 ;  /* 0x00044c1a01007387 */ /* 0x000fe20000100800 */
[----:B-1----:R-:W-:Y:S01]  /*2e1c0*/  MOV R24, R60 ;  /* 0x0000003c00187202 */ /* 0x002fe20000000f00 */
[----:B------:R-:W-:-:S05]  /*2e1d0*/  IMAD.MOV.U32 R25, RZ, RZ, R61 ;  /* 0x000000ffff197224 */ /* 0x000fca00078e003d */
[----:B------:R1:W-:Y:S01]  /*2e1e0*/  LDGSTS.E [R3+0x10180], [R24.64], P0 ;  /* 0x1018000018037fae */ /* 0x0003e20008121848 */
[----:B--2---:R-:W-:Y:S02]  /*2e1f0*/  IADD3.X R42, R42, UR6, RZ, P4, !PT ;  /* 0x000000062a2a7c10 */ /* 0x004fe4000a7fe4ff */
[----:B------:R-:W-:-:S03]  /*2e200*/  IADD3.X R43, R43, UR6, RZ, P5, !PT ;  /* 0x000000062b2b7c10 */ /* 0x000fc6000affe4ff */
[----:B------:R2:W-:Y:S01]  /*2e210*/  STL [R1+0x448], R42 ;  /* 0x0004482a01007387 */ /* 0x0005e20000100800 */
[----:B-1----:R-:W-:Y:S02]  /*2e220*/  IMAD.MOV.U32 R24, RZ, RZ, R26 ;  /* 0x000000ffff187224 */ /* 0x002fe400078e001a */
[----:B------:R-:W-:Y:S01]  /*2e230*/  IMAD.MOV.U32 R25, RZ, RZ, R42 ;  /* 0x000000ffff197224 */ /* 0x000fe200078e002a */
[----:B------:R-:W-:Y:S04]  /*2e240*/  STL [R1+0x454], R41 ;  /* 0x0004542901007387 */ /* 0x000fe80000100800 */
[----:B------:R1:W-:Y:S04]  /*2e250*/  LDGSTS.E [R3+0x11000], [R24.64], P1 ;  /* 0x1100000018037fae */ /* 0x0003e80008921848 */
[----:B--2---:R-:W2:Y:S04]  /*2e260*/  LDL.LU R42, [R1+0x55c] ;  /* 0x00055c00012a7983 */ /* 0x004ea80000300800 */
[----:B------:R3:W-:Y:S04]  /*2e270*/  STL [R1+0x450], R43 ;  /* 0x0004502b01007387 */ /* 0x0007e80000100800 */
[----:B------:R-:W2:Y:S01]  /*2e280*/  LDL.LU R26, [R1+0x564] ;  /* 0x00056400011a7983 */ /* 0x000ea20000300800 */
[----:B-1----:R-:W-:-:S03]  /*2e290*/  IMAD.MOV.U32 R25, RZ, RZ, R43 ;  /* 0x000000ffff197224 */ /* 0x002fc600078e002b */
[----:B---3--:R-:W3:Y:S01]  /*2e2a0*/  LDL.LU R43, [R1+0x558] ;  /* 0x00055800012b7983 */ /* 0x008ee20000300800 */
[----:B------:R-:W-:Y:S02]  /*2e2b0*/  MOV R24, R41 ;  /* 0x0000002900187202 */ /* 0x000fe40000000f00 */
[----:B------:R-:W-:Y:S01]  /*2e2c0*/  IADD3 R11, P4, R11, UR7, RZ ;  /* 0x000000070b0b7c10 */ /* 0x000fe2000ff9e0ff */
[----:B------:R-:W3:Y:S03]  /*2e2d0*/  LDL.LU R41, [R1+0x560] ;  /* 0x0005600001297983 */ /* 0x000ee60000300800 */
[----:B------:R-:W-:Y:S01]  /*2e2e0*/  IADD3.X R56, R56, UR6, RZ, P4, !PT ;  /* 0x0000000638387c10 */ /* 0x000fe2000a7fe4ff */
[----:B------:R1:W-:Y:S01]  /*2e2f0*/  LDGSTS.E [R3+0x11080], [R24.64], P2 ;  /* 0x1108000018037fae */ /* 0x0003e20009121848 */
[----:B----4-:R-:W-:-:S03]  /*2e300*/  IADD3 R57, P5, R57, UR7, RZ ;  /* 0x0000000739397c10 */ /* 0x010fc6000ffbe0ff */
[----:B------:R-:W-:Y:S01]  /*2e310*/  STL [R1+0x45c], R11 ;  /* 0x00045c0b01007387 */ /* 0x000fe20000100800 */
[----:B------:R-:W-:-:S03]  /*2e320*/  IADD3.X R58, R58, UR6, RZ, P5, !PT ;  /* 0x000000063a3a7c10 */ /* 0x000fc6000affe4ff */
[----:B------:R4:W-:Y:S01]  /*2e330*/  STL [R1+0x458], R56 ;  /* 0x0004583801007387 */ /* 0x0009e20000100800 */
[----:B-1----:R-:W-:Y:S02]  /*2e340*/  IMAD.MOV.U32 R24, RZ, RZ, R11 ;  /* 0x000000ffff187224 */ /* 0x002fe400078e000b */
[----:B------:R-:W-:Y:S01]  /*2e350*/  IMAD.MOV.U32 R25, RZ, RZ, R56 ;  /* 0x000000ffff197224 */ /* 0x000fe200078e0038 */
[----:B------:R1:W-:Y:S04]  /*2e360*/  STL [R1+0x464], R57 ;  /* 0x0004643901007387 */ /* 0x0003e80000100800 */
[----:B----4-:R-:W4:Y:S04]  /*2e370*/  LDL.LU R56, [R1+0x64c] ;  /* 0x00064c0001387983 */ /* 0x010f280000300800 */
[----:B------:R1:W-:Y:S04]  /*2e380*/  STL [R1+0x460], R58 ;  /* 0x0004603a01007387 */ /* 0x0003e80000100800 */
[----:B------:R1:W-:Y:S04]  /*2e390*/  LDGSTS.E [R3+0x11100], [R24.64], P3 ;  /* 0x1110000018037fae */ /* 0x0003e80009921848 */
[----:B------:R-:W4:Y:S01]  /*2e3a0*/  LDL.LU R11, [R1+0x654] ;  /* 0x00065400010b7983 */ /* 0x000f220000300800 */
[----:B-1----:R-:W-:-:S03]  /*2e3b0*/  MOV R24, R57 ;  /* 0x0000003900187202 */ /* 0x002fc60000000f00 */
[----:B------:R-:W4:Y:S01]  /*2e3c0*/  LDL.LU R57, [R1+0x648] ;  /* 0x0006480001397983 */ /* 0x000f220000300800 */
[----:B------:R-:W-:-:S03]  /*2e3d0*/  IMAD.MOV.U32 R25, RZ, RZ, R58 ;  /* 0x000000ffff197224 */ /* 0x000fc600078e003a */
[----:B------:R-:W4:Y:S01]  /*2e3e0*/  LDL.LU R58, [R1+0x650] ;  /* 0x00065000013a7983 */ /* 0x000f220000300800 */
[----:B------:R-:W-:Y:S02]  /*2e3f0*/  IADD3 R40, P4, R40, UR7, RZ ;  /* 0x0000000728287c10 */ /* 0x000fe4000ff9e0ff */
[----:B------:R-:W-:Y:S01]  /*2e400*/  IADD3 R27, P5, R27, UR7, RZ ;  /* 0x000000071b1b7c10 */ /* 0x000fe2000ffbe0ff */
[----:B------:R1:W-:Y:S04]  /*2e410*/  LDGSTS.E [R3+0x11180], [R24.64], P0 ;  /* 0x1118000018037fae */ /* 0x0003e80008121848 */
[----:B------:R5:W-:Y:S01]  /*2e420*/  STL [R1+0x54c], R40 ;  /* 0x00054c2801007387 */ /* 0x000be20000100800 */
[----:B-1----:R-:W-:Y:S01]  /*2e430*/  IMAD.MOV.U32 R24, RZ, RZ, R40 ;  /* 0x000000ffff187224 */ /* 0x002fe200078e0028 */
[----:B-----5:R-:W-:-:S05]  /*2e440*/  IADD3.X R59, R59, UR6, RZ, P4, !PT ;  /* 0x000000063b3b7c10 */ /* 0x020fca000a7fe4ff */
[----:B------:R1:W-:Y:S01]  /*2e450*/  STL [R1+0x548], R59 ;  /* 0x0005483b01007387 */ /* 0x0003e20000100800 */
[----:B------:R-:W-:-:S03]  /*2e460*/  IADD3.X R2, R2, UR6, RZ, P5, !PT ;  /* 0x0000000602027c10 */ /* 0x000fc6000affe4ff */
[----:B------:R-:W-:Y:S01]  /*2e470*/  STL [R1+0x554], R27 ;  /* 0x0005541b01007387 */ /* 0x000fe20000100800 */
[----:B------:R-:W-:-:S03]  /*2e480*/  IMAD.MOV.U32 R25, RZ, RZ, R59 ;  /* 0x000000ffff197224 */ /* 0x000fc600078e003b */
[----:B------:R-:W5:Y:S04]  /*2e490*/  LDL.LU R40, [R1+0x65c] ;  /* 0x00065c0001287983 */ /* 0x000f680000300800 */
[----:B------:R1:W-:Y:S04]  /*2e4a0*/  STL [R1+0x550], R2 ;  /* 0x0005500201007387 */ /* 0x0003e80000100800 */
[----:B------:R-:W5:Y:S04]  /*2e4b0*/  LDL.LU R60, [R1+0x664] ;  /* 0x00066400013c7983 */ /* 0x000f680000300800 */
[----:B-1----:R-:W5:Y:S04]  /*2e4c0*/  LDL.LU R59, [R1+0x658] ;  /* 0x00065800013b7983 */ /* 0x002f680000300800 */
[----:B------:R-:W5:Y:S04]  /*2e4d0*/  LDL.LU R61, [R1+0x660] ;  /* 0x00066000013d7983 */ /* 0x000f680000300800 */
[----:B------:R1:W-:Y:S02]  /*2e4e0*/  LDGSTS.E [R3+0x12000], [R24.64], P1 ;  /* 0x1200000018037fae */ /* 0x0003e40008921848 */
[----:B-1----:R-:W-:Y:S01]  /*2e4f0*/  MOV R24, R27 ;  /* 0x0000001b00187202 */ /* 0x002fe20000000f00 */
[----:B------:R-:W-:-:S02]  /*2e500*/  IMAD.MOV.U32 R25, RZ, RZ, R2 ;  /* 0x000000ffff197224 */ /* 0x000fc400078e0002 */
[----:B------:R-:W5:Y:S04]  /*2e510*/  LDL.LU R2, [R1+0x74c] ;  /* 0x00074c0001027983 */ /* 0x000f680000300800 */
[----:B------:R-:W5:Y:S01]  /*2e520*/  LDL.LU R27, [R1+0x754] ;  /* 0x00075400011b7983 */ /* 0x000f620000300800 */
[----:B--2---:R-:W-:-:S03]  /*2e530*/  IADD3 R42, P4, R42, UR7, RZ ;  /* 0x000000072a2a7c10 */ /* 0x004fc6000ff9e0ff */
[----:B------:R1:W-:Y:S01]  /*2e540*/  LDGSTS.E [R3+0x12080], [R24.64], P2 ;  /* 0x1208000018037fae */ /* 0x0003e20009121848 */
[----:B------:R-:W-:-:S03]  /*2e550*/  IADD3 R26, P5, R26, UR7, RZ ;  /* 0x000000071a1a7c10 */ /* 0x000fc6000ffbe0ff */
[----:B------:R2:W-:Y:S01]  /*2e560*/  STL [R1+0x55c], R42 ;  /* 0x00055c2a01007387 */ /* 0x0005e20000100800 */
[----:B---3--:R-:W-:Y:S01]  /*2e570*/  IADD3.X R43, R43, UR6, RZ, P4, !PT ;  /* 0x000000062b2b7c10 */ /* 0x008fe2000a7fe4ff */
[----:B-1----:R-:W-:Y:S01]  /*2e580*/  IMAD.MOV.U32 R24, RZ, RZ, R42 ;  /* 0x000000ffff187224 */ /* 0x002fe200078e002a */
[----:B------:R-:W-:-:S03]  /*2e590*/  IADD3.X R41, R41, UR6, RZ, P5, !PT ;  /* 0x0000000629297c10 */ /* 0x000fc6000affe4ff */
[----:B------:R1:W-:Y:S04]  /*2e5a0*/  STL [R1+0x558], R43 ;  /* 0x0005582b01007387 */ /* 0x0003e80000100800 */
[----:B------:R3:W-:Y:S04]  /*2e5b0*/  STL [R1+0x564], R26 ;  /* 0x0005641a01007387 */ /* 0x0007e80000100800 */
[----:B--2---:R-:W2:Y:S01]  /*2e5c0*/  LDL.LU R42, [R1+0x748] ;  /* 0x00074800012a7983 */ /* 0x004ea20000300800 */
[----:B------:R-:W-:-:S03]  /*2e5d0*/  IMAD.MOV.U32 R25, RZ, RZ, R43 ;  /* 0x000000ffff197224 */ /* 0x000fc600078e002b */
[----:B------:R3:W-:Y:S04]  /*2e5e0*/  STL [R1+0x560], R41 ;  /* 0x0005602901007387 */ /* 0x0007e80000100800 */
[----:B-1----:R-:W2:Y:S04]  /*2e5f0*/  LDL.LU R43, [R1+0x750] ;  /* 0x00075000012b7983 */ /* 0x002ea80000300800 */
[----:B------:R1:W-:Y:S01]  /*2e600*/  LDGSTS.E [R3+0x12100], [R24.64], P3 ;  /* 0x1210000018037fae */ /* 0x0003e20009921848 */
[----:B----4-:R-:W-:Y:S02]  /*2e610*/  IADD3 R56, P4, R56, UR7, RZ ;  /* 0x0000000738387c10 */ /* 0x010fe4000ff9e0ff */
[----:B-1----:R-:W-:Y:S01]  /*2e620*/  MOV R24, R26 ;  /* 0x0000001a00187202 */ /* 0x002fe20000000f00 */
[----:B------:R-:W-:Y:S01]  /*2e630*/  IMAD.MOV.U32 R25, RZ, RZ, R41 ;  /* 0x000000ffff197224 */ /* 0x000fe200078e0029 */
[----:B------:R-:W-:Y:S01]  /*2e640*/  IADD3 R11, P5, R11, UR7, RZ ;  /* 0x000000070b0b7c10 */ /* 0x000fe2000ffbe0ff */
[----:B---3--:R-:W3:Y:S04]  /*2e650*/  LDL.LU R26, [R1+0x75c] ;  /* 0x00075c00011a7983 */ /* 0x008ee80000300800 */
[----:B------:R-:W4:Y:S01]  /*2e660*/  LDL.LU R41, [R1+0x764] ;  /* 0x0007640001297983 */ /* 0x000f220000300800 */
[----:B------:R-:W-:-:S03]  /*2e670*/  IADD3.X R57, R57, UR6, RZ, P4, !PT ;  /* 0x0000000639397c10 */ /* 0x000fc6000a7fe4ff */
[----:B------:R1:W-:Y:S01]  /*2e680*/  STL [R1+0x64c], R56 ;  /* 0x00064c3801007387 */ /* 0x0003e20000100800 */
[----:B------:R-:W-:-:S03]  /*2e690*/  IADD3.X R58, R58, UR6, RZ, P5, !PT ;  /* 0x000000063a3a7c10 */ /* 0x000fc6000affe4ff */
[----:B------:R1:W-:Y:S04]  /*2e6a0*/  LDGSTS.E [R3+0x12180], [R24.64], P0 ;  /* 0x1218000018037fae */ /* 0x0003e80008121848 */
[----:B------:R1:W-:Y:S04]  /*2e6b0*/  STL [R1+0x648], R57 ;  /* 0x0006483901007387 */ /* 0x0003e80000100800 */
[----:B------:R-:W-:Y:S01]  /*2e6c0*/  STL [R1+0x654], R11 ;  /* 0x0006540b01007387 */ /* 0x000fe20000100800 */
[----:B-1----:R-:W-:-:S03]  /*2e6d0*/  IMAD.MOV.U32 R24, RZ, RZ, R56 ;  /* 0x000000ffff187224 */ /* 0x002fc600078e0038 */
[----:B------:R-:W4:Y:S01]  /*2e6e0*/  LDL.LU R56, [R1+0x758] ;  /* 0x0007580001387983 */ /* 0x000f220000300800 */
[----:B------:R-:W-:-:S03]  /*2e6f0*/  IMAD.MOV.U32 R25, RZ, RZ, R57 ;  /* 0x000000ffff197224 */ /* 0x000fc600078e0039 */
[----:B------:R1:W-:Y:S04]  /*2e700*/  STL [R1+0x650], R58 ;  /* 0x0006503a01007387 */ /* 0x0003e80000100800 */
[----:B------:R-:W4:Y:S04]  /*2e710*/  LDL.LU R57, [R1+0x760] ;  /* 0x0007600001397983 */ /* 0x000f280000300800 */
[----:B------:R1:W-:Y:S02]  /*2e720*/  LDGSTS.E [R3+0x13000], [R24.64], P1 ;  /* 0x1300000018037fae */ /* 0x0003e40008921848 */
[----:B-1----:R-:W-:Y:S01]  /*2e730*/  MOV R24, R11 ;  /* 0x0000000b00187202 */ /* 0x002fe20000000f00 */
[----:B------:R-:W-:-:S02]  /*2e740*/  IMAD.MOV.U32 R25, RZ, RZ, R58 ;  /* 0x000000ffff197224 */ /* 0x000fc400078e003a */
[----:B------:R-:W4:Y:S04]  /*2e750*/  LDL.LU R58, [R1+0x84c] ;  /* 0x00084c00013a7983 */ /* 0x000f280000300800 */
[----:B------:R-:W4:Y:S04]  /*2e760*/  LDL.LU R11, [R1+0x854] ;  /* 0x00085400010b7983 */ /* 0x000f280000300800 */
[----:B------:R1:W-:Y:S01]  /*2e770*/  LDGSTS.E [R3+0x13080], [R24.64], P2 ;  /* 0x1308000018037fae */ /* 0x0003e20009121848 */
[----:B-----5:R-:W-:-:S05]  /*2e780*/  IADD3 R40, P4, R40, UR7, RZ ;  /* 0x0000000728287c10 */ /* 0x020fca000ff9e0ff */
[----:B------:R-:W-:Y:S01]  /*2e790*/  STL [R1+0x65c], R40 ;  /* 0x00065c2801007387 */ /* 0x000fe20000100800 */
[----:B------:R-:W-:Y:S02]  /*2e7a0*/  IADD3 R60, P5, R60, UR7, RZ ;  /* 0x000000073c3c7c10 */ /* 0x000fe4000ffbe0ff */
[----:B------:R-:W-:Y:S02]  /*2e7b0*/  IADD3.X R59, R59, UR6, RZ, P4, !PT ;  /* 0x000000063b3b7c10 */ /* 0x000fe4000a7fe4ff */
[----:B------:R-:W-:-:S03]  /*2e7c0*/  IADD3.X R61, R61, UR6, RZ, P5, !PT ;  /* 0x000000063d3d7c10 */ /* 0x000fc6000affe4ff */
[----:B------:R5:W-:Y:S01]  /*2e7d0*/  STL [R1+0x658], R59 ;  /* 0x0006583b01007387 */ /* 0x000be20000100800 */
[----:B-1----:R-:W-:-:S03]  /*2e7e0*/  IMAD.MOV.U32 R25, RZ, RZ, R59 ;  /* 0x000000ffff197224 */ /* 0x002fc600078e003b */
[----:B------:R-:W-:Y:S01]  /*2e7f0*/  STL [R1+0x664], R60 ;  /* 0x0006643c01007387 */ /* 0x000fe20000100800 */
[----:B------:R-:W-:-:S03]  /*2e800*/  IMAD.MOV.U32 R24, RZ, RZ, R40 ;  /* 0x000000ffff187224 */ /* 0x000fc600078e0028 */
[----:B-----5:R-:W5:Y:S04]  /*2e810*/  LDL.LU R59, [R1+0x848] ;  /* 0x00084800013b7983 */ /* 0x020f680000300800 */
[----:B------:R-:W-:Y:S04]  /*2e820*/  STL [R1+0x660], R61 ;  /* 0x0006603d01007387 */ /* 0x000fe80000100800 */
[----:B------:R-:W5:Y:S01]  /*2e830*/  LDL.LU R40, [R1+0x850] ;  /* 0x0008500001287983 */ /* 0x000f620000300800 */
[----:B------:R-:W-:-:S03]  /*2e840*/  IADD3 R2, P4, R2, UR7, RZ ;  /* 0x0000000702027c10 */ /* 0x000fc6000ff9e0ff */
[----:B------:R1:W-:Y:S01]  /*2e850*/  LDGSTS.E [R3+0x13100], [R24.64], P3 ;  /* 0x1310000018037fae */ /* 0x0003e20009921848 */
[----:B------:R-:W-:-:S03]  /*2e860*/  IADD3 R27, P5, R27, UR7, RZ ;  /* 0x000000071b1b7c10 */ /* 0x000fc6000ffbe0ff */
[----:B------:R-:W-:Y:S01]  /*2e870*/  STL [R1+0x74c], R2 ;  /* 0x00074c0201007387 */ /* 0x000fe20000100800 */
[----:B-1----:R-:W-:Y:S01]  /*2e880*/  MOV R24, R60 ;  /* 0x0000003c00187202 */ /* 0x002fe20000000f00 */
[----:B------:R-:W-:-:S05]  /*2e890*/  IMAD.MOV.U32 R25, RZ, RZ, R61 ;  /* 0x000000ffff197224 */ /* 0x000fca00078e003d */
[----:B------:R1:W-:Y:S01]  /*2e8a0*/  LDGSTS.E [R3+0x13180], [R24.64], P0 ;  /* 0x1318000018037fae */ /* 0x0003e20008121848 */
[----:B--2---:R-:W-:Y:S01]  /*2e8b0*/  IADD3.X R42, R42, UR6, RZ, P4, !PT ;  /* 0x000000062a2a7c10 */ /* 0x004fe2000a7fe4ff */
[----:B-1----:R-:W-:-:S04]  /*2e8c0*/  IMAD.MOV.U32 R24, RZ, RZ, R2 ;  /* 0x000000ffff187224 */ /* 0x002fc800078e0002 */
[----:B------:R-:W-:Y:S01]  /*2e8d0*/  IMAD.MOV.U32 R25, RZ, RZ, R42 ;  /* 0x000000ffff197224 */ /* 0x000fe200078e002a */
[----:B------:R1:W-:Y:S01]  /*2e8e0*/  STL [R1+0x748], R42 ;  /* 0x0007482a01007387 */ /* 0x0003e20000100800 */
[----:B------:R-:W-:-:S03]  /*2e8f0*/  IADD3.X R43, R43, UR6, RZ, P5, !PT ;  /* 0x000000062b2b7c10 */ /* 0x000fc6000affe4ff */
[----:B------:R-:W-:Y:S04]  /*2e900*/  STL [R1+0x754], R27 ;  /* 0x0007541b01007387 */ /* 0x000fe80000100800 */
[----:B------:R2:W-:Y:S04]  /*2e910*/  LDGSTS.E [R3+0x14000], [R24.64], P1 ;  /* 0x1400000018037fae */ /* 0x0005e80008921848 */
[----:B-1----:R-:W5:Y:S04]  /*2e920*/  LDL.LU R42, [R1+0x85c] ;  /* 0x00085c00012a7983 */ /* 0x002f680000300800 */
[----:B------:R1:W-:Y:S04]  /*2e930*/  STL [R1+0x750], R43 ;  /* 0x0007502b01007387 */ /* 0x0003e80000100800 */
[----:B------:R-:W5:Y:S01]  /*2e940*/  LDL.LU R2, [R1+0x864] ;  /* 0x0008640001027983 */ /* 0x000f620000300800 */
[----:B--2---:R-:W-:-:S03]  /*2e950*/  IMAD.MOV.U32 R25, RZ, RZ, R43 ;  /* 0x000000ffff197224 */ /* 0x004fc600078e002b */
[----:B-1----:R-:W2:Y:S01]  /*2e960*/  LDL.LU R43, [R1+0x858] ;  /* 0x00085800012b7983 */ /* 0x002ea20000300800 */
[----:B------:R-:W-:Y:S02]  /*2e970*/  MOV R24, R27 ;  /* 0x0000001b00187202 */ /* 0x000fe40000000f00 */
[----:B---3--:R-:W-:Y:S01]  /*2e980*/  IADD3 R26, P4, R26, UR7, RZ ;  /* 0x000000071a1a7c10 */ /* 0x008fe2000ff9e0ff */
[----:B------:R-:W3:Y:S01]  /*2e990*/  LDL.LU R27, [R1+0x860] ;  /* 0x00086000011b7983 */ /* 0x000ee20000300800 */
[----:B----4-:R-:W-:-:S03]  /*2e9a0*/  IADD3 R41, P5, R41, UR7, RZ ;  /* 0x0000000729297c10 */ /* 0x010fc6000ffbe0ff */
[----:B------:R1:W-:Y:S04]  /*2e9b0*/  LDGSTS.E [R3+0x14080], [R24.64], P2 ;  /* 0x1408000018037fae */ /* 0x0003e80009121848 */
[----:B------:R-:W-:Y:S01]  /*2e9c0*/  STL [R1+0x75c], R26 ;  /* 0x00075c1a01007387 */ /* 0x000fe20000100800 */
[----:B------:R-:W-:Y:S01]  /*2e9d0*/  IADD3.X R56, R56, UR6, RZ, P4, !PT ;  /* 0x0000000638387c10 */ /* 0x000fe2000a7fe4ff */
[----:B-1----:R-:W-:-:S04]  /*2e9e0*/  IMAD.MOV.U32 R24, RZ, RZ, R26 ;  /* 0x000000ffff187224 */ /* 0x002fc800078e001a */
[----:B------:R-:W-:Y:S01]  /*2e9f0*/  IMAD.MOV.U32 R25, RZ, RZ, R56 ;  /* 0x000000ffff197224 */ /* 0x000fe200078e0038 */
[----:B------:R1:W-:Y:S01]  /*2ea00*/  STL [R1+0x758], R56 ;  /* 0x0007583801007387 */ /* 0x0003e20000100800 */
[----:B------:R-:W-:-:S03]  /*2ea10*/  IADD3.X R57, R57, UR6, RZ, P5, !PT ;  /* 0x0000000639397c10 */ /* 0x000fc6000affe4ff */
[----:B------:R-:W-:Y:S04]  /*2ea20*/  STL [R1+0x764], R41 ;  /* 0x0007642901007387 */ /* 0x000fe80000100800 */
[----:B------:R4:W-:Y:S04]  /*2ea30*/  LDGSTS.E [R3+0x14100], [R24.64], P3 ;  /* 0x1410000018037fae */ /* 0x0009e80009921848 */
[----:B-1----:R-:W3:Y:S04]  /*2ea40*/  LDL.LU R56, [R1+0x94c] ;  /* 0x00094c0001387983 */ /* 0x002ee80000300800 */
[----:B------:R1:W-:Y:S04]  /*2ea50*/  STL [R1+0x760], R57 ;  /* 0x0007603901007387 */ /* 0x0003e80000100800 */
[----:B------:R-:W3:Y:S01]  /*2ea60*/  LDL.LU R26, [R1+0x954] ;  /* 0x00095400011a7983 */ /* 0x000ee20000300800 */
[----:B----4-:R-:W-:Y:S01]  /*2ea70*/  IMAD.MOV.U32 R25, RZ, RZ, R57 ;  /* 0x000000ffff197224 */ /* 0x010fe200078e0039 */
[----:B------:R-:W-:-:S02]  /*2ea80*/  MOV R24, R41 ;  /* 0x0000002900187202 */ /* 0x000fc40000000f00 */
[----:B-1----:R-:W3:Y:S04]  /*2ea90*/  LDL.LU R57, [R1+0x948] ;  /* 0x0009480001397983 */ /* 0x002ee80000300800 */
[----:B------:R-:W3:Y:S01]  /*2eaa0*/  LDL.LU R41, [R1+0x950] ;  /* 0x0009500001297983 */ /* 0x000ee20000300800 */
        /* <DEDUP_REMOVED lines=8> */
[----:B------:R5:W-:Y:S04]  /*2eb30*/  STL [R1+0x854], R11 ;  /* 0x0008540b01007387 */ /* 0x000be80000100800 */
[----:B------:R-:W4:Y:S04]  /*2eb40*/  LDL.LU R60, [R1+0x95c] ;  /* 0x00095c00013c7983 */ /* 0x000f280000300800 */
[----:B------:R1:W-:Y:S04]  /*2eb50*/  STL [R1+0x850], R40 ;  /* 0x0008502801007387 */ /* 0x0003e80000100800 */
[----:B------:R-:W4:Y:S04]  /*2eb60*/  LDL.LU R58, [R1+0x964] ;  /* 0x00096400013a7983 */ /* 0x000f280000300800 */
[----:B------:R-:W4:Y:S01]  /*2eb70*/  LDL.LU R61, [R1+0x958] ;  /* 0x00095800013d7983 */ /* 0x000f220000300800 */
[----:B------:R-:W-:-:S03]  /*2eb80*/  IMAD.MOV.U32 R25, RZ, RZ, R59 ;  /* 0x000000ffff197224 */ /* 0x000fc600078e003b */
[----:B-1----:R-:W4:Y:S04]  /*2eb90*/  LDL.LU R59, [R1+0x960] ;  /* 0x00096000013b7983 */ /* 0x002f280000300800 */
[----:B------:R1:W-:Y:S02]  /*2eba0*/  LDGSTS.E [R3+0x15000], [R24.64], P1 ;  /* 0x1500000018037fae */ /* 0x0003e40008921848 */
[----:B-1----:R-:W-:Y:S01]  /*2ebb0*/  MOV R24, R11 ;  /* 0x0000000b00187202 */ /* 0x002fe20000000f00 */
[----:B------:R-:W-:Y:S01]  /*2ebc0*/  IMAD.MOV.U32 R25, RZ, RZ, R40 ;  /* 0x000000ffff197224 */ /* 0x000fe200078e0028 */
[----:B-----5:R-:W5:Y:S04]  /*2ebd0*/  LDL.LU R11, [R1+0xa4c] ;  /* 0x000a4c00010b7983 */ /* 0x020f680000300800 */
[----:B------:R-:W5:Y:S04]  /*2ebe0*/  LDL.LU R40, [R1+0xa54] ;  /* 0x000a540001287983 */ /* 0x000f680000300800 */
[----:B------:R1:W-:Y:S01]  /*2ebf0*/  LDGSTS.E [R3+0x15080], [R24.64], P2 ;  /* 0x1508000018037fae */ /* 0x0003e20009121848 */
[----:B------:R-:W-:-:S05]  /*2ec00*/  IADD3 R42, P4, R42, UR7, RZ ;  /* 0x000000072a2a7c10 */ /* 0x000fca000ff9e0ff */
[----:B------:R1:W-:Y:S01]  /*2ec10*/  STL [R1+0x85c], R42 ;  /* 0x00085c2a01007387 */ /* 0x0003e20000100800 */
[----:B------:R-:W-:Y:S02]  /*2ec20*/  IADD3 R2, P5, R2, UR7, RZ ;  /* 0x0000000702027c10 */ /* 0x000fe4000ffbe0ff */
[----:B--2---:R-:W-:Y:S01]  /*2ec30*/  IADD3.X R43, R43, UR6, RZ, P4, !PT ;  /* 0x000000062b2b7c10 */ /* 0x004fe2000a7fe4ff */
[----:B-1----:R-:W-:Y:S01]  /*2ec40*/  IMAD.MOV.U32 R24, RZ, RZ, R42 ;  /* 0x000000ffff187224 */ /* 0x002fe200078e002a */
[----:B---3--:R-:W-:-:S03]  /*2ec50*/  IADD3.X R27, R27, UR6, RZ, P5, !PT ;  /* 0x000000061b1b7c10 */ /* 0x008fc6000affe4ff */
[----:B------:R1:W-:Y:S04]  /*2ec60*/  STL [R1+0x858], R43 ;  /* 0x0008582b01007387 */ /* 0x0003e80000100800 */
[----:B------:R-:W-:Y:S04]  /*2ec70*/  STL [R1+0x864], R2 ;  /* 0x0008640201007387 */ /* 0x000fe80000100800 */
[----:B------:R-:W2:Y:S01]  /*2ec80*/  LDL.LU R42, [R1+0xa48] ;  /* 0x000a4800012a7983 */ /* 0x000ea20000300800 */
[----:B------:R-:W-:-:S03]  /*2ec90*/  IMAD.MOV.U32 R25, RZ, RZ, R43 ;  /* 0x000000ffff197224 */ /* 0x000fc600078e002b */
[----:B------:R3:W-:Y:S04]  /*2eca0*/  STL [R1+0x860], R27 ;  /* 0x0008601b01007387 */ /* 0x0007e80000100800 */
[----:B-1----:R-:W2:Y:S04]  /*2ecb0*/  LDL.LU R43, [R1+0xa50] ;  /* 0x000a5000012b7983 */ /* 0x002ea80000300800 */
[----:B------:R1:W-:Y:S02]  /*2ecc0*/  LDGSTS.E [R3+0x15100], [R24.64], P3 ;  /* 0x1510000018037fae */ /* 0x0003e40009921848 */
[----:B-1----:R-:W-:-:S02]  /*2ecd0*/  MOV R24, R2 ;  /* 0x0000000200187202 */ /* 0x002fc40000000f00 */
[----:B------:R-:W-:Y:S01]  /*2ece0*/  IADD3 R56, P4, R56, UR7, RZ ;  /* 0x0000000738387c10 */ /* 0x000fe2000ff9e0ff */
[----:B------:R-:W-:Y:S02]  /*2ecf0*/  IMAD.MOV.U32 R25, RZ, RZ, R27 ;  /* 0x000000ffff197224 */ /* 0x000fe400078e001b */
[----:B---3--:R-:W3:Y:S04]  /*2ed00*/  LDL.LU R27, [R1+0xa5c] ;  /* 0x000a5c00011b7983 */ /* 0x008ee80000300800 */
[----:B------:R-:W3:Y:S01]  /*2ed10*/  LDL.LU R2, [R1+0xa64] ;  /* 0x000a640001027983 */ /* 0x000ee20000300800 */
[----:B------:R-:W-:Y:S02]  /*2ed20*/  IADD3 R26, P5, R26, UR7, RZ ;  /* 0x000000071a1a7c10 */ /* 0x000fe4000ffbe0ff */
[----:B------:R-:W-:Y:S01]  /*2ed30*/  IADD3.X R57, R57, UR6, RZ, P4, !PT ;  /* 0x0000000639397c10 */ /* 0x000fe2000a7fe4ff */
[----:B------:R1:W-:Y:S01]  /*2ed40*/  STL [R1+0x94c], R56 ;  /* 0x00094c3801007387 */ /* 0x0003e20000100800 */
[----:B------:R-:W-:-:S03]  /*2ed50*/  IADD3.X R41, R41, UR6, RZ, P5, !PT ;  /* 0x0000000629297c10 */ /* 0x000fc6000affe4ff */
[----:B------:R1:W-:Y:S04]  /*2ed60*/  LDGSTS.E [R3+0x15180], [R24.64], P0 ;  /* 0x1518000018037fae */ /* 0x0003e80008121848 */
[----:B------:R1:W-:Y:S04]  /*2ed70*/  STL [R1+0x948], R57 ;  /* 0x0009483901007387 */ /* 0x0003e80000100800 */
[----:B------:R1:W-:Y:S02]  /*2ed80*/  STL [R1+0x954], R26 ;  /* 0x0009541a01007387 */ /* 0x0003e40000100800 */
[----:B-1----:R-:W-:-:S02]  /*2ed90*/  IMAD.MOV.U32 R24, RZ, RZ, R56 ;  /* 0x000000ffff187224 */ /* 0x002fc400078e0038 */
[----:B------:R-:W3:Y:S01]  /*2eda0*/  LDL.LU R56, [R1+0xa58] ;  /* 0x000a580001387983 */ /* 0x000ee20000300800 */
[----:B------:R-:W-:-:S03]  /*2edb0*/  IMAD.MOV.U32 R25, RZ, RZ, R57 ;  /* 0x000000ffff197224 */ /* 0x000fc600078e0039 */
[----:B------:R1:W-:Y:S04]  /*2edc0*/  STL [R1+0x950], R41 ;  /* 0x0009502901007387 */ /* 0x0003e80000100800 */
[----:B------:R-:W3:Y:S04]  /*2edd0*/  LDL.LU R57, [R1+0xa60] ;  /* 0x000a600001397983 */ /* 0x000ee80000300800 */
[----:B------:R1:W-:Y:S02]  /*2ede0*/  LDGSTS.E [R3+0x16000], [R24.64], P1 ;  /* 0x1600000018037fae */ /* 0x0003e40008921848 */
[----:B-1----:R-:W-:Y:S01]  /*2edf0*/  MOV R24, R26 ;  /* 0x0000001a00187202 */ /* 0x002fe20000000f00 */
[----:B------:R-:W-:Y:S01]  /*2ee00*/  IMAD.MOV.U32 R25, RZ, RZ, R41 ;  /* 0x000000ffff197224 */ /* 0x000fe200078e0029 */
[----:B------:R-:W3:Y:S04]  /*2ee10*/  LDL.LU R26, [R1+0x36c] ;  /* 0x00036c00011a7983 */ /* 0x000ee80000300800 */
[----:B------:R1:W-:Y:S04]  /*2ee20*/  LDGSTS.E [R3+0x16080], [R24.64], P2 ;  /* 0x1608000018037fae */ /* 0x0003e80009121848 */
[----:B------:R-:W3:Y:S01]  /*2ee30*/  LDL.LU R41, [R1+0x374] ;  /* 0x0003740001297983 */ /* 0x000ee20000300800 */
[----:B----4-:R-:W-:-:S05]  /*2ee40*/  IADD3 R60, P4, R60, UR7, RZ ;  /* 0x000000073c3c7c10 */ /* 0x010fca000ff9e0ff */
[----:B-1----:R-:W-:Y:S01]  /*2ee50*/  IMAD.MOV.U32 R24, RZ, RZ, R60 ;  /* 0x000000ffff187224 */ /* 0x002fe200078e003c */
[----:B------:R-:W-:Y:S02]  /*2ee60*/  IADD3 R58, P5, R58, UR7, RZ ;  /* 0x000000073a3a7c10 */ /* 0x000fe4000ffbe0ff */
[----:B------:R-:W-:Y:S01]  /*2ee70*/  IADD3.X R61, R61, UR6, RZ, P4, !PT ;  /* 0x000000063d3d7c10 */ /* 0x000fe2000a7fe4ff */
[----:B------:R-:W-:Y:S01]  /*2ee80*/  STL [R1+0x95c], R60 ;  /* 0x00095c3c01007387 */ /* 0x000fe20000100800 */
[----:B------:R-:W-:-:S03]  /*2ee90*/  IADD3.X R59, R59, UR6, RZ, P5, !PT ;  /* 0x000000063b3b7c10 */ /* 0x000fc6000affe4ff */
[----:B------:R-:W-:Y:S01]  /*2eea0*/  IMAD.MOV.U32 R25, RZ, RZ, R61 ;  /* 0x000000ffff197224 */ /* 0x000fe200078e003d */
[----:B------:R-:W-:Y:S04]  /*2eeb0*/  STL [R1+0x958], R61 ;  /* 0x0009583d01007387 */ /* 0x000fe80000100800 */
[----:B------:R1:W-:Y:S04]  /*2eec0*/  STL [R1+0x964], R58 ;  /* 0x0009643a01007387 */ /* 0x0003e80000100800 */
[----:B------:R4:W-:Y:S04]  /*2eed0*/  LDGSTS.E [R3+0x16100], [R24.64], P3 ;  /* 0x1610000018037fae */ /* 0x0009e80009921848 */
[----:B------:R1:W-:Y:S01]  /*2eee0*/  STL [R1+0x960], R59 ;  /* 0x0009603b01007387 */ /* 0x0003e20000100800 */
[----:B-----5:R-:W-:-:S02]  /*2eef0*/  IADD3 R11, P4, R11, UR7, RZ ;  /* 0x000000070b0b7c10 */ /* 0x020fc4000ff9e0ff */
[----:B----4-:R-:W-:Y:S02]  /*2ef00*/  MOV R24, R58 ;  /* 0x0000003a00187202 */ /* 0x010fe40000000f00 */
[----:B-1----:R-:W4:Y:S01]  /*2ef10*/  LDL.LU R58, [R1+0x368] ;  /* 0x00036800013a7983 */ /* 0x002f220000300800 */
[----:B------:R-:W-:Y:S01]  /*2ef20*/  IMAD.MOV.U32 R25, RZ, RZ, R59 ;  /* 0x000000ffff197224 */ /* 0x000fe200078e003b */
[----:B------:R-:W-:Y:S02]  /*2ef30*/  IADD3 R40, P5, R40, UR7, RZ ;  /* 0x0000000728287c10 */ /* 0x000fe4000ffbe0ff */
[----:B------:R-:W5:Y:S04]  /*2ef40*/  LDL.LU R59, [R1+0x370] ;  /* 0x00037000013b7983 */ /* 0x000f680000300800 */
[----:B------:R1:W-:Y:S04]  /*2ef50*/  LDGSTS.E [R3+0x16180], [R24.64], P0 ;  /* 0x1618000018037fae */ /* 0x0003e80008121848 */
[----:B------:R2:W-:Y:S01]  /*2ef60*/  STL [R1+0xa4c], R11 ;  /* 0x000a4c0b01007387 */ /* 0x0005e20000100800 */
[----:B-1----:R-:W-:Y:S01]  /*2ef70*/  IMAD.MOV.U32 R24, RZ, RZ, R11 ;  /* 0x000000ffff187224 */ /* 0x002fe200078e000b */
[----:B--2---:R-:W-:-:S05]  /*2ef80*/  IADD3.X R42, R42, UR6, RZ, P4, !PT ;  /* 0x000000062a2a7c10 */ /* 0x004fca000a7fe4ff */
[----:B------:R-:W-:Y:S01]  /*2ef90*/  IMAD.MOV.U32 R25, RZ, RZ, R42 ;  /* 0x000000ffff197224 */ /* 0x000fe200078e002a */
[----:B------:R1:W-:Y:S01]  /*2efa0*/  STL [R1+0xa48], R42 ;  /* 0x000a482a01007387 */ /* 0x0003e20000100800 */
[----:B------:R-:W-:-:S03]  /*2efb0*/  IADD3.X R43, R43, UR6, RZ, P5, !PT ;  /* 0x000000062b2b7c10 */ /* 0x000fc6000affe4ff */
[----:B------:R2:W-:Y:S04]  /*2efc0*/  STL [R1+0xa54], R40 ;  /* 0x000a542801007387 */ /* 0x0005e80000100800 */
[----:B------:R-:W5:Y:S04]  /*2efd0*/  LDL.LU R11, [R1+0x37c] ;  /* 0x00037c00010b7983 */ /* 0x000f680000300800 */
[----:B------:R2:W-:Y:S04]  /*2efe0*/  STL [R1+0xa50], R43 ;  /* 0x000a502b01007387 */ /* 0x0005e80000100800 */
[----:B------:R2:W-:Y:S04]  /*2eff0*/  LDGSTS.E [R3+0x17000], [R24.64], P1 ;  /* 0x1700000018037fae */ /* 0x0005e80008921848 */
[----:B-1----:R-:W5:Y:S01]  /*2f000*/  LDL.LU R42, [R1+0x384] ;  /* 0x00038400012a7983 */ /* 0x002f620000300800 */
[----:B--2---:R-:W-:-:S03]  /*2f010*/  MOV R24, R40 ;  /* 0x0000002800187202 */ /* 0x004fc60000000f00 */
[----:B------:R-:W2:Y:S01]  /*2f020*/  LDL.LU R40, [R1+0x378] ;  /* 0x0003780001287983 */ /* 0x000ea20000300800 */
[----:B------:R-:W-:Y:S01]  /*2f030*/  IMAD.MOV.U32 R25, RZ, RZ, R43 ;  /* 0x000000ffff197224 */ /* 0x000fe200078e002b */
[----:B---3--:R-:W-:Y:S02]  /*2f040*/  IADD3 R27, P4, R27, UR7, RZ ;  /* 0x000000071b1b7c10 */ /* 0x008fe4000ff9e0ff */
[----:B------:R-:W3:Y:S01]  /*2f050*/  LDL.LU R43, [R1+0x380] ;  /* 0x00038000012b7983 */ /* 0x000ee20000300800 */
[----:B------:R-:W-:-:S03]  /*2f060*/  IADD3 R2, P5, R2, UR7, RZ ;  /* 0x0000000702027c10 */ /* 0x000fc6000ffbe0ff */
[----:B------:R-:W-:Y:S04]  /*2f070*/  STL [R1+0xa5c], R27 ;  /* 0x000a5c1b01007387 */ /* 0x000fe80000100800 */
[----:B------:R1:W-:Y:S01]  /*2f080*/  LDGSTS.E [R3+0x17080], [R24.64], P2 ;  /* 0x1708000018037fae */ /* 0x0003e20009121848 */
[----:B------:R-:W-:Y:S01]  /*2f090*/  IADD3.X R56, R56, UR6, RZ, P4, !PT ;  /* 0x0000000638387c10 */ /* 0x000fe2000a7fe4ff */
[----:B-1----:R-:W-:-:S04]  /*2f0a0*/  IMAD.MOV.U32 R24, RZ, RZ, R27 ;  /* 0x000000ffff187224 */ /* 0x002fc800078e001b */
[----:B------:R1:W-:Y:S01]  /*2f0b0*/  STL [R1+0xa58], R56 ;  /* 0x000a583801007387 */ /* 0x0003e20000100800 */
[----:B------:R-:W-:Y:S01]  /*2f0c0*/  IMAD.MOV.U32 R25, RZ, RZ, R56 ;  /* 0x000000ffff197224 */ /* 0x000fe200078e0038 */
[----:B------:R-:W-:Y:S02]  /*2f0d0*/  IADD3.X R57, R57, UR6, RZ, P5, !PT ;  /* 0x0000000639397c10 */ /* 0x000fe4000affe4ff */
[----:B------:R-:W-:Y:S04]  /*2f0e0*/  STL [R1+0xa64], R2 ;  /* 0x000a640201007387 */ /* 0x000fe80000100800 */
[----:B------:R1:W-:Y:S04]  /*2f0f0*/  LDGSTS.E [R3+0x17100], [R24.64], P3 ;  /* 0x1710000018037fae */ /* 0x0003e80009921848 */
[----:B-1----:R-:W3:Y:S04]  /*2f100*/  LDL.LU R56, [R1+0x46c] ;  /* 0x00046c0001387983 */ /* 0x002ee80000300800 */
[----:B------:R1:W-:Y:S04]  /*2f110*/  STL [R1+0xa60], R57 ;  /* 0x000a603901007387 */ /* 0x0003e80000100800 */
[----:B------:R-:W3:Y:S04]  /*2f120*/  LDL.LU R27, [R1+0x474] ;  /* 0x00047400011b7983 */ /* 0x000ee80000300800 */
[----:B------:R-:W3:Y:S01]  /*2f130*/  LDL.LU R60, [R1+0x468] ;  /* 0x00046800013c7983 */ /* 0x000ee20000300800 */
[----:B------:R-:W-:-:S03]  /*2f140*/  IMAD.MOV.U32 R25, RZ, RZ, R57 ;  /* 0x000000ffff197224 */ /* 0x000fc600078e0039 */
[----:B-1----:R-:W3:Y:S01]  /*2f150*/  LDL.LU R57, [R1+0x470] ;  /* 0x0004700001397983 */ /* 0x002ee20000300800 */
[----:B------:R-:W-:Y:S02]  /*2f160*/  IADD3 R26, P4, R26, UR7, RZ ;  /* 0x000000071a1a7c10 */ /* 0x000fe4000ff9e0ff */
[----:B------:R-:W-:Y:S01]  /*2f170*/  MOV R24, R2 ;  /* 0x0000000200187202 */ /* 0x000fe20000000f00 */
[----:B------:R-:W-:Y:S01]  /*2f180*/  IMAD.U32 R2, RZ, RZ, UR5 ;  /* 0x00000005ff027e24 */ /* 0x000fe2000f8e00ff */
[----:B------:R-:W-:Y:S02]  /*2f190*/  LOP3.LUT R61, R201, 0x10, RZ, 0x3c, !PT ;  /* 0x00000010c93d7812 */ /* 0x000fe400078e3cff */
[----:B------:R-:W-:Y:S01]  /*2f1a0*/  IADD3 R41, P5, R41, UR7, RZ ;  /* 0x0000000729297c10 */ /* 0x000fe2000ffbe0ff */
[----:B------:R1:W-:Y:S02]  /*2f1b0*/  LDGSTS.E [R3+0x17180], [R24.64], P0 ;  /* 0x1718000018037fae */ /* 0x0003e40008121848 */
[----:B------:R-:W-:-:S02]  /*2f1c0*/  IMAD R2, R2, 0x8000, R61 ;  /* 0x0000800002027824 */ /* 0x000fc400078e023d */
[----:B------:R-:W-:Y:S04]  /*2f1d0*/  STL [R1+0x36c], R26 ;  /* 0x00036c1a01007387 */ /* 0x000fe80000100800 */
[----:B------:R-:W-:Y:S01]  /*2f1e0*/  STL [R1+0x374], R41 ;  /* 0x0003742901007387 */ /* 0x000fe20000100800 */
[----:B-1----:R-:W-:Y:S02]  /*2f1f0*/  MOV R24, R26 ;  /* 0x0000001a00187202 */ /* 0x002fe40000000f00 */
[----:B----4-:R-:W-:Y:S02]  /*2f200*/  IADD3.X R58, R58, UR6, RZ, P4, !PT ;  /* 0x000000063a3a7c10 */ /* 0x010fe4000a7fe4ff */
[----:B-----5:R-:W-:-:S03]  /*2f210*/  IADD3.X R59, R59, UR6, RZ, P5, !PT ;  /* 0x000000063b3b7c10 */ /* 0x020fc6000affe4ff */
[----:B------:R-:W-:Y:S01]  /*2f220*/  IMAD.MOV.U32 R25, RZ, RZ, R58 ;  /* 0x000000ffff197224 */ /* 0x000fe200078e003a */
[----:B------:R1:W-:Y:S04]  /*2f230*/  STL [R1+0x368], R58 ;  /* 0x0003683a01007387 */ /* 0x0003e80000100800 */
[----:B------:R4:W-:Y:S04]  /*2f240*/  LDGSTS.E [R2+0x10200], [R24.64], P1 ;  /* 0x1020000018027fae */ /* 0x0009e80008921848 */
[----:B-1----:R-:W5:Y:S04]  /*2f250*/  LDL.LU R58, [R1+0x47c] ;  /* 0x00047c00013a7983 */ /* 0x002f680000300800 */
[----:B------:R-:W5:Y:S01]  /*2f260*/  LDL.LU R26, [R1+0x484] ;  /* 0x00048400011a7983 */ /* 0x000f620000300800 */
[----:B----4-:R-:W-:-:S03]  /*2f270*/  IMAD.MOV.U32 R25, RZ, RZ, R59 ;  /* 0x000000ffff197224 */ /* 0x010fc600078e003b */
[----:B------:R1:W-:Y:S01]  /*2f280*/  STL [R1+0x370], R59 ;  /* 0x0003703b01007387 */ /* 0x0003e20000100800 */
[----:B------:R-:W-:-:S05]  /*2f290*/  IMAD.MOV.U32 R24, RZ, RZ, R41 ;  /* 0x000000ffff187224 */ /* 0x000fca00078e0029 */
[----:B------:R4:W-:Y:S04]  /*2f2a0*/  LDGSTS.E [R2+0x10280], [R24.64], P2 ;  /* 0x1028000018027fae */ /* 0x0009e80009121848 */
[----:B-1----:R-:W5:Y:S04]  /*2f2b0*/  LDL.LU R59, [R1+0x478] ;  /* 0x00047800013b7983 */ /* 0x002f680000300800 */
[----:B------:R-:W5:Y:S01]  /*2f2c0*/  LDL.LU R41, [R1+0x480] ;  /* 0x0004800001297983 */ /* 0x000f620000300800 */
[----:B------:R-:W-:-:S04]  /*2f2d0*/  IADD3 R11, P4, R11, UR7, RZ ;  /* 0x000000070b0b7c10 */ /* 0x000fc8000ff9e0ff */
[----:B----4-:R-:W-:Y:S01]  /*2f2e0*/  MOV R24, R11 ;  /* 0x0000000b00187202 */ /* 0x010fe20000000f00 */
[----:B------:R-:W-:Y:S01]  /*2f2f0*/  STL [R1+0x37c], R11 ;  /* 0x00037c0b01007387 */ /* 0x000fe20000100800 */
[----:B------:R-:W-:Y:S02]  /*2f300*/  IADD3 R42, P5, R42, UR7, RZ ;  /* 0x000000072a2a7c10 */ /* 0x000fe4000ffbe0ff */
[----:B--2---:R-:W-:Y:S02]  /*2f310*/  IADD3.X R40, R40, UR6, RZ, P4, !PT ;  /* 0x0000000628287c10 */ /* 0x004fe4000a7fe4ff */
[----:B---3--:R-:W-:-:S03]  /*2f320*/  IADD3.X R43, R43, UR6, RZ, P5, !PT ;  /* 0x000000062b2b7c10 */ /* 0x008fc6000affe4ff */
[----:B------:R-:W-:Y:S01]  /*2f330*/  IMAD.MOV.U32 R25, RZ, RZ, R40 ;  /* 0x000000ffff197224 */ /* 0x000fe200078e0028 */
[----:B------:R1:W-:Y:S04]  /*2f340*/  STL [R1+0x378], R40 ;  /* 0x0003782801007387 */ /* 0x0003e80000100800 */
[----:B------:R-:W-:Y:S04]  /*2f350*/  STL [R1+0x384], R42 ;  /* 0x0003842a01007387 */ /* 0x000fe80000100800 */
[----:B------:R2:W-:Y:S04]  /*2f360*/  LDGSTS.E [R2+0x10300], [R24.64], P3 ;  /* 0x1030000018027fae */ /* 0x0005e80009921848 */
[----:B-1----:R-:W3:Y:S04]  /*2f370*/  LDL.LU R40, [R1+0x56c] ;  /* 0x00056c0001287983 */ /* 0x002ee80000300800 */
[----:B------:R1:W-:Y:S04]  /*2f380*/  STL [R1+0x380], R43 ;  /* 0x0003802b01007387 */ /* 0x0003e80000100800 */
[----:B------:R-:W4:Y:S01]  /*2f390*/  LDL.LU R11, [R1+0x574] ;  /* 0x00057400010b7983 */ /* 0x000f220000300800 */
[----:B--2---:R-:W-:-:S03]  /*2f3a0*/  IMAD.MOV.U32 R25, RZ, RZ, R43 ;  /* 0x000000ffff197224 */ /* 0x004fc600078e002b */
[----:B-1----:R-:W2:Y:S01]  /*2f3b0*/  LDL.LU R43, [R1+0x568] ;  /* 0x00056800012b7983 */ /* 0x002ea20000300800 */
[----:B------:R-:W-:-:S03]  /*2f3c0*/  IMAD.MOV.U32 R24, RZ, RZ, R42 ;  /* 0x000000ffff187224 */ /* 0x000fc600078e002a */
[----:B------:R-:W2:Y:S04]  /*2f3d0*/  LDL.LU R42, [R1+0x570] ;  /* 0x00057000012a7983 */ /* 0x000ea80000300800 */
[----:B------:R1:W-:Y:S01]  /*2f3e0*/  LDGSTS.E [R2+0x10380], [R24.64], P0 ;  /* 0x1038000018027fae */ /* 0x0003e20008121848 */
[----:B------:R-:W-:Y:S02]  /*2f3f0*/  IADD3 R56, P4, R56, UR7, RZ ;  /* 0x0000000738387c10 */ /* 0x000fe4000ff9e0ff */
[----:B------:R-:W-:Y:S02]  /*2f400*/  IADD3 R27, P5, R27, UR7, RZ ;  /* 0x000000071b1b7c10 */ /* 0x000fe4000ffbe0ff */
[----:B------:R-:W-:Y:S01]  /*2f410*/  IADD3.X R60, R60, UR6, RZ, P4, !PT ;  /* 0x000000063c3c7c10 */ /* 0x000fe2000a7fe4ff */
[----:B------:R1:W-:Y:S02]  /*2f420*/  STL [R1+0x46c], R56 ;  /* 0x00046c3801007387 */ /* 0x0003e40000100800 */
[----:B-1----:R-:W-:-:S02]  /*2f430*/  MOV R24, R56 ;  /* 0x0000003800187202 */ /* 0x002fc40000000f00 */
[----:B------:R-:W-:Y:S01]  /*2f440*/  IADD3.X R57, R57, UR6, RZ, P5, !PT ;  /* 0x0000000639397c10 */ /* 0x000fe2000affe4ff */
[----:B------:R-:W-:Y:S01]  /*2f450*/  IMAD.MOV.U32 R25, RZ, RZ, R60 ;  /* 0x000000ffff197224 */ /* 0x000fe200078e003c */
[----:B------:R1:W-:Y:S04]  /*2f460*/  STL [R1+0x468], R60 ;  /* 0x0004683c01007387 */ /* 0x0003e80000100800 */
[----:B------:R-:W-:Y:S04]  /*2f470*/  STL [R1+0x474], R27 ;  /* 0x0004741b01007387 */ /* 0x000fe80000100800 */
[----:B------:R-:W2:Y:S04]  /*2f480*/  LDL.LU R56, [R1+0x57c] ;  /* 0x00057c0001387983 */ /* 0x000ea80000300800 */
[----:B------:R1:W-:Y:S04]  /*2f490*/  STL [R1+0x470], R57 ;  /* 0x0004703901007387 */ /* 0x0003e80000100800 */
[----:B------:R1:W-:Y:S04]  /*2f4a0*/  LDGSTS.E [R2+0x11200], [R24.64], P1 ;  /* 0x1120000018027fae */ /* 0x0003e80008921848 */
[----:B-1----:R-:W2:Y:S01]  /*2f4b0*/  LDL.LU R60, [R1+0x584] ;  /* 0x00058400013c7983 */ /* 0x002ea20000300800 */
[----:B------:R-:W-:-:S03]  /*2f4c0*/  IMAD.MOV.U32 R25, RZ, RZ, R57 ;  /* 0x000000ffff197224 */ /* 0x000fc600078e0039 */
[----:B------:R-:W2:Y:S04]  /*2f4d0*/  LDL.LU R57, [R1+0x578] ;  /* 0x0005780001397983 */ /* 0x000ea80000300800 */
[----:B------:R-:W2:Y:S01]  /*2f4e0*/  LDL.LU R61, [R1+0x580] ;  /* 0x00058000013d7983 */ /* 0x000ea20000300800 */
[----:B------:R-:W-:-:S03]  /*2f4f0*/  IMAD.MOV.U32 R24, RZ, RZ, R27 ;  /* 0x000000ffff187224 */ /* 0x000fc600078e001b */
[----:B------:R-:W2:Y:S04]  /*2f500*/  LDL.LU R3, [R1+0x66c] ;  /* 0x00066c0001037983 */ /* 0x000ea80000300800 */
[----:B------:R-:W2:Y:S04]  /*2f510*/  LDL.LU R27, [R1+0x674] ;  /* 0x00067400011b7983 */ /* 0x000ea80000300800 */
[----:B------:R1:W-:Y:S01]  /*2f520*/  LDGSTS.E [R2+0x11280], [R24.64], P2 ;  /* 0x1128000018027fae */ /* 0x0003e20009121848 */
[----:B-----5:R-:W-:Y:S02]  /*2f530*/  IADD3 R58, P4, R58, UR7, RZ ;  /* 0x000000073a3a7c10 */ /* 0x020fe4000ff9e0ff */
[----:B------:R-:W-:-:S03]  /*2f540*/  IADD3 R26, P5, R26, UR7, RZ ;  /* 0x000000071a1a7c10 */ /* 0x000fc6000ffbe0ff */
[----:B------:R5:W-:Y:S01]  /*2f550*/  STL [R1+0x47c], R58 ;  /* 0x00047c3a01007387 */ /* 0x000be20000100800 */
[----:B-1----:R-:W-:Y:S02]  /*2f560*/  MOV R24, R58 ;  /* 0x0000003a00187202 */ /* 0x002fe40000000f00 */
[----:B------:R-:W-:Y:S02]  /*2f570*/  IADD3.X R59, R59, UR6, RZ, P4, !PT ;  /* 0x000000063b3b7c10 */ /* 0x000fe4000a7fe4ff */
[----:B------:R-:W-:-:S03]  /*2f580*/  IADD3.X R41, R41, UR6, RZ, P5, !PT ;  /* 0x0000000629297c10 */ /* 0x000fc6000affe4ff */
[----:B------:R1:W-:Y:S04]  /*2f590*/  STL [R1+0x478], R59 ;  /* 0x0004783b01007387 */ /* 0x0003e80000100800 */
[----:B------:R1:W-:Y:S04]  /*2f5a0*/  STL [R1+0x484], R26 ;  /* 0x0004841a01007387 */ /* 0x0003e80000100800 */
[----:B-----5:R-:W5:Y:S01]  /*2f5b0*/  LDL.LU R58, [R1+0x668] ;  /* 0x00066800013a7983 */ /* 0x020f620000300800 */
[----:B------:R-:W-:-:S03]  /*2f5c0*/  IMAD.MOV.U32 R25, RZ, RZ, R59 ;  /* 0x000000ffff197224 */ /* 0x000fc600078e003b */
[----:B------:R1:W-:Y:S04]  /*2f5d0*/  STL [R1+0x480], R41 ;  /* 0x0004802901007387 */ /* 0x0003e80000100800 */
[----:B-1----:R-:W5:Y:S04]  /*2f5e0*/  LDL.LU R59, [R1+0x670] ;  /* 0x00067000013b7983 */ /* 0x002f680000300800 */
[----:B------:R1:W-:Y:S02]  /*2f5f0*/  LDGSTS.E [R2+0x11300], [R24.64], P3 ;  /* 0x1130000018027fae */ /* 0x0003e40009921848 */
[----:B-1----:R-:W-:-:S02]  /*2f600*/  IMAD.MOV.U32 R24, RZ, RZ, R26 ;  /* 0x000000ffff187224 */ /* 0x002fc400078e001a */
[----:B------:R-:W-:Y:S01]  /*2f610*/  IMAD.MOV.U32 R25, RZ, RZ, R41 ;  /* 0x000000ffff197224 */ /* 0x000fe200078e0029 */
[----:B------:R-:W5:Y:S04]  /*2f620*/  LDL.LU R26, [R1+0x67c] ;  /* 0x00067c00011a7983 */ /* 0x000f680000300800 */
[----:B------:R-:W5:Y:S04]  /*2f630*/  LDL.LU R41, [R1+0x684] ;  /* 0x0006840001297983 */ /* 0x000f680000300800 */
[----:B------:R1:W-:Y:S01]  /*2f640*/  LDGSTS.E [R2+0x11380], [R24.64], P0 ;  /* 0x1138000018027fae */ /* 0x0003e20008121848 */
[----:B---3--:R-:W-:-:S05]  /*2f650*/  IADD3 R40, P4, R40, UR7, RZ ;  /* 0x0000000728287c10 */ /* 0x008fca000ff9e0ff */
[----:B------:R3:W-:Y:S01]  /*2f660*/  STL [R1+0x56c], R40 ;  /* 0x00056c2801007387 */ /* 0x0007e20000100800 */
[----:B----4-:R-:W-:Y:S02]  /*2f670*/  IADD3 R11, P5, R11, UR7, RZ ;  /* 0x000000070b0b7c10 */ /* 0x010fe4000ffbe0ff */
[----:B--2---:R-:W-:Y:S02]  /*2f680*/  IADD3.X R43, R43, UR6, RZ, P4, !PT ;  /* 0x000000062b2b7c10 */ /* 0x004fe4000a7fe4ff */
[----:B-1----:R-:W-:Y:S02]  /*2f690*/  MOV R24, R40 ;  /* 0x0000002800187202 */ /* 0x002fe40000000f00 */
[----:B------:R-:W-:Y:S01]  /*2f6a0*/  IADD3.X R42, R42, UR6, RZ, P5, !PT ;  /* 0x000000062a2a7c10 */ /* 0x000fe2000affe4ff */
[----:B------:R1:W-:Y:S04]  /*2f6b0*/  STL [R1+0x568], R43 ;  /* 0x0005682b01007387 */ /* 0x0003e80000100800 */
[----:B------:R-:W-:Y:S04]  /*2f6c0*/  STL [R1+0x574], R11 ;  /* 0x0005740b01007387 */ /* 0x000fe80000100800 */
[----:B---3--:R-:W2:Y:S01]  /*2f6d0*/  LDL.LU R40, [R1+0x678] ;  /* 0x0006780001287983 */ /* 0x008ea20000300800 */
[----:B------:R-:W-:-:S03]  /*2f6e0*/  IMAD.MOV.U32 R25, RZ, RZ, R43 ;  /* 0x000000ffff197224 */ /* 0x000fc600078e002b */
[----:B------:R3:W-:Y:S04]  /*2f6f0*/  STL [R1+0x570], R42 ;  /* 0x0005702a01007387 */ /* 0x0007e80000100800 */
[----:B-1----:R-:W4:Y:S04]  /*2f700*/  LDL.LU R43, [R1+0x680] ;  /* 0x00068000012b7983 */ /* 0x002f280000300800 */
[----:B------:R1:W-:Y:S01]  /*2f710*/  LDGSTS.E [R2+0x12200], [R24.64], P1 ;  /* 0x1220000018027fae */ /* 0x0003e20008921848 */
[----:B------:R-:W-:Y:S01]  /*2f720*/  IADD3 R56, P4, R56, UR7, RZ ;  /* 0x0000000738387c10 */ /* 0x000fe2000ff9e0ff */
[----:B-1----:R-:W-:-:S02]  /*2f730*/  IMAD.MOV.U32 R24, RZ, RZ, R11 ;  /* 0x000000ffff187224 */ /* 0x002fc400078e000b */
[----:B------:R-:W-:Y:S02]  /*2f740*/  IMAD.MOV.U32 R25, RZ, RZ, R42 ;  /* 0x000000ffff197224 */ /* 0x000fe400078e002a */
[----:B---3--:R-:W4:Y:S04]  /*2f750*/  LDL.LU R42, [R1+0x76c] ;  /* 0x00076c00012a7983 */ /* 0x008f280000300800 */
[----:B------:R-:W4:Y:S01]  /*2f760*/  LDL.LU R11, [R1+0x774] ;  /* 0x00077400010b7983 */ /* 0x000f220000300800 */
[----:B------:R-:W-:-:S03]  /*2f770*/  IADD3 R60, P5, R60, UR7, RZ ;  /* 0x000000073c3c7c10 */ /* 0x000fc6000ffbe0ff */
[----:B------:R-:W-:Y:S04]  /*2f780*/  STL [R1+0x57c], R56 ;  /* 0x00057c3801007387 */ /* 0x000fe80000100800 */
[----:B------:R1:W-:Y:S01]  /*2f790*/  LDGSTS.E [R2+0x12280], [R24.64], P2 ;  /* 0x1228000018027fae */ /* 0x0003e20009121848 */
[----:B------:R-:W-:Y:S02]  /*2f7a0*/  IADD3.X R57, R57, UR6, RZ, P4, !PT ;  /* 0x0000000639397c10 */ /* 0x000fe4000a7fe4ff */
[----:B------:R-:W-:-:S03]  /*2f7b0*/  IADD3.X R61, R61, UR6, RZ, P5, !PT ;  /* 0x000000063d3d7c10 */ /* 0x000fc6000affe4ff */
[----:B------:R1:W-:Y:S02]  /*2f7c0*/  STL [R1+0x578], R57 ;  /* 0x0005783901007387 */ /* 0x0003e40000100800 */
[----:B-1----:R-:W-:Y:S02]  /*2f7d0*/  IMAD.MOV.U32 R25, RZ, RZ, R57 ;  /* 0x000000ffff197224 */ /* 0x002fe400078e0039 */
[----:B------:R-:W-:Y:S01]  /*2f7e0*/  STL [R1+0x584], R60 ;  /* 0x0005843c01007387 */ /* 0x000fe20000100800 */
[----:B------:R-:W-:-:S03]  /*2f7f0*/  MOV R24, R56 ;  /* 0x0000003800187202 */ /* 0x000fc60000000f00 */
[----:B------:R-:W4:Y:S04]  /*2f800*/  LDL.LU R57, [R1+0x768] ;  /* 0x0007680001397983 */ /* 0x000f280000300800 */
[----:B------:R-:W-:Y:S04]  /*2f810*/  STL [R1+0x580], R61 ;  /* 0x0005803d01007387 */ /* 0x000fe80000100800 */
[----:B------:R-:W4:Y:S01]  /*2f820*/  LDL.LU R56, [R1+0x770] ;  /* 0x0007700001387983 */ /* 0x000f220000300800 */
[----:B------:R-:W-:-:S03]  /*2f830*/  IADD3 R3, P4, R3, UR7, RZ ;  /* 0x0000000703037c10 */ /* 0x000fc6000ff9e0ff */
[----:B------:R1:W-:Y:S01]  /*2f840*/  LDGSTS.E [R2+0x12300], [R24.64], P3 ;  /* 0x1230000018027fae */ /* 0x0003e20009921848 */
[----:B------:R-:W-:-:S03]  /*2f850*/  IADD3 R27, P5, R27, UR7, RZ ;  /* 0x000000071b1b7c10 */ /* 0x000fc6000ffbe0ff */
[----:B------:R-:W-:Y:S01]  /*2f860*/  STL [R1+0x66c], R3 ;  /* 0x00066c0301007387 */ /* 0x000fe20000100800 */
[----:B-1----:R-:W-:Y:S02]  /*2f870*/  IMAD.MOV.U32 R24, RZ, RZ, R60 ;  /* 0x000000ffff187224 */ /* 0x002fe400078e003c */
[----:B------:R-:W-:-:S05]  /*2f880*/  IMAD.MOV.U32 R25, RZ, RZ, R61 ;  /* 0x000000ffff197224 */ /* 0x000fca00078e003d */
[----:B------:R1:W-:Y:S02]  /*2f890*/  LDGSTS.E [R2+0x12380], [R24.64], P0 ;  /* 0x1238000018027fae */ /* 0x0003e40008121848 */
[----:B-1----:R-:W-:Y:S02]  /*2f8a0*/  MOV R24, R3 ;  /* 0x0000000300187202 */ /* 0x002fe40000000f00 */
[----:B-----5:R-:W-:-:S05]  /*2f8b0*/  IADD3.X R58, R58, UR6, RZ, P4, !PT ;  /* 0x000000063a3a7c10 */ /* 0x020fca000a7fe4ff */
        /* <DEDUP_REMOVED lines=8> */
[----:B-----5:R-:W-:Y:S01]  /*2f940*/  IMAD.MOV.U32 R25, RZ, RZ, R59 ;  /* 0x000000ffff197224 */ /* 0x020fe200078e003b */
[----:B------:R-:W-:-:S02]  /*2f950*/  IADD3 R26, P4, R26, UR7, RZ ;  /* 0x000000071a1a7c10 */ /* 0x000fc4000ff9e0ff */
[----:B-1----:R-:W5:Y:S01]  /*2f960*/  LDL.LU R59, [R1+0x778] ;  /* 0x00077800013b7983 */ /* 0x002f620000300800 */
[----:B------:R-:W-:Y:S01]  /*2f970*/  IMAD.MOV.U32 R24, RZ, RZ, R27 ;  /* 0x000000ffff187224 */ /* 0x000fe200078e001b */
[----:B------:R-:W-:Y:S02]  /*2f980*/  IADD3 R41, P5, R41, UR7, RZ ;  /* 0x0000000729297c10 */ /* 0x000fe4000ffbe0ff */
[----:B------:R-:W5:Y:S04]  /*2f990*/  LDL.LU R27, [R1+0x780] ;  /* 0x00078000011b7983 */ /* 0x000f680000300800 */
[----:B------:R1:W-:Y:S04]  /*2f9a0*/  LDGSTS.E [R2+0x13280], [R24.64], P2 ;  /* 0x1328000018027fae */ /* 0x0003e80009121848 */
[----:B------:R2:W-:Y:S01]  /*2f9b0*/  STL [R1+0x67c], R26 ;  /* 0x00067c1a01007387 */ /* 0x0005e20000100800 */
[----:B-1----:R-:W-:-:S02]  /*2f9c0*/  MOV R24, R26 ;  /* 0x0000001a00187202 */ /* 0x002fc40000000f00 */
[----:B--2---:R-:W-:-:S05]  /*2f9d0*/  IADD3.X R40, R40, UR6, RZ, P4, !PT ;  /* 0x0000000628287c10 */ /* 0x004fca000a7fe4ff */
[----:B------:R-:W-:Y:S01]  /*2f9e0*/  IMAD.MOV.U32 R25, RZ, RZ, R40 ;  /* 0x000000ffff197224 */ /* 0x000fe200078e0028 */
[----:B------:R1:W-:Y:S01]  /*2f9f0*/  STL [R1+0x678], R40 ;  /* 0x0006782801007387 */ /* 0x0003e20000100800 */
[----:B----4-:R-:W-:-:S03]  /*2fa00*/  IADD3.X R43, R43, UR6, RZ, P5, !PT ;  /* 0x000000062b2b7c10 */ /* 0x010fc6000affe4ff */
[----:B------:R-:W-:Y:S04]  /*2fa10*/  STL [R1+0x684], R41 ;  /* 0x0006842901007387 */ /* 0x000fe80000100800 */
[----:B------:R-:W2:Y:S04]  /*2fa20*/  LDL.LU R26, [R1+0x86c] ;  /* 0x00086c00011a7983 */ /* 0x000ea80000300800 */
[----:B------:R4:W-:Y:S04]  /*2fa30*/  STL [R1+0x680], R43 ;  /* 0x0006802b01007387 */ /* 0x0009e80000100800 */
[----:B------:R4:W-:Y:S04]  /*2fa40*/  LDGSTS.E [R2+0x13300], [R24.64], P3 ;  /* 0x1330000018027fae */ /* 0x0009e80009921848 */
[----:B-1----:R-:W2:Y:S01]  /*2fa50*/  LDL.LU R40, [R1+0x874] ;  /* 0x0008740001287983 */ /* 0x002ea20000300800 */
[----:B------:R-:W-:Y:S01]  /*2fa60*/  IADD3 R42, P4, R42, UR7, RZ ;  /* 0x000000072a2a7c10 */ /* 0x000fe2000ff9e0ff */
[----:B----4-:R-:W-:-:S02]  /*2fa70*/  IMAD.MOV.U32 R25, RZ, RZ, R43 ;  /* 0x000000ffff197224 */ /* 0x010fc400078e002b */
[----:B------:R-:W4:Y:S01]  /*2fa80*/  LDL.LU R43, [R1+0x868] ;  /* 0x00086800012b7983 */ /* 0x000f220000300800 */
[----:B------:R-:W-:-:S03]  /*2fa90*/  IMAD.MOV.U32 R24, RZ, RZ, R41 ;  /* 0x000000ffff187224 */ /* 0x000fc600078e0029 */
[----:B------:R-:W4:Y:S01]  /*2faa0*/  LDL.LU R41, [R1+0x870] ;  /* 0x0008700001297983 */ /* 0x000f220000300800 */
[----:B------:R-:W-:-:S03]  /*2fab0*/  IADD3 R11, P5, R11, UR7, RZ ;  /* 0x000000070b0b7c10 */ /* 0x000fc6000ffbe0ff */
[----:B------:R1:W-:Y:S04]  /*2fac0*/  LDGSTS.E [R2+0x13380], [R24.64], P0 ;  /* 0x1338000018027fae */ /* 0x0003e80008121848 */
[----:B------:R1:W-:Y:S01]  /*2fad0*/  STL [R1+0x76c], R42 ;  /* 0x00076c2a01007387 */ /* 0x0003e20000100800 */
[----:B------:R-:W-:Y:S02]  /*2fae0*/  IADD3.X R57, R57, UR6, RZ, P4, !PT ;  /* 0x0000000639397c10 */ /* 0x000fe4000a7fe4ff */
[----:B-1----:R-:W-:-:S03]  /*2faf0*/  MOV R24, R42 ;  /* 0x0000002a00187202 */ /* 0x002fc60000000f00 */
[----:B------:R-:W-:Y:S01]  /*2fb00*/  IMAD.MOV.U32 R25, RZ, RZ, R57 ;  /* 0x000000ffff197224 */ /* 0x000fe200078e0039 */
[----:B------:R-:W-:Y:S01]  /*2fb10*/  STL [R1+0x768], R57 ;  /* 0x0007683901007387 */ /* 0x000fe20000100800 */
[----:B------:R-:W-:-:S03]  /*2fb20*/  IADD3.X R56, R56, UR6, RZ, P5, !PT ;  /* 0x0000000638387c10 */ /* 0x000fc6000affe4ff */
[----:B------:R-:W-:Y:S04]  /*2fb30*/  STL [R1+0x774], R11 ;  /* 0x0007740b01007387 */ /* 0x000fe80000100800 */
[----:B------:R-:W4:Y:S04]  /*2fb40*/  LDL.LU R42, [R1+0x87c] ;  /* 0x00087c00012a7983 */ /* 0x000f280000300800 */
[----:B------:R1:W-:Y:S04]  /*2fb50*/  STL [R1+0x770], R56 ;  /* 0x0007703801007387 */ /* 0x0003e80000100800 */
[----:B------:R1:W-:Y:S04]  /*2fb60*/  LDGSTS.E [R2+0x14200], [R24.64], P1 ;  /* 0x1420000018027fae */ /* 0x0003e80008921848 */
[----:B------:R-:W4:Y:S01]  /*2fb70*/  LDL.LU R60, [R1+0x884] ;  /* 0x00088400013c7983 */ /* 0x000f220000300800 */
[----:B-1----:R-:W-:-:S03]  /*2fb80*/  IMAD.MOV.U32 R25, RZ, RZ, R56 ;  /* 0x000000ffff197224 */ /* 0x002fc600078e0038 */
[----:B------:R-:W4:Y:S04]  /*2fb90*/  LDL.LU R56, [R1+0x878] ;  /* 0x0008780001387983 */ /* 0x000f280000300800 */
[----:B------:R-:W4:Y:S01]  /*2fba0*/  LDL.LU R61, [R1+0x880] ;  /* 0x00088000013d7983 */ /* 0x000f220000300800 */
[----:B------:R-:W-:-:S03]  /*2fbb0*/  IMAD.MOV.U32 R24, RZ, RZ, R11 ;  /* 0x000000ffff187224 */ /* 0x000fc600078e000b */
[----:B------:R-:W4:Y:S04]  /*2fbc0*/  LDL.LU R11, [R1+0x96c] ;  /* 0x00096c00010b7983 */ /* 0x000f280000300800 */
[----:B------:R-:W4:Y:S04]  /*2fbd0*/  LDL.LU R57, [R1+0x974] ;  /* 0x0009740001397983 */ /* 0x000f280000300800 */
[----:B------:R1:W-:Y:S01]  /*2fbe0*/  LDGSTS.E [R2+0x14280], [R24.64], P2 ;  /* 0x1428000018027fae */ /* 0x0003e20009121848 */
[----:B---3--:R-:W-:-:S05]  /*2fbf0*/  IADD3 R58, P4, R58, UR7, RZ ;  /* 0x000000073a3a7c10 */ /* 0x008fca000ff9e0ff */
[----:B------:R3:W-:Y:S01]  /*2fc00*/  STL [R1+0x77c], R58 ;  /* 0x00077c3a01007387 */ /* 0x0007e20000100800 */
[----:B------:R-:W-:Y:S02]  /*2fc10*/  IADD3 R3, P5, R3, UR7, RZ ;  /* 0x0000000703037c10 */ /* 0x000fe4000ffbe0ff */
[----:B-----5:R-:W-:Y:S02]  /*2fc20*/  IADD3.X R59, R59, UR6, RZ, P4, !PT ;  /* 0x000000063b3b7c10 */ /* 0x020fe4000a7fe4ff */
[----:B-1----:R-:W-:Y:S02]  /*2fc30*/  MOV R24, R58 ;  /* 0x0000003a00187202 */ /* 0x002fe40000000f00 */
[----:B------:R-:W-:Y:S01]  /*2fc40*/  IADD3.X R27, R27, UR6, RZ, P5, !PT ;  /* 0x000000061b1b7c10 */ /* 0x000fe2000affe4ff */
[----:B------:R1:W-:Y:S04]  /*2fc50*/  STL [R1+0x778], R59 ;  /* 0x0007783b01007387 */ /* 0x0003e80000100800 */
[----:B------:R5:W-:Y:S04]  /*2fc60*/  STL [R1+0x784], R3 ;  /* 0x0007840301007387 */ /* 0x000be80000100800 */
[----:B---3--:R-:W3:Y:S01]  /*2fc70*/  LDL.LU R58, [R1+0x968] ;  /* 0x00096800013a7983 */ /* 0x008ee20000300800 */
[----:B------:R-:W-:-:S03]  /*2fc80*/  IMAD.MOV.U32 R25, RZ, RZ, R59 ;  /* 0x000000ffff197224 */ /* 0x000fc600078e003b */
[----:B------:R5:W-:Y:S04]  /*2fc90*/  STL [R1+0x780], R27 ;  /* 0x0007801b01007387 */ /* 0x000be80000100800 */
[----:B-1----:R-:W3:Y:S04]  /*2fca0*/  LDL.LU R59, [R1+0x970] ;  /* 0x00097000013b7983 */ /* 0x002ee80000300800 */
[----:B------:R1:W-:Y:S02]  /*2fcb0*/  LDGSTS.E [R2+0x14300], [R24.64], P3 ;  /* 0x1430000018027fae */ /* 0x0003e40009921848 */
[----:B-1----:R-:W-:-:S02]  /*2fcc0*/  IMAD.MOV.U32 R24, RZ, RZ, R3 ;  /* 0x000000ffff187224 */ /* 0x002fc400078e0003 */
[----:B------:R-:W-:Y:S01]  /*2fcd0*/  IMAD.MOV.U32 R25, RZ, RZ, R27 ;  /* 0x000000ffff197224 */ /* 0x000fe200078e001b */
[----:B-----5:R-:W5:Y:S04]  /*2fce0*/  LDL.LU R3, [R1+0x97c] ;  /* 0x00097c0001037983 */ /* 0x020f680000300800 */
[----:B------:R-:W5:Y:S01]  /*2fcf0*/  LDL.LU R27, [R1+0x984] ;  /* 0x00098400011b7983 */ /* 0x000f620000300800 */
[----:B--2---:R-:W-:-:S03]  /*2fd00*/  IADD3 R26, P4, R26, UR7, RZ ;  /* 0x000000071a1a7c10 */ /* 0x004fc6000ff9e0ff */
[----:B------:R1:W-:Y:S04]  /*2fd10*/  LDGSTS.E [R2+0x14380], [R24.64], P0 ;  /* 0x1438000018027fae */ /* 0x0003e80008121848 */
[----:B------:R2:W-:Y:S01]  /*2fd20*/  STL [R1+0x86c], R26 ;  /* 0x00086c1a01007387 */ /* 0x0005e20000100800 */
[----:B------:R-:W-:Y:S02]  /*2fd30*/  IADD3 R40, P5, R40, UR7, RZ ;  /* 0x0000000728287c10 */ /* 0x000fe4000ffbe0ff */
[----:B-1----:R-:W-:Y:S02]  /*2fd40*/  MOV R24, R26 ;  /* 0x0000001a00187202 */ /* 0x002fe40000000f00 */
[----:B----4-:R-:W-:Y:S02]  /*2fd50*/  IADD3.X R43, R43, UR6, RZ, P4, !PT ;  /* 0x000000062b2b7c10 */ /* 0x010fe4000a7fe4ff */
[----:B------:R-:W-:-:S03]  /*2fd60*/  IADD3.X R41, R41, UR6, RZ, P5, !PT ;  /* 0x0000000629297c10 */ /* 0x000fc6000affe4ff */
[----:B------:R1:W-:Y:S04]  /*2fd70*/  STL [R1+0x868], R43 ;  /* 0x0008682b01007387 */ /* 0x0003e80000100800 */
[----:B------:R-:W-:Y:S04]  /*2fd80*/  STL [R1+0x874], R40 ;  /* 0x0008742801007387 */ /* 0x000fe80000100800 */
[----:B--2---:R-:W2:Y:S01]  /*2fd90*/  LDL.LU R26, [R1+0x978] ;  /* 0x00097800011a7983 */ /* 0x004ea20000300800 */
[----:B------:R-:W-:-:S03]  /*2fda0*/  IMAD.MOV.U32 R25, RZ, RZ, R43 ;  /* 0x000000ffff197224 */ /* 0x000fc600078e002b */
[----:B------:R4:W-:Y:S04]  /*2fdb0*/  STL [R1+0x870], R41 ;  /* 0x0008702901007387 */ /* 0x0009e80000100800 */
[----:B-1----:R-:W2:Y:S04]  /*2fdc0*/  LDL.LU R43, [R1+0x980] ;  /* 0x00098000012b7983 */ /* 0x002ea80000300800 */
[----:B------:R1:W-:Y:S01]  /*2fdd0*/  LDGSTS.E [R2+0x15200], [R24.64], P1 ;  /* 0x1520000018027fae */ /* 0x0003e20008921848 */
[----:B------:R-:W-:Y:S01]  /*2fde0*/  IADD3 R42, P4, R42, UR7, RZ ;  /* 0x000000072a2a7c10 */ /* 0x000fe2000ff9e0ff */
[----:B-1----:R-:W-:-:S02]  /*2fdf0*/  IMAD.MOV.U32 R24, RZ, RZ, R40 ;  /* 0x000000ffff187224 */ /* 0x002fc400078e0028 */
[----:B------:R-:W-:Y:S02]  /*2fe00*/  IMAD.MOV.U32 R25, RZ, RZ, R41 ;  /* 0x000000ffff197224 */ /* 0x000fe400078e0029 */
[----:B----4-:R-:W2:Y:S04]  /*2fe10*/  LDL.LU R41, [R1+0xa6c] ;  /* 0x000a6c0001297983 */ /* 0x010ea80000300800 */
[----:B------:R-:W2:Y:S01]  /*2fe20*/  LDL.LU R40, [R1+0xa74] ;  /* 0x000a740001287983 */ /* 0x000ea20000300800 */
        /* <DEDUP_REMOVED lines=9> */
[----:B------:R-:W2:Y:S04]  /*2fec0*/  LDL.LU R56, [R1+0xa68] ;  /* 0x000a680001387983 */ /* 0x000ea80000300800 */
[----:B------:R-:W-:Y:S04]  /*2fed0*/  STL [R1+0x880], R61 ;  /* 0x0008803d01007387 */ /* 0x000fe80000100800 */
[----:B------:R-:W2:Y:S01]  /*2fee0*/  LDL.LU R42, [R1+0xa70] ;  /* 0x000a7000012a7983 */ /* 0x000ea20000300800 */
        /* <DEDUP_REMOVED lines=8> */
[----:B---3--:R-:W-:-:S05]  /*2ff70*/  IADD3.X R58, R58, UR6, RZ, P4, !PT ;  /* 0x000000063a3a7c10 */ /* 0x008fca000a7fe4ff */
[----:B------:R-:W-:Y:S01]  /*2ff80*/  IMAD.MOV.U32 R25, RZ, RZ, R58 ;  /* 0x000000ffff197224 */ /* 0x000fe200078e003a */
[----:B------:R1:W-:Y:S01]  /*2ff90*/  STL [R1+0x968], R58 ;  /* 0x0009683a01007387 */ /* 0x0003e20000100800 */
[----:B------:R-:W-:-:S03]  /*2ffa0*/  IADD3.X R59, R59, UR6, RZ, P5, !PT ;  /* 0x000000063b3b7c10 */ /* 0x000fc6000affe4ff */
[----:B------:R-:W-:Y:S04]  /*2ffb0*/  STL [R1+0x974], R57 ;  /* 0x0009743901007387 */ /* 0x000fe80000100800 */
[----:B------:R3:W-:Y:S04]  /*2ffc0*/  LDGSTS.E [R2+0x16200], [R24.64], P1 ;  /* 0x1620000018027fae */ /* 0x0007e80008921848 */
[----:B-1----:R-:W4:Y:S04]  /*2ffd0*/  LDL.LU R58, [R1+0xa7c] ;  /* 0x000a7c00013a7983 */ /* 0x002f280000300800 */
[----:B------:R1:W-:Y:S04]  /*2ffe0*/  STL [R1+0x970], R59 ;  /* 0x0009703b01007387 */ /* 0x0003e80000100800 */
[----:B------:R-:W4:Y:S01]  /*2fff0*/  LDL.LU R11, [R1+0xa84] ;  /* 0x000a8400010b7983 */ /* 0x000f220000300800 */
[----:B---3--:R-:W-:Y:S01]  /*30000*/  IMAD.MOV.U32 R25, RZ, RZ, R59 ;  /* 0x000000ffff197224 */ /* 0x008fe200078e003b */
[----:B-----5:R-:W-:-:S02]  /*30010*/  IADD3 R3, P4, R3, UR7, RZ ;  /* 0x0000000703037c10 */ /* 0x020fc4000ff9e0ff */
[----:B-1----:R-:W3:Y:S01]  /*30020*/  LDL.LU R59, [R1+0xa78] ;  /* 0x000a7800013b7983 */ /* 0x002ee20000300800 */
        /* <DEDUP_REMOVED lines=9> */
[----:B------:R-:W-:-:S03]  /*300c0*/  IADD3.X R43, R43, UR6, RZ, P5, !PT ;  /* 0x000000062b2b7c10 */ /* 0x000fc6000affe4ff */
[----:B------:R-:W-:Y:S04]  /*300d0*/  STL [R1+0x984], R27 ;  /* 0x0009841b01007387 */ /* 0x000fe80000100800 */
[----:B------:R-:W2:Y:S04]  /*300e0*/  LDL.LU R3, [R1+0x38c] ;  /* 0x00038c0001037983 */ /* 0x000ea80000300800 */
[----:B------:R1:W-:Y:S04]  /*300f0*/  STL [R1+0x980], R43 ;  /* 0x0009802b01007387 */ /* 0x0003e80000100800 */
[----:B------:R1:W-:Y:S04]  /*30100*/  LDGSTS.E [R2+0x16300], [R24.64], P3 ;  /* 0x1630000018027fae */ /* 0x0003e80009921848 */
[----:B-1----:R-:W2:Y:S01]  /*30110*/  LDL.LU R26, [R1+0x394] ;  /* 0x00039400011a7983 */ /* 0x002ea20000300800 */
[----:B------:R-:W-:-:S03]  /*30120*/  IMAD.MOV.U32 R25, RZ, RZ, R43 ;  /* 0x000000ffff197224 */ /* 0x000fc600078e002b */
[----:B------:R-:W2:Y:S01]  /*30130*/  LDL.LU R43, [R1+0x388] ;  /* 0x00038800012b7983 */ /* 0x000ea20000300800 */
[----:B------:R-:W-:Y:S01]  /*30140*/  IMAD.MOV.U32 R24, RZ, RZ, R27 ;  /* 0x000000ffff187224 */ /* 0x000fe200078e001b */
[----:B------:R-:W-:Y:S02]  /*30150*/  IADD3 R41, P4, R41, UR7, RZ ;  /* 0x0000000729297c10 */ /* 0x000fe4000ff9e0ff */
[----:B------:R-:W2:Y:S01]  /*30160*/  LDL.LU R27, [R1+0x390] ;  /* 0x00039000011b7983 */ /* 0x000ea20000300800 */
[----:B------:R-:W-:-:S03]  /*30170*/  IADD3 R40, P5, R40, UR7, RZ ;  /* 0x0000000728287c10 */ /* 0x000fc6000ffbe0ff */
[----:B------:R1:W-:Y:S04]  /*30180*/  STL [R1+0xa6c], R41 ;  /* 0x000a6c2901007387 */ /* 0x0003e80000100800 */
[----:B------:R1:W-:Y:S01]  /*30190*/  LDGSTS.E [R2+0x16380], [R24.64], P0 ;  /* 0x1638000018027fae */ /* 0x0003e20008121848 */
[----:B------:R-:W-:Y:S02]  /*301a0*/  IADD3.X R56, R56, UR6, RZ, P4, !PT ;  /* 0x0000000638387c10 */ /* 0x000fe4000a7fe4ff */
[----:B-1----:R-:W-:-:S03]  /*301b0*/  MOV R24, R41 ;  /* 0x0000002900187202 */ /* 0x002fc60000000f00 */
[----:B------:R1:W-:Y:S01]  /*301c0*/  STL [R1+0xa68], R56 ;  /* 0x000a683801007387 */ /* 0x0003e20000100800 */
[----:B------:R-:W-:-:S03]  /*301d0*/  IADD3.X R42, R42, UR6, RZ, P5, !PT ;  /* 0x000000062a2a7c10 */ /* 0x000fc6000affe4ff */
[----:B------:R1:W-:Y:S01]  /*301e0*/  STL [R1+0xa74], R40 ;  /* 0x000a742801007387 */ /* 0x0003e20000100800 */
[----:B------:R-:W-:-:S03]  /*301f0*/  IMAD.MOV.U32 R25, RZ, RZ, R56 ;  /* 0x000000ffff197224 */ /* 0x000fc600078e0038 */
[----:B------:R-:W2:Y:S04]  /*30200*/  LDL.LU R41, [R1+0x39c] ;  /* 0x00039c0001297983 */ /* 0x000ea80000300800 */
[----:B------:R1:W-:Y:S04]  /*30210*/  STL [R1+0xa70], R42 ;  /* 0x000a702a01007387 */ /* 0x0003e80000100800 */
[----:B------:R-:W2:Y:S04]  /*30220*/  LDL.LU R60, [R1+0x3a4] ;  /* 0x0003a400013c7983 */ /* 0x000ea80000300800 */
[----:B-1----:R-:W2:Y:S04]  /*30230*/  LDL.LU R56, [R1+0x398] ;  /* 0x0003980001387983 */ /* 0x002ea80000300800 */
[----:B------:R-:W2:Y:S04]  /*30240*/  LDL.LU R61, [R1+0x3a0] ;  /* 0x0003a000013d7983 */ /* 0x000ea80000300800 */
[----:B------:R1:W-:Y:S02]  /*30250*/  LDGSTS.E [R2+0x17200], [R24.64], P1 ;  /* 0x1720000018027fae */ /* 0x0003e40008921848 */
[----:B-1----:R-:W-:-:S02]  /*30260*/  IMAD.MOV.U32 R24, RZ, RZ, R40 ;  /* 0x000000ffff187224 */ /* 0x002fc400078e0028 */
[----:B------:R-:W-:Y:S01]  /*30270*/  IMAD.MOV.U32 R25, RZ, RZ, R42 ;  /* 0x000000ffff197224 */ /* 0x000fe200078e002a */
[----:B------:R-:W2:Y:S04]  /*30280*/  LDL.LU R40, [R1+0x48c] ;  /* 0x00048c0001287983 */ /* 0x000ea80000300800 */
[----:B------:R-:W2:Y:S04]  /*30290*/  LDL.LU R42, [R1+0x494] ;  /* 0x00049400012a7983 */ /* 0x000ea80000300800 */
[----:B------:R1:W-:Y:S01]  /*302a0*/  LDGSTS.E [R2+0x17280], [R24.64], P2 ;  /* 0x1728000018027fae */ /* 0x0003e20009121848 */
[----:B----4-:R-:W-:-:S05]  /*302b0*/  IADD3 R58, P4, R58, UR7, RZ ;  /* 0x000000073a3a7c10 */ /* 0x010fca000ff9e0ff */
[----:B------:R-:W-:Y:S01]  /*302c0*/  STL [R1+0xa7c], R58 ;  /* 0x000a7c3a01007387 */ /* 0x000fe20000100800 */
[----:B------:R-:W-:Y:S02]  /*302d0*/  IADD3 R11, P5, R11, UR7, RZ ;  /* 0x000000070b0b7c10 */ /* 0x000fe4000ffbe0ff */
[----:B---3--:R-:W-:Y:S02]  /*302e0*/  IADD3.X R59, R59, UR6, RZ, P4, !PT ;  /* 0x000000063b3b7c10 */ /* 0x008fe4000a7fe4ff */
[----:B-----5:R-:W-:-:S03]  /*302f0*/  IADD3.X R57, R57, UR6, RZ, P5, !PT ;  /* 0x0000000639397c10 */ /* 0x020fc6000affe4ff */
[----:B------:R3:W-:Y:S01]  /*30300*/  STL [R1+0xa78], R59 ;  /* 0x000a783b01007387 */ /* 0x0007e20000100800 */
[----:B-1----:R-:W-:-:S03]  /*30310*/  IMAD.MOV.U32 R25, RZ, RZ, R59 ;  /* 0x000000ffff197224 */ /* 0x002fc600078e003b */
[----:B------:R1:W-:Y:S01]  /*30320*/  STL [R1+0xa84], R11 ;  /* 0x000a840b01007387 */ /* 0x0003e20000100800 */
[----:B------:R-:W-:-:S03]  /*30330*/  MOV R24, R58 ;  /* 0x0000003a00187202 */ /* 0x000fc60000000f00 */
[----:B---3--:R-:W3:Y:S04]  /*30340*/  LDL.LU R59, [R1+0x488] ;  /* 0x00048800013b7983 */ /* 0x008ee80000300800 */
[----:B------:R4:W-:Y:S04]  /*30350*/  STL [R1+0xa80], R57 ;  /* 0x000a803901007387 */ /* 0x0009e80000100800 */
[----:B------:R-:W5:Y:S04]  /*30360*/  LDL.LU R58, [R1+0x490] ;  /* 0x00049000013a7983 */ /* 0x000f680000300800 */
[----:B------:R1:W-:Y:S02]  /*30370*/  LDGSTS.E [R2+0x17300], [R24.64], P3 ;  /* 0x1730000018027fae */ /* 0x0003e40009921848 */
[----:B-1----:R-:W-:-:S02]  /*30380*/  IMAD.MOV.U32 R24, RZ, RZ, R11 ;  /* 0x000000ffff187224 */ /* 0x002fc400078e000b */
[----:B------:R-:W-:Y:S01]  /*30390*/  IMAD.MOV.U32 R25, RZ, RZ, R57 ;  /* 0x000000ffff197224 */ /* 0x000fe200078e0039 */
[----:B------:R-:W5:Y:S04]  /*303a0*/  LDL.LU R11, [R1+0x49c] ;  /* 0x00049c00010b7983 */ /* 0x000f680000300800 */
[----:B----4-:R-:W4:Y:S04]  /*303b0*/  LDL.LU R57, [R1+0x4a4] ;  /* 0x0004a40001397983 */ /* 0x010f280000300800 */
[----:B------:R1:W-:Y:S01]  /*303c0*/  LDGSTS.E [R2+0x17380], [R24.64], P0 ;  /* 0x1738000018027fae */ /* 0x0003e20008121848 */
[----:B--2---:R-:W-:-:S05]  /*303d0*/  IADD3 R3, P4, R3, UR7, RZ ;  /* 0x0000000703037c10 */ /* 0x004fca000ff9e0ff */
[----:B------:R2:W-:Y:S01]  /*303e0*/  STL [R1+0x38c], R3 ;  /* 0x00038c0301007387 */ /* 0x0005e20000100800 */
[----:B------:R-:W-:Y:S02]  /*303f0*/  IADD3 R26, P5, R26, UR7, RZ ;  /* 0x000000071a1a7c10 */ /* 0x000fe4000ffbe0ff */
[----:B-1----:R-:W-:Y:S02]  /*30400*/  MOV R2, R3 ;  /* 0x0000000300027202 */ /* 0x002fe40000000f00 */
[----:B------:R-:W-:Y:S02]  /*30410*/  IADD3.X R43, R43, UR6, RZ, P4, !PT ;  /* 0x000000062b2b7c10 */ /* 0x000fe4000a7fe4ff */
[----:B------:R-:W-:-:S03]  /*30420*/  IADD3.X R27, R27, UR6, RZ, P5, !PT ;  /* 0x000000061b1b7c10 */ /* 0x000fc6000affe4ff */
[----:B------:R1:W-:Y:S01]  /*30430*/  STL [R1+0x388], R43 ;  /* 0x0003882b01007387 */ /* 0x0003e20000100800 */
[----:B--2---:R-:W-:-:S03]  /*30440*/  IMAD.MOV.U32 R3, RZ, RZ, R43 ;  /* 0x000000ffff037224 */ /* 0x004fc600078e002b */
[----:B------:R-:W-:Y:S04]  /*30450*/  STL [R1+0x394], R26 ;  /* 0x0003941a01007387 */ /* 0x000fe80000100800 */
[----:B------:R2:W-:Y:S04]  /*30460*/  LDGSTS.E [R8+0x10400], [R2.64], P1 ;  /* 0x1040000002087fae */ /* 0x0005e80008921848 */
[----:B-1----:R-:W4:Y:S04]  /*30470*/  LDL.LU R43, [R1+0x498] ;  /* 0x00049800012b7983 */ /* 0x002f280000300800 */
[----:B------:R1:W-:Y:S04]  /*30480*/  STL [R1+0x390], R27 ;  /* 0x0003901b01007387 */ /* 0x0003e80000100800 */
[----:B------:R-:W4:Y:S01]  /*30490*/  LDL.LU R25, [R1+0x4a0] ;  /* 0x0004a00001197983 */ /* 0x000f220000300800 */
[----:B--2---:R-:W-:-:S02]  /*304a0*/  IMAD.MOV.U32 R2, RZ, RZ, R26 ;  /* 0x000000ffff027224 */ /* 0x004fc400078e001a */
[----:B------:R-:W-:Y:S02]  /*304b0*/  IMAD.MOV.U32 R3, RZ, RZ, R27 ;  /* 0x000000ffff037224 */ /* 0x000fe400078e001b */
[----:B-1----:R-:W2:Y:S04]  /*304c0*/  LDL.LU R27, [R1+0x58c] ;  /* 0x00058c00011b7983 */ /* 0x002ea80000300800 */
[----:B------:R-:W2:Y:S01]  /*304d0*/  LDL.LU R26, [R1+0x594] ;  /* 0x00059400011a7983 */ /* 0x000ea20000300800 */
[----:B------:R-:W-:-:S03]  /*304e0*/  IADD3 R41, P4, R41, UR7, RZ ;  /* 0x0000000729297c10 */ /* 0x000fc6000ff9e0ff */
[----:B------:R1:W-:Y:S04]  /*304f0*/  LDGSTS.E [R8+0x10480], [R2.64], P2 ;  /* 0x1048000002087fae */ /* 0x0003e80009121848 */
[----:B------:R-:W-:Y:S01]  /*30500*/  STL [R1+0x39c], R41 ;  /* 0x00039c2901007387 */ /* 0x000fe20000100800 */
[----:B------:R-:W-:Y:S02]  /*30510*/  IADD3 R60, P5, R60, UR7, RZ ;  /* 0x000000073c3c7c10 */ /* 0x000fe4000ffbe0ff */
        /* <DEDUP_REMOVED lines=12> */
[----:B------:R3:W-:Y:S01]  /*305e0*/  STL [R1+0x48c], R40 ;  /* 0x00048c2801007387 */ /* 0x0007e20000100800 */
[----:B-1----:R-:W-:Y:S02]  /*305f0*/  IMAD.MOV.U32 R2, RZ, RZ, R60 ;  /* 0x000000ffff027224 */ /* 0x002fe400078e003c */
[----:B------:R-:W-:-:S05]  /*30600*/  IMAD.MOV.U32 R3, RZ, RZ, R61 ;  /* 0x000000ffff037224 */ /* 0x000fca00078e003d */
[----:B------:R1:W-:Y:S02]  /*30610*/  LDGSTS.E [R8+0x10580], [R2.64], P0 ;  /* 0x1058000002087fae */ /* 0x0003e40008121848 */
[----:B-1----:R-:W-:Y:S02]  /*30620*/  MOV R2, R40 ;  /* 0x0000002800027202 */ /* 0x002fe40000000f00 */
[----:B---3--:R-:W-:-:S05]  /*30630*/  IADD3.X R59, R59, UR6, RZ, P4, !PT ;  /* 0x000000063b3b7c10 */ /* 0x008fca000a7fe4ff */
[----:B------:R-:W-:Y:S01]  /*30640*/  IMAD.MOV.U32 R3, RZ, RZ, R59 ;  /* 0x000000ffff037224 */ /* 0x000fe200078e003b */
[----:B------:R-:W-:Y:S01]  /*30650*/  STL [R1+0x488], R59 ;  /* 0x0004883b01007387 */ /* 0x000fe20000100800 */
[----:B-----5:R-:W-:-:S03]  /*30660*/  IADD3.X R58, R58, UR6, RZ, P5, !PT ;  /* 0x000000063a3a7c10 */ /* 0x020fc6000affe4ff */
[----:B------:R-:W-:Y:S04]  /*30670*/  STL [R1+0x494], R42 ;  /* 0x0004942a01007387 */ /* 0x000fe80000100800 */
[----:B------:R-:W3:Y:S04]  /*30680*/  LDL.LU R40, [R1+0x59c] ;  /* 0x00059c0001287983 */ /* 0x000ee80000300800 */
[----:B------:R1:W-:Y:S04]  /*30690*/  STL [R1+0x490], R58 ;  /* 0x0004903a01007387 */ /* 0x0003e80000100800 */
[----:B------:R5:W-:Y:S04]  /*306a0*/  LDGSTS.E [R8+0x11400], [R2.64], P1 ;  /* 0x1140000002087fae */ /* 0x000be80008921848 */
[----:B------:R-:W3:Y:S01]  /*306b0*/  LDL.LU R24, [R1+0x5a4] ;  /* 0x0005a40001187983 */ /* 0x000ee20000300800 */
[----:B------:R-:W-:Y:S01]  /*306c0*/  IADD3 R11, P4, R11, UR7, RZ ;  /* 0x000000070b0b7c10 */ /* 0x000fe2000ff9e0ff */
[----:B-----5:R-:W-:-:S02]  /*306d0*/  IMAD.MOV.U32 R3, RZ, RZ, R58 ;  /* 0x000000ffff037224 */ /* 0x020fc400078e003a */
[----:B-1----:R-:W5:Y:S01]  /*306e0*/  LDL.LU R58, [R1+0x598] ;  /* 0x00059800013a7983 */ /* 0x002f620000300800 */
[----:B------:R-:W-:Y:S01]  /*306f0*/  IMAD.MOV.U32 R2, RZ, RZ, R42 ;  /* 0x000000ffff027224 */ /* 0x000fe200078e002a */
[----:B----4-:R-:W-:Y:S02]  /*30700*/  IADD3 R57, P5, R57, UR7, RZ ;  /* 0x0000000739397c10 */ /* 0x010fe4000ffbe0ff */
[----:B------:R-:W4:Y:S04]  /*30710*/  LDL.LU R42, [R1+0x5a0] ;  /* 0x0005a000012a7983 */ /* 0x000f280000300800 */
[----:B------:R1:W-:Y:S04]  /*30720*/  LDGSTS.E [R8+0x11480], [R2.64], P2 ;  /* 0x1148000002087fae */ /* 0x0003e80009121848 */
[----:B------:R-:W-:Y:S01]  /*30730*/  STL [R1+0x49c], R11 ;  /* 0x00049c0b01007387 */ /* 0x000fe20000100800 */
[----:B-1----:R-:W-:-:S02]  /*30740*/  MOV R2, R11 ;  /* 0x0000000b00027202 */ /* 0x002fc40000000f00 */
[----:B------:R-:W-:-:S05]  /*30750*/  IADD3.X R43, R43, UR6, RZ, P4, !PT ;  /* 0x000000062b2b7c10 */ /* 0x000fca000a7fe4ff */
[----:B------:R-:W-:Y:S01]  /*30760*/  IMAD.MOV.U32 R3, RZ, RZ, R43 ;  /* 0x000000ffff037224 */ /* 0x000fe200078e002b */
[----:B------:R1:W-:Y:S01]  /*30770*/  STL [R1+0x498], R43 ;  /* 0x0004982b01007387 */ /* 0x0003e20000100800 */
[----:B------:R-:W-:-:S03]  /*30780*/  IADD3.X R25, R25, UR6, RZ, P5, !PT ;  /* 0x0000000619197c10 */ /* 0x000fc6000affe4ff */
[----:B------:R2:W-:Y:S04]  /*30790*/  STL [R1+0x4a4], R57 ;  /* 0x0004a43901007387 */ /* 0x0005e80000100800 */
[----:B------:R2:W-:Y:S04]  /*307a0*/  LDGSTS.E [R8+0x11500], [R2.64], P3 ;  /* 0x1150000002087fae */ /* 0x0005e80009921848 */
[----:B-1----:R-:W4:Y:S04]  /*307b0*/  LDL.LU R43, [R1+0x68c] ;  /* 0x00068c00012b7983 */ /* 0x002f280000300800 */
[----:B------:R1:W-:Y:S04]  /*307c0*/  STL [R1+0x4a0], R25 ;  /* 0x0004a01901007387 */ /* 0x0003e80000100800 */
[----:B------:R-:W4:Y:S01]  /*307d0*/  LDL.LU R11, [R1+0x694] ;  /* 0x00069400010b7983 */ /* 0x000f220000300800 */
[----:B--2---:R-:W-:-:S03]  /*307e0*/  IMAD.MOV.U32 R2, RZ, RZ, R57 ;  /* 0x000000ffff027224 */ /* 0x004fc600078e0039 */
[----:B------:R-:W2:Y:S01]  /*307f0*/  LDL.LU R57, [R1+0x688] ;  /* 0x0006880001397983 */ /* 0x000ea20000300800 */
[----:B------:R-:W-:Y:S01]  /*30800*/  IADD3 R27, P4, R27, UR7, RZ ;  /* 0x000000071b1b7c10 */ /* 0x000fe2000ff9e0ff */
[----:B------:R-:W-:Y:S02]  /*30810*/  IMAD.MOV.U32 R3, RZ, RZ, R25 ;  /* 0x000000ffff037224 */ /* 0x000fe400078e0019 */
[----:B-1----:R-:W2:Y:S01]  /*30820*/  LDL.LU R25, [R1+0x690] ;  /* 0x0006900001197983 */ /* 0x002ea20000300800 */
[----:B------:R-:W-:-:S03]  /*30830*/  IADD3 R26, P5, R26, UR7, RZ ;  /* 0x000000071a1a7c10 */ /* 0x000fc6000ffbe0ff */
[----:B------:R1:W-:Y:S04]  /*30840*/  STL [R1+0x58c], R27 ;  /* 0x00058c1b01007387 */ /* 0x0003e80000100800 */
[----:B------:R1:W-:Y:S01]  /*30850*/  LDGSTS.E [R8+0x11580], [R2.64], P0 ;  /* 0x1158000002087fae */ /* 0x0003e20008121848 */
[----:B------:R-:W-:-:S05]  /*30860*/  IADD3.X R56, R56, UR6, RZ, P4, !PT ;  /* 0x0000000638387c10 */ /* 0x000fca000a7fe4ff */
[----:B------:R1:W-:Y:S02]  /*30870*/  STL [R1+0x588], R56 ;  /* 0x0005883801007387 */ /* 0x0003e40000100800 */
[----:B-1----:R-:W-:Y:S02]  /*30880*/  MOV R2, R27 ;  /* 0x0000001b00027202 */ /* 0x002fe40000000f00 */
[----:B------:R-:W-:Y:S01]  /*30890*/  IADD3.X R41, R41, UR6, RZ, P5, !PT ;  /* 0x0000000629297c10 */ /* 0x000fe2000affe4ff */
[----:B------:R1:W-:Y:S01]  /*308a0*/  STL [R1+0x594], R26 ;  /* 0x0005941a01007387 */ /* 0x0003e20000100800 */
[----:B------:R-:W-:-:S03]  /*308b0*/  IMAD.MOV.U32 R3, RZ, RZ, R56 ;  /* 0x000000ffff037224 */ /* 0x000fc600078e0038 */
[----:B------:R-:W2:Y:S04]  /*308c0*/  LDL.LU R27, [R1+0x69c] ;  /* 0x00069c00011b7983 */ /* 0x000ea80000300800 */
[----:B------:R1:W-:Y:S04]  /*308d0*/  STL [R1+0x590], R41 ;  /* 0x0005902901007387 */ /* 0x0003e80000100800 */
[----:B------:R-:W2:Y:S04]  /*308e0*/  LDL.LU R59, [R1+0x6a4] ;  /* 0x0006a400013b7983 */ /* 0x000ea80000300800 */
[----:B------:R-:W2:Y:S04]  /*308f0*/  LDL.LU R56, [R1+0x698] ;  /* 0x0006980001387983 */ /* 0x000ea80000300800 */
[----:B------:R-:W2:Y:S04]  /*30900*/  LDL.LU R60, [R1+0x6a0] ;  /* 0x0006a000013c7983 */ /* 0x000ea80000300800 */
[----:B------:R1:W-:Y:S02]  /*30910*/  LDGSTS.E [R8+0x12400], [R2.64], P1 ;  /* 0x1240000002087fae */ /* 0x0003e40008921848 */
[----:B-1----:R-:W-:-:S02]  /*30920*/  IMAD.MOV.U32 R2, RZ, RZ, R26 ;  /* 0x000000ffff027224 */ /* 0x002fc400078e001a */
[----:B------:R-:W-:Y:S01]  /*30930*/  IMAD.MOV.U32 R3, RZ, RZ, R41 ;  /* 0x000000ffff037224 */ /* 0x000fe200078e0029 */
[----:B------:R-:W2:Y:S04]  /*30940*/  LDL.LU R26, [R1+0x78c] ;  /* 0x00078c00011a7983 */ /* 0x000ea80000300800 */
[----:B------:R-:W2:Y:S04]  /*30950*/  LDL.LU R41, [R1+0x794] ;  /* 0x0007940001297983 */ /* 0x000ea80000300800 */
[----:B------:R1:W-:Y:S01]  /*30960*/  LDGSTS.E [R8+0x12480], [R2.64], P2 ;  /* 0x1248000002087fae */ /* 0x0003e20009121848 */
[----:B---3--:R-:W-:-:S05]  /*30970*/  IADD3 R40, P4, R40, UR7, RZ ;  /* 0x0000000728287c10 */ /* 0x008fca000ff9e0ff */
[----:B------:R3:W-:Y:S01]  /*30980*/  STL [R1+0x59c], R40 ;  /* 0x00059c2801007387 */ /* 0x0007e20000100800 */
[----:B-1----:R-:W-:Y:S02]  /*30990*/  MOV R2, R40 ;  /* 0x0000002800027202 */ /* 0x002fe40000000f00 */
[----:B------:R-:W-:Y:S02]  /*309a0*/  IADD3 R24, P5, R24, UR7, RZ ;  /* 0x0000000718187c10 */ /* 0x000fe4000ffbe0ff */
[----:B-----5:R-:W-:Y:S02]  /*309b0*/  IADD3.X R58, R58, UR6, RZ, P4, !PT ;  /* 0x000000063a3a7c10 */ /* 0x020fe4000a7fe4ff */
[----:B----4-:R-:W-:-:S03]  /*309c0*/  IADD3.X R42, R42, UR6, RZ, P5, !PT ;  /* 0x000000062a2a7c10 */ /* 0x010fc6000affe4ff */
        /* <DEDUP_REMOVED lines=9> */
[----:B----4-:R-:W4:Y:S04]  /*30a60*/  LDL.LU R24, [R1+0x79c] ;  /* 0x00079c0001187983 */ /* 0x010f280000300800 */
[----:B-----5:R-:W5:Y:S04]  /*30a70*/  LDL.LU R42, [R1+0x7a4] ;  /* 0x0007a400012a7983 */ /* 0x020f680000300800 */
[----:B------:R1:W-:Y:S01]  /*30a80*/  LDGSTS.E [R8+0x12580], [R2.64], P0 ;  /* 0x1258000002087fae */ /* 0x0003e20008121848 */
[----:B------:R-:W-:-:S05]  /*30a90*/  IADD3 R43, P4, R43, UR7, RZ ;  /* 0x000000072b2b7c10 */ /* 0x000fca000ff9e0ff */
[----:B------:R2:W-:Y:S01]  /*30aa0*/  STL [R1+0x68c], R43 ;  /* 0x00068c2b01007387 */ /* 0x0005e20000100800 */
[----:B------:R-:W-:Y:S02]  /*30ab0*/  IADD3 R11, P5, R11, UR7, RZ ;  /* 0x000000070b0b7c10 */ /* 0x000fe4000ffbe0ff */
[----:B--2---:R-:W-:Y:S02]  /*30ac0*/  IADD3.X R57, R57, UR6, RZ, P4, !PT ;  /* 0x0000000639397c10 */ /* 0x004fe4000a7fe4ff */
[----:B-1----:R-:W-:Y:S02]  /*30ad0*/  MOV R2, R43 ;  /* 0x0000002b00027202 */ /* 0x002fe40000000f00 */
[----:B------:R-:W-:Y:S01]  /*30ae0*/  IADD3.X R25, R25, UR6, RZ, P5, !PT ;  /* 0x0000000619197c10 */ /* 0x000fe2000affe4ff */
[----:B------:R1:W-:Y:S04]  /*30af0*/  STL [R1+0x688], R57 ;  /* 0x0006883901007387 */ /* 0x0003e80000100800 */
[----:B------:R-:W-:Y:S04]  /*30b00*/  STL [R1+0x694], R11 ;  /* 0x0006940b01007387 */ /* 0x000fe80000100800 */
[----:B------:R-:W2:Y:S01]  /*30b10*/  LDL.LU R43, [R1+0x798] ;  /* 0x00079800012b7983 */ /* 0x000ea20000300800 */
[----:B------:R-:W-:-:S03]  /*30b20*/  IMAD.MOV.U32 R3, RZ, RZ, R57 ;  /* 0x000000ffff037224 */ /* 0x000fc600078e0039 */
[----:B------:R1:W-:Y:S04]  /*30b30*/  STL [R1+0x690], R25 ;  /* 0x0006901901007387 */ /* 0x0003e80000100800 */
[----:B-1----:R-:W2:Y:S04]  /*30b40*/  LDL.LU R57, [R1+0x7a0] ;  /* 0x0007a00001397983 */ /* 0x002ea80000300800 */
[----:B------:R1:W-:Y:S01]  /*30b50*/  LDGSTS.E [R8+0x13400], [R2.64], P1 ;  /* 0x1340000002087fae */ /* 0x0003e20008921848 */
[----:B------:R-:W-:Y:S01]  /*30b60*/  IADD3 R27, P4, R27, UR7, RZ ;  /* 0x000000071b1b7c10 */ /* 0x000fe2000ff9e0ff */
[----:B-1----:R-:W-:-:S02]  /*30b70*/  IMAD.MOV.U32 R2, RZ, RZ, R11 ;  /* 0x000000ffff027224 */ /* 0x002fc400078e000b */
[----:B------:R-:W-:Y:S01]  /*30b80*/  IMAD.MOV.U32 R3, RZ, RZ, R25 ;  /* 0x000000ffff037224 */ /* 0x000fe200078e0019 */
[----:B------:R-:W-:Y:S01]  /*30b90*/  IADD3 R59, P5, R59, UR7, RZ ;  /* 0x000000073b3b7c10 */ /* 0x000fe2000ffbe0ff */
[----:B------:R-:W2:Y:S01]  /*30ba0*/  LDL.LU R25, [R1+0x88c] ;  /* 0x00088c0001197983 */ /* 0x000ea20000300800 */
[----:B------:R-:W-:-:S03]  /*30bb0*/  IADD3.X R56, R56, UR6, RZ, P4, !PT ;  /* 0x0000000638387c10 */ /* 0x000fc6000a7fe4ff */
[----:B------:R-:W2:Y:S01]  /*30bc0*/  LDL.LU R11, [R1+0x894] ;  /* 0x00089400010b7983 */ /* 0x000ea20000300800 */
[----:B------:R-:W-:-:S03]  /*30bd0*/  IADD3.X R60, R60, UR6, RZ, P5, !PT ;  /* 0x000000063c3c7c10 */ /* 0x000fc6000affe4ff */
[----:B------:R-:W-:Y:S04]  /*30be0*/  STL [R1+0x69c], R27 ;  /* 0x00069c1b01007387 */ /* 0x000fe80000100800 */
[----:B------:R1:W-:Y:S04]  /*30bf0*/  LDGSTS.E [R8+0x13480], [R2.64], P2 ;  /* 0x1348000002087fae */ /* 0x0003e80009121848 */
[----:B------:R1:W-:Y:S04]  /*30c00*/  STL [R1+0x698], R56 ;  /* 0x0006983801007387 */ /* 0x0003e80000100800 */
[----:B------:R-:W-:Y:S01]  /*30c10*/  STL [R1+0x6a4], R59 ;  /* 0x0006a43b01007387 */ /* 0x000fe20000100800 */
[----:B-1----:R-:W-:-:S03]  /*30c20*/  IMAD.MOV.U32 R3, RZ, RZ, R56 ;  /* 0x000000ffff037224 */ /* 0x002fc600078e0038 */
[----:B------:R-:W2:Y:S01]  /*30c30*/  LDL.LU R56, [R1+0x888] ;  /* 0x0008880001387983 */ /* 0x000ea20000300800 */
[----:B------:R-:W-:-:S03]  /*30c40*/  MOV R2, R27 ;  /* 0x0000001b00027202 */ /* 0x000fc60000000f00 */
        /* <DEDUP_REMOVED lines=15> */
[----:B------:R-:W3:Y:S04]  /*30d40*/  LDL.LU R26, [R1+0x89c] ;  /* 0x00089c00011a7983 */ /* 0x000ee80000300800 */
[----:B------:R5:W-:Y:S04]  /*30d50*/  STL [R1+0x790], R58 ;  /* 0x0007903a01007387 */ /* 0x000be80000100800 */
[----:B------:R5:W-:Y:S04]  /*30d60*/  LDGSTS.E [R8+0x14400], [R2.64], P1 ;  /* 0x1440000002087fae */ /* 0x000be80008921848 */
[----:B-1----:R-:W3:Y:S01]  /*30d70*/  LDL.LU R40, [R1+0x8a4] ;  /* 0x0008a40001287983 */ /* 0x002ee20000300800 */
[----:B----4-:R-:W-:Y:S01]  /*30d80*/  IADD3 R24, P4, R24, UR7, RZ ;  /* 0x0000000718187c10 */ /* 0x010fe2000ff9e0ff */
[----:B-----5:R-:W-:-:S02]  /*30d90*/  IMAD.MOV.U32 R3, RZ, RZ, R58 ;  /* 0x000000ffff037224 */ /* 0x020fc400078e003a */
[----:B------:R-:W4:Y:S01]  /*30da0*/  LDL.LU R58, [R1+0x898] ;  /* 0x00089800013a7983 */ /* 0x000f220000300800 */
[----:B------:R-:W-:Y:S01]  /*30db0*/  IMAD.MOV.U32 R2, RZ, RZ, R41 ;  /* 0x000000ffff027224 */ /* 0x000fe200078e0029 */
[----:B------:R-:W-:Y:S02]  /*30dc0*/  IADD3 R42, P5, R42, UR7, RZ ;  /* 0x000000072a2a7c10 */ /* 0x000fe4000ffbe0ff */
[----:B------:R-:W5:Y:S04]  /*30dd0*/  LDL.LU R41, [R1+0x8a0] ;  /* 0x0008a00001297983 */ /* 0x000f680000300800 */
[----:B------:R1:W-:Y:S04]  /*30de0*/  LDGSTS.E [R8+0x14480], [R2.64], P2 ;  /* 0x1448000002087fae */ /* 0x0003e80009121848 */
[----:B------:R-:W-:Y:S01]  /*30df0*/  STL [R1+0x79c], R24 ;  /* 0x00079c1801007387 */ /* 0x000fe20000100800 */
[----:B-1----:R-:W-:-:S02]  /*30e00*/  MOV R2, R24 ;  /* 0x0000001800027202 */ /* 0x002fc40000000f00 */
[----:B--2---:R-:W-:-:S05]  /*30e10*/  IADD3.X R43, R43, UR6, RZ, P4, !PT ;  /* 0x000000062b2b7c10 */ /* 0x004fca000a7fe4ff */
        /* <DEDUP_REMOVED lines=8> */
[----:B--2---:R-:W-:Y:S01]  /*30ea0*/  IMAD.MOV.U32 R3, RZ, RZ, R57 ;  /* 0x000000ffff037224 */ /* 0x004fe200078e0039 */
[----:B------:R-:W-:-:S02]  /*30eb0*/  IADD3 R25, P4, R25, UR7, RZ ;  /* 0x0000000719197c10 */ /* 0x000fc4000ff9e0ff */
[----:B-1----:R-:W2:Y:S01]  /*30ec0*/  LDL.LU R57, [R1+0x988] ;  /* 0x0009880001397983 */ /* 0x002ea20000300800 */
[----:B------:R-:W-:Y:S01]  /*30ed0*/  IMAD.MOV.U32 R2, RZ, RZ, R42 ;  /* 0x000000ffff027224 */ /* 0x000fe200078e002a */
[----:B------:R-:W-:Y:S02]  /*30ee0*/  IADD3 R11, P5, R11, UR7, RZ ;  /* 0x000000070b0b7c10 */ /* 0x000fe4000ffbe0ff */
[----:B------:R-:W2:Y:S04]  /*30ef0*/  LDL.LU R42, [R1+0x990] ;  /* 0x00099000012a7983 */ /* 0x000ea80000300800 */
[----:B------:R1:W-:Y:S04]  /*30f00*/  STL [R1+0x88c], R25 ;  /* 0x00088c1901007387 */ /* 0x0003e80000100800 */
[----:B------:R1:W-:Y:S01]  /*30f10*/  LDGSTS.E [R8+0x14580], [R2.64], P0 ;  /* 0x1458000002087fae */ /* 0x0003e20008121848 */
[----:B------:R-:W-:-:S05]  /*30f20*/  IADD3.X R56, R56, UR6, RZ, P4, !PT ;  /* 0x0000000638387c10 */ /* 0x000fca000a7fe4ff */
[----:B------:R1:W-:Y:S01]  /*30f30*/  STL [R1+0x888], R56 ;  /* 0x0008883801007387 */ /* 0x0003e20000100800 */
[----:B------:R-:W-:-:S03]  /*30f40*/  IADD3.X R27, R27, UR6, RZ, P5, !PT ;  /* 0x000000061b1b7c10 */ /* 0x000fc6000affe4ff */
[----:B------:R1:W-:Y:S02]  /*30f50*/  STL [R1+0x894], R11 ;  /* 0x0008940b01007387 */ /* 0x0003e40000100800 */
[----:B-1----:R-:W-:Y:S02]  /*30f60*/  MOV R2, R25 ;  /* 0x0000001900027202 */ /* 0x002fe40000000f00 */
[----:B------:R-:W2:Y:S04]  /*30f70*/  LDL.LU R59, [R1+0x99c] ;  /* 0x00099c00013b7983 */ /* 0x000ea80000300800 */
[----:B------:R1:W-:Y:S04]  /*30f80*/  STL [R1+0x890], R27 ;  /* 0x0008901b01007387 */ /* 0x0003e80000100800 */
[----:B------:R-:W2:Y:S04]  /*30f90*/  LDL.LU R25, [R1+0x9a4] ;  /* 0x0009a40001197983 */ /* 0x000ea80000300800 */
[----:B------:R-:W2:Y:S01]  /*30fa0*/  LDL.LU R60, [R1+0x998] ;  /* 0x00099800013c7983 */ /* 0x000ea20000300800 */
[----:B------:R-:W-:-:S03]  /*30fb0*/  IMAD.MOV.U32 R3, RZ, RZ, R56 ;  /* 0x000000ffff037224 */ /* 0x000fc600078e0038 */
[----:B------:R-:W2:Y:S04]  /*30fc0*/  LDL.LU R56, [R1+0x9a0] ;  /* 0x0009a00001387983 */ /* 0x000ea80000300800 */
[----:B------:R1:W-:Y:S02]  /*30fd0*/  LDGSTS.E [R8+0x15400], [R2.64], P1 ;  /* 0x1540000002087fae */ /* 0x0003e40008921848 */
[----:B-1----:R-:W-:Y:S02]  /*30fe0*/  IMAD.MOV.U32 R2, RZ, RZ, R11 ;  /* 0x000000ffff027224 */ /* 0x002fe400078e000b */
        /* <DEDUP_REMOVED lines=8> */
[----:B----4-:R-:W-:Y:S02]  /*31070*/  IADD3.X R58, R58, UR6, RZ, P4, !PT ;  /* 0x000000063a3a7c10 */ /* 0x010fe4000a7fe4ff */
[----:B-----5:R-:W-:-:S03]  /*31080*/  IADD3.X R41, R41, UR6, RZ, P5, !PT ;  /* 0x0000000629297c10 */ /* 0x020fc6000affe4ff */
[----:B------:R1:W-:Y:S04]  /*31090*/  STL [R1+0x898], R58 ;  /* 0x0008983a01007387 */ /* 0x0003e80000100800 */
[----:B------:R-:W-:Y:S04]  /*310a0*/  STL [R1+0x8a4], R40 ;  /* 0x0008a42801007387 */ /* 0x000fe80000100800 */
[----:B---3--:R-:W3:Y:S01]  /*310b0*/  LDL.LU R26, [R1+0xa88] ;  /* 0x000a8800011a7983 */ /* 0x008ee20000300800 */
[----:B------:R-:W-:-:S03]  /*310c0*/  IMAD.MOV.U32 R3, RZ, RZ, R58 ;  /* 0x000000ffff037224 */ /* 0x000fc600078e003a */
[----:B------:R4:W-:Y:S04]  /*310d0*/  STL [R1+0x8a0], R41 ;  /* 0x0008a02901007387 */ /* 0x0009e80000100800 */
[----:B-1----:R-:W5:Y:S04]  /*310e0*/  LDL.LU R58, [R1+0xa90] ;  /* 0x000a9000013a7983 */ /* 0x002f680000300800 */
[----:B------:R1:W-:Y:S02]  /*310f0*/  LDGSTS.E [R8+0x15500], [R2.64], P3 ;  /* 0x1550000002087fae */ /* 0x0003e40009921848 */
[----:B-1----:R-:W-:-:S02]  /*31100*/  IMAD.MOV.U32 R2, RZ, RZ, R40 ;  /* 0x000000ffff027224 */ /* 0x002fc400078e0028 */
[----:B------:R-:W-:Y:S02]  /*31110*/  IMAD.MOV.U32 R3, RZ, RZ, R41 ;  /* 0x000000ffff037224 */ /* 0x000fe400078e0029 */
[----:B----4-:R-:W4:Y:S04]  /*31120*/  LDL.LU R41, [R1+0xa9c] ;  /* 0x000a9c0001297983 */ /* 0x010f280000300800 */
[----:B------:R-:W4:Y:S04]  /*31130*/  LDL.LU R40, [R1+0xaa4] ;  /* 0x000aa40001287983 */ /* 0x000f280000300800 */
        /* <DEDUP_REMOVED lines=8> */
[----:B------:R2:W-:Y:S01]  /*311c0*/  STL [R1+0x994], R24 ;  /* 0x0009941801007387 */ /* 0x0005e20000100800 */
[----:B------:R-:W-:-:S03]  /*311d0*/  IMAD.MOV.U32 R3, RZ, RZ, R57 ;  /* 0x000000ffff037224 */ /* 0x000fc600078e0039 */
[----:B------:R-:W4:Y:S04]  /*311e0*/  LDL.LU R43, [R1+0xa98] ;  /* 0x000a9800012b7983 */ /* 0x000f280000300800 */
[----:B------:R2:W-:Y:S04]  /*311f0*/  STL [R1+0x990], R42 ;  /* 0x0009902a01007387 */ /* 0x0005e80000100800 */
[----:B-1----:R-:W4:Y:S04]  /*31200*/  LDL.LU R57, [R1+0xaa0] ;  /* 0x000aa00001397983 */ /* 0x002f280000300800 */
[----:B------:R1:W-:Y:S01]  /*31210*/  LDGSTS.E [R8+0x16400], [R2.64], P1 ;  /* 0x1640000002087fae */ /* 0x0003e20008921848 */
[----:B------:R-:W-:Y:S01]  /*31220*/  IADD3 R59, P4, R59, UR7, RZ ;  /* 0x000000073b3b7c10 */ /* 0x000fe2000ff9e0ff */
[----:B-1----:R-:W-:-:S02]  /*31230*/  IMAD.MOV.U32 R2, RZ, RZ, R24 ;  /* 0x000000ffff027224 */ /* 0x002fc400078e0018 */
[----:B------:R-:W-:Y:S01]  /*31240*/  IMAD.MOV.U32 R3, RZ, RZ, R42 ;  /* 0x000000ffff037224 */ /* 0x000fe200078e002a */
[----:B--2---:R-:W2:Y:S01]  /*31250*/  LDL.LU R24, [R1+0x3ac] ;  /* 0x0003ac0001187983 */ /* 0x004ea20000300800 */
[----:B------:R-:W-:-:S03]  /*31260*/  IADD3 R25, P5, R25, UR7, RZ ;  /* 0x0000000719197c10 */ /* 0x000fc6000ffbe0ff */
[----:B------:R1:W-:Y:S01]  /*31270*/  LDGSTS.E [R8+0x16480], [R2.64], P2 ;  /* 0x1648000002087fae */ /* 0x0003e20009121848 */
[----:B------:R-:W-:-:S03]  /*31280*/  IADD3.X R60, R60, UR6, RZ, P4, !PT ;  /* 0x000000063c3c7c10 */ /* 0x000fc6000a7fe4ff */
[----:B------:R-:W2:Y:S01]  /*31290*/  LDL.LU R42, [R1+0x3b4] ;  /* 0x0003b400012a7983 */ /* 0x000ea20000300800 */
[----:B------:R-:W-:-:S03]  /*312a0*/  IADD3.X R56, R56, UR6, RZ, P5, !PT ;  /* 0x0000000638387c10 */ /* 0x000fc6000affe4ff */
[----:B------:R-:W-:Y:S01]  /*312b0*/  STL [R1+0x99c], R59 ;  /* 0x00099c3b01007387 */ /* 0x000fe20000100800 */
[----:B-1----:R-:W-:Y:S01]  /*312c0*/  MOV R2, R59 ;  /* 0x0000003b00027202 */ /* 0x002fe20000000f00 */
[----:B------:R-:W-:Y:S02]  /*312d0*/  IMAD.MOV.U32 R3, RZ, RZ, R60 ;  /* 0x000000ffff037224 */ /* 0x000fe400078e003c */
[----:B------:R-:W-:Y:S04]  /*312e0*/  STL [R1+0x998], R60 ;  /* 0x0009983c01007387 */ /* 0x000fe80000100800 */
[----:B------:R1:W-:Y:S04]  /*312f0*/  STL [R1+0x9a4], R25 ;  /* 0x0009a41901007387 */ /* 0x0003e80000100800 */
[----:B------:R1:W-:Y:S04]  /*31300*/  LDGSTS.E [R8+0x16500], [R2.64], P3 ;  /* 0x1650000002087fae */ /* 0x0003e80009921848 */
[----:B------:R1:W-:Y:S02]  /*31310*/  STL [R1+0x9a0], R56 ;  /* 0x0009a03801007387 */ /* 0x0003e40000100800 */
[----:B-1----:R-:W-:-:S02]  /*31320*/  IMAD.MOV.U32 R2, RZ, RZ, R25 ;  /* 0x000000ffff027224 */ /* 0x002fc400078e0019 */
[----:B------:R-:W2:Y:S01]  /*31330*/  LDL.LU R25, [R1+0x3a8] ;  /* 0x0003a80001197983 */ /* 0x000ea20000300800 */
[----:B------:R-:W-:-:S03]  /*31340*/  IMAD.MOV.U32 R3, RZ, RZ, R56 ;  /* 0x000000ffff037224 */ /* 0x000fc600078e0038 */
[----:B------:R-:W2:Y:S01]  /*31350*/  LDL.LU R56, [R1+0x3b0] ;  /* 0x0003b00001387983 */ /* 0x000ea20000300800 */
[----:B------:R-:W-:Y:S02]  /*31360*/  IADD3 R11, P4, R11, UR7, RZ ;  /* 0x000000070b0b7c10 */ /* 0x000fe4000ff9e0ff */
[----:B------:R-:W-:Y:S01]  /*31370*/  IADD3 R27, P5, R27, UR7, RZ ;  /* 0x000000071b1b7c10 */ /* 0x000fe2000ffbe0ff */
[----:B------:R1:W-:Y:S04]  /*31380*/  LDGSTS.E [R8+0x16580], [R2.64], P0 ;  /* 0x1658000002087fae */ /* 0x0003e80008121848 */
[----:B------:R3:W-:Y:S01]  /*31390*/  STL [R1+0xa8c], R11 ;  /* 0x000a8c0b01007387 */ /* 0x0007e20000100800 */
[----:B-1----:R-:W-:Y:S02]  /*313a0*/  MOV R2, R11 ;  /* 0x0000000b00027202 */ /* 0x002fe40000000f00 */
[----:B---3--:R-:W-:-:S05]  /*313b0*/  IADD3.X R26, R26, UR6, RZ, P4, !PT ;  /* 0x000000061a1a7c10 */ /* 0x008fca000a7fe4ff */
[----:B------:R-:W-:Y:S01]  /*313c0*/  IMAD.MOV.U32 R3, RZ, RZ, R26 ;  /* 0x000000ffff037224 */ /* 0x000fe200078e001a */
[----:B------:R1:W-:Y:S01]  /*313d0*/  STL [R1+0xa88], R26 ;  /* 0x000a881a01007387 */ /* 0x0003e20000100800 */
[----:B-----5:R-:W-:-:S03]  /*313e0*/  IADD3.X R58, R58, UR6, RZ, P5, !PT ;  /* 0x000000063a3a7c10 */ /* 0x020fc6000affe4ff */
[----:B------:R3:W-:Y:S04]  /*313f0*/  STL [R1+0xa94], R27 ;  /* 0x000a941b01007387 */ /* 0x0007e80000100800 */
[----:B------:R-:W5:Y:S04]  /*31400*/  LDL.LU R11, [R1+0x3bc] ;  /* 0x0003bc00010b7983 */ /* 0x000f680000300800 */
[----:B------:R3:W-:Y:S04]  /*31410*/  STL [R1+0xa90], R58 ;  /* 0x000a903a01007387 */ /* 0x0007e80000100800 */
[----:B------:R3:W-:Y:S04]  /*31420*/  LDGSTS.E [R8+0x17400], [R2.64], P1 ;  /* 0x1740000002087fae */ /* 0x0007e80008921848 */
[----:B-1----:R-:W5:Y:S01]  /*31430*/  LDL.LU R26, [R1+0x3c4] ;  /* 0x0003c400011a7983 */ /* 0x002f620000300800 */
[----:B----4-:R-:W-:Y:S01]  /*31440*/  IADD3 R41, P4, R41, UR7, RZ ;  /* 0x0000000729297c10 */ /* 0x010fe2000ff9e0ff */
[----:B---3--:R-:W-:-:S02]  /*31450*/  IMAD.MOV.U32 R2, RZ, RZ, R27 ;  /* 0x000000ffff027224 */ /* 0x008fc400078e001b */
[----:B------:R-:W3:Y:S01]  /*31460*/  LDL.LU R27, [R1+0x3b8] ;  /* 0x0003b800011b7983 */ /* 0x000ee20000300800 */
[----:B------:R-:W-:Y:S01]  /*31470*/  IMAD.MOV.U32 R3, RZ, RZ, R58 ;  /* 0x000000ffff037224 */ /* 0x000fe200078e003a */
[----:B------:R-:W-:Y:S02]  /*31480*/  IADD3 R40, P5, R40, UR7, RZ ;  /* 0x0000000728287c10 */ /* 0x000fe4000ffbe0ff */
[----:B------:R-:W4:Y:S04]  /*31490*/  LDL.LU R58, [R1+0x3c0] ;  /* 0x0003c000013a7983 */ /* 0x000f280000300800 */
[----:B------:R-:W-:Y:S04]  /*314a0*/  STL [R1+0xa9c], R41 ;  /* 0x000a9c2901007387 */ /* 0x000fe80000100800 */
[----:B------:R1:W-:Y:S01]  /*314b0*/  LDGSTS.E [R8+0x17480], [R2.64], P2 ;  /* 0x1748000002087fae */ /* 0x0003e20009121848 */
[----:B------:R-:W-:-:S05]  /*314c0*/  IADD3.X R43, R43, UR6, RZ, P4, !PT ;  /* 0x000000062b2b7c10 */ /* 0x000fca000a7fe4ff */
[----:B------:R1:W-:Y:S02]  /*314d0*/  STL [R1+0xa98], R43 ;  /* 0x000a982b01007387 */ /* 0x0003e40000100800 */
[----:B-1----:R-:W-:Y:S01]  /*314e0*/  IMAD.MOV.U32 R3, RZ, RZ, R43 ;  /* 0x000000ffff037224 */ /* 0x002fe200078e002b */
[----:B------:R-:W-:Y:S01]  /*314f0*/  IADD3.X R57, R57, UR6, RZ, P5, !PT ;  /* 0x0000000639397c10 */ /* 0x000fe2000affe4ff */
[----:B------:R-:W-:Y:S01]  /*31500*/  STL [R1+0xaa4], R40 ;  /* 0x000aa42801007387 */ /* 0x000fe20000100800 */
[----:B------:R-:W-:-:S03]  /*31510*/  MOV R2, R41 ;  /* 0x0000002900027202 */ /* 0x000fc60000000f00 */
[----:B------:R-:W4:Y:S04]  /*31520*/  LDL.LU R43, [R1+0x4ac] ;  /* 0x0004ac00012b7983 */ /* 0x000f280000300800 */
[----:B------:R1:W-:Y:S04]  /*31530*/  STL [R1+0xaa0], R57 ;  /* 0x000aa03901007387 */ /* 0x0003e80000100800 */
[----:B------:R-:W4:Y:S04]  /*31540*/  LDL.LU R41, [R1+0x4b4] ;  /* 0x0004b40001297983 */ /* 0x000f280000300800 */
[----:B------:R-:W4:Y:S04]  /*31550*/  LDL.LU R59, [R1+0x4a8] ;  /* 0x0004a800013b7983 */ /* 0x000f280000300800 */
[----:B------:R1:W-:Y:S01]  /*31560*/  LDGSTS.E [R8+0x17500], [R2.64], P3 ;  /* 0x1750000002087fae */ /* 0x0003e20009921848 */
[----:B--2---:R-:W-:-:S02]  /*31570*/  IADD3 R24, P4, R24, UR7, RZ ;  /* 0x0000000718187c10 */ /* 0x004fc4000ff9e0ff */
[----:B------:R-:W-:Y:S01]  /*31580*/  IADD3 R42, P5, R42, UR7, RZ ;  /* 0x000000072a2a7c10 */ /* 0x000fe2000ffbe0ff */
[----:B-1----:R-:W-:Y:S02]  /*31590*/  IMAD.MOV.U32 R2, RZ, RZ, R40 ;  /* 0x000000ffff027224 */ /* 0x002fe400078e0028 */
[----:B------:R-:W-:Y:S02]  /*315a0*/  IMAD.MOV.U32 R3, RZ, RZ, R57 ;  /* 0x000000ffff037224 */ /* 0x000fe400078e0039 */
[----:B------:R-:W2:Y:S01]  /*315b0*/  LDL.LU R57, [R1+0x4b0] ;  /* 0x0004b00001397983 */ /* 0x000ea20000300800 */
[----:B------:R-:W-:-:S03]  /*315c0*/  LOP3.LUT R40, R201, 0x30, RZ, 0x3c, !PT ;  /* 0x00000030c9287812 */ /* 0x000fc600078e3cff */
[----:B------:R1:W-:Y:S04]  /*315d0*/  LDGSTS.E [R8+0x17580], [R2.64], P0 ;  /* 0x1758000002087fae */ /* 0x0003e80008121848 */
[----:B------:R-:W-:Y:S01]  /*315e0*/  STL [R1+0x3ac], R24 ;  /* 0x0003ac1801007387 */ /* 0x000fe20000100800 */
[----:B-1----:R-:W-:Y:S02]  /*315f0*/  MOV R2, UR5 ;  /* 0x0000000500027c02 */ /* 0x002fe40008000f00 */
[----:B------:R-:W-:-:S03]  /*31600*/  IADD3.X R25, R25, UR6, RZ, P4, !PT ;  /* 0x0000000619197c10 */ /* 0x000fc6000a7fe4ff */
[----:B------:R-:W-:Y:S01]  /*31610*/  IMAD R2, R2, 0x8000, R40 ;  /* 0x0000800002027824 */ /* 0x000fe200078e0228 */
[----:B------:R-:W-:Y:S01]  /*31620*/  STL [R1+0x3b4], R42 ;  /* 0x0003b42a01007387 */ /* 0x000fe20000100800 */
[----:B------:R-:W-:-:S03]  /*31630*/  IADD3.X R56, R56, UR6, RZ, P5, !PT ;  /* 0x0000000638387c10 */ /* 0x000fc6000affe4ff */
[----:B------:R1:W-:Y:S04]  /*31640*/  STL [R1+0x3a8], R25 ;  /* 0x0003a81901007387 */ /* 0x0003e80000100800 */
[----:B------:R-:W2:Y:S04]  /*31650*/  LDL.LU R40, [R1+0x4bc] ;  /* 0x0004bc0001287983 */ /* 0x000ea80000300800 */
[----:B------:R-:W2:Y:S04]  /*31660*/  LDL.LU R8, [R1+0x4c4] ;  /* 0x0004c40001087983 */ /* 0x000ea80000300800 */
[----:B------:R1:W-:Y:S04]  /*31670*/  LDGSTS.E [R2+0x10600], [R24.64], P1 ;  /* 0x1060000018027fae */ /* 0x0003e80008921848 */
[----:B------:R1:W-:Y:S02]  /*31680*/  STL [R1+0x3b0], R56 ;  /* 0x0003b03801007387 */ /* 0x0003e40000100800 */
[----:B-1----:R-:W-:-:S02]  /*31690*/  IMAD.MOV.U32 R25, RZ, RZ, R56 ;  /* 0x000000ffff197224 */ /* 0x002fc400078e0038 */
[----:B------:R-:W2:Y:S01]  /*316a0*/  LDL.LU R56, [R1+0x4b8] ;  /* 0x0004b80001387983 */ /* 0x000ea20000300800 */
[----:B------:R-:W-:-:S03]  /*316b0*/  IMAD.MOV.U32 R24, RZ, RZ, R42 ;  /* 0x000000ffff187224 */ /* 0x000fc600078e002a */
[----:B------:R-:W2:Y:S04]  /*316c0*/  LDL.LU R42, [R1+0x4c0] ;  /* 0x0004c000012a7983 */ /* 0x000ea80000300800 */
[----:B------:R1:W-:Y:S01]  /*316d0*/  LDGSTS.E [R2+0x10680], [R24.64], P2 ;  /* 0x1068000018027fae */ /* 0x0003e20009121848 */
[----:B-----5:R-:W-:-:S04]  /*316e0*/  IADD3 R11, P4, R11, UR7, RZ ;  /* 0x000000070b0b7c10 */ /* 0x020fc8000ff9e0ff */
[----:B-1----:R-:W-:Y:S01]  /*316f0*/  MOV R24, R11 ;  /* 0x0000000b00187202 */ /* 0x002fe20000000f00 */
[----:B------:R-:W-:Y:S01]  /*31700*/  STL [R1+0x3bc], R11 ;  /* 0x0003bc0b01007387 */ /* 0x000fe20000100800 */
[----:B------:R-:W-:Y:S02]  /*31710*/  IADD3 R26, P5, R26, UR7, RZ ;  /* 0x000000071a1a7c10 */ /* 0x000fe4000ffbe0ff */
[----:B---3--:R-:W-:Y:S02]  /*31720*/  IADD3.X R27, R27, UR6, RZ, P4, !PT ;  /* 0x000000061b1b7c10 */ /* 0x008fe4000a7fe4ff */
[----:B----4-:R-:W-:-:S03]  /*31730*/  IADD3.X R58, R58, UR6, RZ, P5, !PT ;  /* 0x000000063a3a7c10 */ /* 0x010fc6000affe4ff */
[----:B------:R-:W-:Y:S01]  /*31740*/  IMAD.MOV.U32 R25, RZ, RZ, R27 ;  /* 0x000000ffff197224 */ /* 0x000fe200078e001b */
[----:B------:R1:W-:Y:S04]  /*31750*/  STL [R1+0x3b8], R27 ;  /* 0x0003b81b01007387 */ /* 0x0003e80000100800 */
[----:B------:R-:W-:Y:S04]  /*31760*/  STL [R1+0x3c4], R26 ;  /* 0x0003c41a01007387 */ /* 0x000fe80000100800 */
[----:B------:R3:W-:Y:S04]  /*31770*/  LDGSTS.E [R2+0x10700], [R24.64], P3 ;  /* 0x1070000018027fae */ /* 0x0007e80009921848 */
[----:B-1----:R-:W4:Y:S04]  /*31780*/  LDL.LU R27, [R1+0x5ac] ;  /* 0x0005ac00011b7983 */ /* 0x002f280000300800 */
[----:B------:R1:W-:Y:S04]  /*31790*/  STL [R1+0x3c0], R58 ;  /* 0x0003c03a01007387 */ /* 0x0003e80000100800 */
[----:B------:R-:W5:Y:S01]  /*317a0*/  LDL.LU R11, [R1+0x5b4] ;  /* 0x0005b400010b7983 */ /* 0x000f620000300800 */
[----:B---3--:R-:W-:-:S02]  /*317b0*/  IMAD.MOV.U32 R25, RZ, RZ, R58 ;  /* 0x000000ffff197224 */ /* 0x008fc400078e003a */
[----:B------:R-:W-:Y:S01]  /*317c0*/  IMAD.MOV.U32 R24, RZ, RZ, R26 ;  /* 0x000000ffff187224 */ /* 0x000fe200078e001a */
[----:B-1----:R-:W3:Y:S04]  /*317d0*/  LDL.LU R58, [R1+0x5a8] ;  /* 0x0005a800013a7983 */ /* 0x002ee80000300800 */
[----:B------:R-:W3:Y:S04]  /*317e0*/  LDL.LU R26, [R1+0x5b0] ;  /* 0x0005b000011a7983 */ /* 0x000ee80000300800 */
[----:B------:R1:W-:Y:S01]  /*317f0*/  LDGSTS.E [R2+0x10780], [R24.64], P0 ;  /* 0x1078000018027fae */ /* 0x0003e20008121848 */
[----:B------:R-:W-:-:S02]  /*31800*/  IADD3 R43, P4, R43, UR7, RZ ;  /* 0x000000072b2b7c10 */ /* 0x000fc4000ff9e0ff */
[----:B------:R-:W-:Y:S02]  /*31810*/  IADD3 R41, P5, R41, UR7, RZ ;  /* 0x0000000729297c10 */ /* 0x000fe4000ffbe0ff */
[----:B------:R-:W-:Y:S01]  /*31820*/  IADD3.X R59, R59, UR6, RZ, P4, !PT ;  /* 0x000000063b3b7c10 */ /* 0x000fe2000a7fe4ff */
[----:B------:R2:W-:Y:S01]  /*31830*/  STL [R1+0x4ac], R43 ;  /* 0x0004ac2b01007387 */ /* 0x0005e20000100800 */
[----:B-1----:R-:W-:-:S03]  /*31840*/  MOV R24, R43 ;  /* 0x0000002b00187202 */ /* 0x002fc60000000f00 */
[----:B------:R-:W-:Y:S01]  /*31850*/  IMAD.MOV.U32 R25, RZ, RZ, R59 ;  /* 0x000000ffff197224 */ /* 0x000fe200078e003b */
[----:B------:R1:W-:Y:S04]  /*31860*/  STL [R1+0x4a8], R59 ;  /* 0x0004a83b01007387 */ /* 0x0003e80000100800 */
[----:B------:R-:W-:Y:S04]  /*31870*/  STL [R1+0x4b4], R41 ;  /* 0x0004b42901007387 */ /* 0x000fe80000100800 */
[----:B--2---:R-:W2:Y:S04]  /*31880*/  LDL.LU R43, [R1+0x5bc] ;  /* 0x0005bc00012b7983 */ /* 0x004ea80000300800 */
[----:B------:R1:W-:Y:S01]  /*31890*/  LDGSTS.E [R2+0x11600], [R24.64], P1 ;  /* 0x1160000018027fae */ /* 0x0003e20008921848 */
[----:B------:R-:W-:-:S05]  /*318a0*/  IADD3.X R57, R57, UR6, RZ, P5, !PT ;  /* 0x0000000639397c10 */ /* 0x000fca000affe4ff */
[----:B------:R1:W-:Y:S04]  /*318b0*/  STL [R1+0x4b0], R57 ;  /* 0x0004b03901007387 */ /* 0x0003e80000100800 */
[----:B-1----:R-:W2:Y:S01]  /*318c0*/  LDL.LU R59, [R1+0x5c4] ;  /* 0x0005c400013b7983 */ /* 0x002ea20000300800 */
[----:B------:R-:W-:-:S03]  /*318d0*/  IMAD.MOV.U32 R25, RZ, RZ, R57 ;  /* 0x000000ffff197224 */ /* 0x000fc600078e0039 */
[----:B------:R-:W2:Y:S04]  /*318e0*/  LDL.LU R57, [R1+0x5b8] ;  /* 0x0005b80001397983 */ /* 0x000ea80000300800 */
[----:B------:R-:W2:Y:S01]  /*318f0*/  LDL.LU R60, [R1+0x5c0] ;  /* 0x0005c000013c7983 */ /* 0x000ea20000300800 */
[----:B------:R-:W-:-:S03]  /*31900*/  IMAD.MOV.U32 R24, RZ, RZ, R41 ;  /* 0x000000ffff187224 */ /* 0x000fc600078e0029 */
[----:B------:R-:W2:Y:S04]  /*31910*/  LDL.LU R3, [R1+0x6ac] ;  /* 0x0006ac0001037983 */ /* 0x000ea80000300800 */
[----:B------:R-:W2:Y:S01]  /*31920*/  LDL.LU R41, [R1+0x6b4] ;  /* 0x0006b40001297983 */ /* 0x000ea20000300800 */
[----:B------:R-:W-:-:S03]  /*31930*/  IADD3 R40, P4, R40, UR7, RZ ;  /* 0x0000000728287c10 */ /* 0x000fc6000ff9e0ff */
[----:B------:R1:W-:Y:S01]  /*31940*/  LDGSTS.E [R2+0x11680], [R24.64], P2 ;  /* 0x1168000018027fae */ /* 0x0003e20009121848 */
[----:B------:R-:W-:-:S03]  /*31950*/  IADD3 R8, P5, R8, UR7, RZ ;  /* 0x0000000708087c10 */ /* 0x000fc6000ffbe0ff */
[----:B------:R1:W-:Y:S02]  /*31960*/  STL [R1+0x4bc], R40 ;  /* 0x0004bc2801007387 */ /* 0x0003e40000100800 */
[----:B-1----:R-:W-:Y:S02]  /*31970*/  MOV R24, R40 ;  /* 0x0000002800187202 */ /* 0x002fe40000000f00 */
[----:B------:R-:W-:Y:S02]  /*31980*/  IADD3.X R56, R56, UR6, RZ, P4, !PT ;  /* 0x0000000638387c10 */ /* 0x000fe4000a7fe4ff */
[----:B------:R-:W-:-:S03]  /*31990*/  IADD3.X R42, R42, UR6, RZ, P5, !PT ;  /* 0x000000062a2a7c10 */ /* 0x000fc6000affe4ff */
[----:B------:R1:W-:Y:S04]  /*319a0*/  STL [R1+0x4b8], R56 ;  /* 0x0004b83801007387 */ /* 0x0003e80000100800 */
[----:B------:R1:W-:Y:S04]  /*319b0*/  STL [R1+0x4c4], R8 ;  /* 0x0004c40801007387 */ /* 0x0003e80000100800 */
[----:B------:R-:W2:Y:S01]  /*319c0*/  LDL.LU R40, [R1+0x6a8] ;  /* 0x0006a80001287983 */ /* 0x000ea20000300800 */
[----:B------:R-:W-:-:S03]  /*319d0*/  IMAD.MOV.U32 R25, RZ, RZ, R56 ;  /* 0x000000ffff197224 */ /* 0x000fc600078e0038 */
[----:B------:R1:W-:Y:S04]  /*319e0*/  STL [R1+0x4c0], R42 ;  /* 0x0004c02a01007387 */ /* 0x0003e80000100800 */
[----:B-1----:R-:W2:Y:S04]  /*319f0*/  LDL.LU R56, [R1+0x6b0] ;  /* 0x0006b00001387983 */ /* 0x002ea80000300800 */
[----:B------:R1:W-:Y:S02]  /*31a00*/  LDGSTS.E [R2+0x11700], [R24.64], P3 ;  /* 0x1170000018027fae */ /* 0x0003e40009921848 */
[----:B-1----:R-:W-:-:S02]  /*31a10*/  IMAD.MOV.U32 R24, RZ, RZ, R8 ;  /* 0x000000ffff187224 */ /* 0x002fc400078e0008 */
[----:B------:R-:W-:Y:S01]  /*31a20*/  IMAD.MOV.U32 R25, RZ, RZ, R42 ;  /* 0x000000ffff197224 */ /* 0x000fe200078e002a */
[----:B------:R-:W2:Y:S04]  /*31a30*/  LDL.LU R8, [R1+0x6bc] ;  /* 0x0006bc0001087983 */ /* 0x000ea80000300800 */
[----:B------:R-:W2:Y:S04]  /*31a40*/  LDL.LU R42, [R1+0x6c4] ;  /* 0x0006c400012a7983 */ /* 0x000ea80000300800 */
[----:B------:R1:W-:Y:S01]  /*31a50*/  LDGSTS.E [R2+0x11780], [R24.64], P0 ;  /* 0x1178000018027fae */ /* 0x0003e20008121848 */
[----:B----4-:R-:W-:-:S05]  /*31a60*/  IADD3 R27, P4, R27, UR7, RZ ;  /* 0x000000071b1b7c10 */ /* 0x010fca000ff9e0ff */
[----:B------:R4:W-:Y:S01]  /*31a70*/  STL [R1+0x5ac], R27 ;  /* 0x0005ac1b01007387 */ /* 0x0009e20000100800 */
[----:B-----5:R-:W-:Y:S02]  /*31a80*/  IADD3 R11, P5, R11, UR7, RZ ;  /* 0x000000070b0b7c10 */ /* 0x020fe4000ffbe0ff */
[----:B---3--:R-:W-:Y:S02]  /*31a90*/  IADD3.X R58, R58, UR6, RZ, P4, !PT ;  /* 0x000000063a3a7c10 */ /* 0x008fe4000a7fe4ff */
[----:B-1----:R-:W-:Y:S02]  /*31aa0*/  MOV R24, R27 ;  /* 0x0000001b00187202 */ /* 0x002fe40000000f00 */
[----:B------:R-:W-:Y:S01]  /*31ab0*/  IADD3.X R26, R26, UR6, RZ, P5, !PT ;  /* 0x000000061a1a7c10 */ /* 0x000fe2000affe4ff */
[----:B------:R1:W-:Y:S04]  /*31ac0*/  STL [R1+0x5a8], R58 ;  /* 0x0005a83a01007387 */ /* 0x0003e80000100800 */
[----:B------:R-:W-:Y:S01]  /*31ad0*/  STL [R1+0x5b4], R11 ;  /* 0x0005b40b01007387 */ /* 0x000fe20000100800 */
[----:B------:R-:W-:-:S03]  /*31ae0*/  IMAD.MOV.U32 R25, RZ, RZ, R58 ;  /* 0x000000ffff197224 */ /* 0x000fc600078e003a */
[----:B----4-:R-:W3:Y:S04]  /*31af0*/  LDL.LU R27, [R1+0x6b8] ;  /* 0x0006b800011b7983 */ /* 0x010ee80000300800 */
[----:B------:R4:W-:Y:S04]  /*31b00*/  STL [R1+0x5b0], R26 ;  /* 0x0005b01a01007387 */ /* 0x0009e80000100800 */
[----:B-1----:R-:W5:Y:S04]  /*31b10*/  LDL.LU R58, [R1+0x6c0] ;  /* 0x0006c000013a7983 */ /* 0x002f680000300800 */
[----:B------:R1:W-:Y:S01]  /*31b20*/  LDGSTS.E [R2+0x12600], [R24.64], P1 ;  /* 0x1260000018027fae */ /* 0x0003e20008921848 */
[----:B--2---:R-:W-:Y:S01]  /*31b30*/  IADD3 R43, P4, R43, UR7, RZ ;  /* 0x000000072b2b7c10 */ /* 0x004fe2000ff9e0ff */
[----:B-1----:R-:W-:-:S02]  /*31b40*/  IMAD.MOV.U32 R24, RZ, RZ, R11 ;  /* 0x000000ffff187224 */ /* 0x002fc400078e000b */
[----:B------:R-:W-:Y:S02]  /*31b50*/  IMAD.MOV.U32 R25, RZ, RZ, R26 ;  /* 0x000000ffff197224 */ /* 0x000fe400078e001a */
[----:B----4-:R-:W2:Y:S04]  /*31b60*/  LDL.LU R26, [R1+0x7ac] ;  /* 0x0007ac00011a7983 */ /* 0x010ea80000300800 */
[----:B------:R-:W4:Y:S01]  /*31b70*/  LDL.LU R11, [R1+0x7b4] ;  /* 0x0007b400010b7983 */ /* 0x000f220000300800 */
[----:B------:R-:W-:-:S03]  /*31b80*/  IADD3 R59, P5, R59, UR7, RZ ;  /* 0x000000073b3b7c10 */ /* 0x000fc6000ffbe0ff */
[----:B------:R-:W-:Y:S04]  /*31b90*/  STL [R1+0x5bc], R43 ;  /* 0x0005bc2b01007387 */ /* 0x000fe80000100800 */
[----:B------:R1:W-:Y:S01]  /*31ba0*/  LDGSTS.E [R2+0x12680], [R24.64], P2 ;  /* 0x1268000018027fae */ /* 0x0003e20009121848 */
[----:B------:R-:W-:Y:S02]  /*31bb0*/  IADD3.X R57, R57, UR6, RZ, P4, !PT ;  /* 0x0000000639397c10 */ /* 0x000fe4000a7fe4ff */
[----:B------:R-:W-:-:S03]  /*31bc0*/  IADD3.X R60, R60, UR6, RZ, P5, !PT ;  /* 0x000000063c3c7c10 */ /* 0x000fc6000affe4ff */
[----:B------:R1:W-:Y:S04]  /*31bd0*/  STL [R1+0x5b8], R57 ;  /* 0x0005b83901007387 */ /* 0x0003e80000100800 */
[----:B------:R-:W-:Y:S01]  /*31be0*/  STL [R1+0x5c4], R59 ;  /* 0x0005c43b01007387 */ /* 0x000fe20000100800 */
[----:B-1----:R-:W-:Y:S01]  /*31bf0*/  IMAD.MOV.U32 R25, RZ, RZ, R57 ;  /* 0x000000ffff197224 */ /* 0x002fe200078e0039 */
[----:B------:R-:W-:Y:S02]  /*31c00*/  MOV R24, R43 ;  /* 0x0000002b00187202 */ /* 0x000fe40000000f00 */
[----:B------:R-:W4:Y:S01]  /*31c10*/  LDL.LU R57, [R1+0x7a8] ;  /* 0x0007a80001397983 */ /* 0x000f220000300800 */
[----:B------:R-:W-:-:S03]  /*31c20*/  IADD3 R3, P4, R3, UR7, RZ ;  /* 0x0000000703037c10 */ /* 0x000fc6000ff9e0ff */
[----:B------:R-:W-:Y:S04]  /*31c30*/  STL [R1+0x5c0], R60 ;  /* 0x0005c03c01007387 */ /* 0x000fe80000100800 */
[----:B------:R-:W4:Y:S01]  /*31c40*/  LDL.LU R43, [R1+0x7b0] ;  /* 0x0007b000012b7983 */ /* 0x000f220000300800 */
[----:B------:R-:W-:-:S03]  /*31c50*/  IADD3 R41, P5, R41, UR7, RZ ;  /* 0x0000000729297c10 */ /* 0x000fc6000ffbe0ff */
[----:B------:R1:W-:Y:S04]  /*31c60*/  LDGSTS.E [R2+0x12700], [R24.64], P3 ;  /* 0x1270000018027fae */ /* 0x0003e80009921848 */
[----:B------:R-:W-:Y:S01]  /*31c70*/  STL [R1+0x6ac], R3 ;  /* 0x0006ac0301007387 */ /* 0x000fe20000100800 */
[----:B-1----:R-:W-:Y:S02]  /*31c80*/  IMAD.MOV.U32 R24, RZ, RZ, R59 ;  /* 0x000000ffff187224 */ /* 0x002fe400078e003b */
[----:B------:R-:W-:-:S05]  /*31c90*/  IMAD.MOV.U32 R25, RZ, RZ, R60 ;  /* 0x000000ffff197224 */ /* 0x000fca00078e003c */
[----:B------:R1:W-:Y:S01]  /*31ca0*/  LDGSTS.E [R2+0x12780], [R24.64], P0 ;  /* 0x1278000018027fae */ /* 0x0003e20008121848 */
[----:B------:R-:W-:-:S05]  /*31cb0*/  IADD3.X R40, R40, UR6, RZ, P4, !PT ;  /* 0x0000000628287c10 */ /* 0x000fca000a7fe4ff */
[----:B------:R1:W-:Y:S01]  /*31cc0*/  STL [R1+0x6a8], R40 ;  /* 0x0006a82801007387 */ /* 0x0003e20000100800 */
[----:B------:R-:W-:Y:S01]  /*31cd0*/  IADD3.X R56, R56, UR6, RZ, P5, !PT ;  /* 0x0000000638387c10 */ /* 0x000fe2000affe4ff */
[----:B-1----:R-:W-:Y:S01]  /*31ce0*/  IMAD.MOV.U32 R25, RZ, RZ, R40 ;  /* 0x000000ffff197224 */ /* 0x002fe200078e0028 */
[----:B------:R-:W-:Y:S01]  /*31cf0*/  MOV R24, R3 ;  /* 0x0000000300187202 */ /* 0x000fe20000000f00 */
[----:B------:R-:W-:Y:S04]  /*31d00*/  STL [R1+0x6b4], R41 ;  /* 0x0006b42901007387 */ /* 0x000fe80000100800 */
[----:B------:R-:W4:Y:S04]  /*31d10*/  LDL.LU R40, [R1+0x7bc] ;  /* 0x0007bc0001287983 */ /* 0x000f280000300800 */
[----:B------:R1:W-:Y:S04]  /*31d20*/  STL [R1+0x6b0], R56 ;  /* 0x0006b03801007387 */ /* 0x0003e80000100800 */
[----:B------:R1:W-:Y:S04]  /*31d30*/  LDGSTS.E [R2+0x13600], [R24.64], P1 ;  /* 0x1360000018027fae */ /* 0x0003e80008921848 */
[----:B------:R-:W4:Y:S01]  /*31d40*/  LDL.LU R3, [R1+0x7c4] ;  /* 0x0007c40001037983 */ /* 0x000f220000300800 */
[----:B-1----:R-:W-:-:S03]  /*31d50*/  IMAD.MOV.U32 R25, RZ, RZ, R56 ;  /* 0x000000ffff197224 */ /* 0x002fc600078e0038 */
[----:B------:R-:W4:Y:S01]  /*31d60*/  LDL.LU R56, [R1+0x7b8] ;  /* 0x0007b80001387983 */ /* 0x000f220000300800 */
[----:B------:R-:W-:-:S03]  /*31d70*/  IMAD.MOV.U32 R24, RZ, RZ, R41 ;  /* 0x000000ffff187224 */ /* 0x000fc600078e0029 */
[----:B------:R-:W4:Y:S01]  /*31d80*/  LDL.LU R41, [R1+0x7c0] ;  /* 0x0007c00001297983 */ /* 0x000f220000300800 */
[----:B------:R-:W-:Y:S02]  /*31d90*/  IADD3 R8, P4, R8, UR7, RZ ;  /* 0x0000000708087c10 */ /* 0x000fe4000ff9e0ff */
[----:B------:R-:W-:Y:S01]  /*31da0*/  IADD3 R42, P5, R42, UR7, RZ ;  /* 0x000000072a2a7c10 */ /* 0x000fe2000ffbe0ff */
[----:B------:R1:W-:Y:S04]  /*31db0*/  LDGSTS.E [R2+0x13680], [R24.64], P2 ;  /* 0x1368000018027fae */ /* 0x0003e80009121848 */
[----:B------:R-:W-:Y:S01]  /*31dc0*/  STL [R1+0x6bc], R8 ;  /* 0x0006bc0801007387 */ /* 0x000fe20000100800 */
[----:B-1----:R-:W-:Y:S02]  /*31dd0*/  MOV R24, R8 ;  /* 0x0000000800187202 */ /* 0x002fe40000000f00 */
[----:B---3--:R-:W-:-:S05]  /*31de0*/  IADD3.X R27, R27, UR6, RZ, P4, !PT ;  /* 0x000000061b1b7c10 */ /* 0x008fca000a7fe4ff */
[----:B------:R-:W-:Y:S01]  /*31df0*/  IMAD.MOV.U32 R25, RZ, RZ, R27 ;  /* 0x000000ffff197224 */ /* 0x000fe200078e001b */
[----:B------:R1:W-:Y:S01]  /*31e00*/  STL [R1+0x6b8], R27 ;  /* 0x0006b81b01007387 */ /* 0x0003e20000100800 */
[----:B-----5:R-:W-:-:S03]  /*31e10*/  IADD3.X R58, R58, UR6, RZ, P5, !PT ;  /* 0x000000063a3a7c10 */ /* 0x020fc6000affe4ff */
[----:B------:R-:W-:Y:S04]  /*31e20*/  STL [R1+0x6c4], R42 ;  /* 0x0006c42a01007387 */ /* 0x000fe80000100800 */
[----:B------:R3:W-:Y:S04]  /*31e30*/  LDGSTS.E [R2+0x13700], [R24.64], P3 ;  /* 0x1370000018027fae */ /* 0x0007e80009921848 */
[----:B-1----:R-:W5:Y:S04]  /*31e40*/  LDL.LU R27, [R1+0x8ac] ;  /* 0x0008ac00011b7983 */ /* 0x002f680000300800 */
[----:B------:R1:W-:Y:S04]  /*31e50*/  STL [R1+0x6c0], R58 ;  /* 0x0006c03a01007387 */ /* 0x0003e80000100800 */
[----:B------:R-:W5:Y:S01]  /*31e60*/  LDL.LU R8, [R1+0x8b4] ;  /* 0x0008b40001087983 */ /* 0x000f620000300800 */
[----:B---3--:R-:W-:Y:S01]  /*31e70*/  IMAD.MOV.U32 R25, RZ, RZ, R58 ;  /* 0x000000ffff197224 */ /* 0x008fe200078e003a */
[----:B--2---:R-:W-:-:S02]  /*31e80*/  IADD3 R26, P4, R26, UR7, RZ ;  /* 0x000000071a1a7c10 */ /* 0x004fc4000ff9e0ff */
[----:B-1----:R-:W2:Y:S01]  /*31e90*/  LDL.LU R58, [R1+0x8a8] ;  /* 0x0008a800013a7983 */ /* 0x002ea20000300800 */
[----:B------:R-:W-:Y:S01]  /*31ea0*/  IMAD.MOV.U32 R24, RZ, RZ, R42 ;  /* 0x000000ffff187224 */ /* 0x000fe200078e002a */
[----:B----4-:R-:W-:Y:S02]  /*31eb0*/  IADD3 R11, P5, R11, UR7, RZ ;  /* 0x000000070b0b7c10 */ /* 0x010fe4000ffbe0ff */
[----:B------:R-:W3:Y:S04]  /*31ec0*/  LDL.LU R42, [R1+0x8b0] ;  /* 0x0008b000012a7983 */ /* 0x000ee80000300800 */
[----:B------:R1:W-:Y:S04]  /*31ed0*/  STL [R1+0x7ac], R26 ;  /* 0x0007ac1a01007387 */ /* 0x0003e80000100800 */
[----:B------:R4:W-:Y:S02]  /*31ee0*/  LDGSTS.E [R2+0x13780], [R24.64], P0 ;  /* 0x1378000018027fae */ /* 0x0009e40008121848 */
[----:B----4-:R-:W-:-:S02]  /*31ef0*/  MOV R24, R26 ;  /* 0x0000001a00187202 */ /* 0x010fc40000000f00 */
[----:B------:R-:W-:-:S05]  /*31f00*/  IADD3.X R57, R57, UR6, RZ, P4, !PT ;  /* 0x0000000639397c10 */ /* 0x000fca000a7fe4ff */
[----:B------:R4:W-:Y:S01]  /*31f10*/  STL [R1+0x7a8], R57 ;  /* 0x0007a83901007387 */ /* 0x0009e20000100800 */
[----:B------:R-:W-:-:S03]  /*31f20*/  IADD3.X R43, R43, UR6, RZ, P5, !PT ;  /* 0x000000062b2b7c10 */ /* 0x000fc6000affe4ff */
[----:B------:R4:W-:Y:S01]  /*31f30*/  STL [R1+0x7b4], R11 ;  /* 0x0007b40b01007387 */ /* 0x0009e20000100800 */
[----:B------:R-:W-:-:S03]  /*31f40*/  IMAD.MOV.U32 R25, RZ, RZ, R57 ;  /* 0x000000ffff197224 */ /* 0x000fc600078e0039 */
[----:B-1----:R-:W3:Y:S04]  /*31f50*/  LDL.LU R26, [R1+0x8bc] ;  /* 0x0008bc00011a7983 */ /* 0x002ee80000300800 */
[----:B------:R1:W-:Y:S04]  /*31f60*/  STL [R1+0x7b0], R43 ;  /* 0x0007b02b01007387 */ /* 0x0003e80000100800 */
[----:B------:R-:W3:Y:S04]  /*31f70*/  LDL.LU R59, [R1+0x8c4] ;  /* 0x0008c400013b7983 */ /* 0x000ee80000300800 */
[----:B----4-:R-:W4:Y:S04]  /*31f80*/  LDL.LU R57, [R1+0x8b8] ;  /* 0x0008b80001397983 */ /* 0x010f280000300800 */
[----:B------:R-:W4:Y:S04]  /*31f90*/  LDL.LU R60, [R1+0x8c0] ;  /* 0x0008c000013c7983 */ /* 0x000f280000300800 */
[----:B------:R1:W-:Y:S02]  /*31fa0*/  LDGSTS.E [R2+0x14600], [R24.64], P1 ;  /* 0x1460000018027fae */ /* 0x0003e40008921848 */
[----:B-1----:R-:W-:Y:S01]  /*31fb0*/  IMAD.MOV.U32 R24, RZ, RZ, R11 ;  /* 0x000000ffff187224 */ /* 0x002fe200078e000b */
[----:B------:R-:W-:Y:S01]  /*31fc0*/  IADD3 R40, P4, R40, UR7, RZ ;  /* 0x0000000728287c10 */ /* 0x000fe2000ff9e0ff */
[----:B------:R-:W-:Y:S01]  /*31fd0*/  IMAD.MOV.U32 R25, RZ, RZ, R43 ;  /* 0x000000ffff197224 */ /* 0x000fe200078e002b */
[----:B------:R-:W4:Y:S04]  /*31fe0*/  LDL.LU R11, [R1+0x9ac] ;  /* 0x0009ac00010b7983 */ /* 0x000f280000300800 */
[----:B------:R-:W4:Y:S01]  /*31ff0*/  LDL.LU R43, [R1+0x9b4] ;  /* 0x0009b400012b7983 */ /* 0x000f220000300800 */
[----:B------:R-:W-:-:S03]  /*32000*/  IADD3 R3, P5, R3, UR7, RZ ;  /* 0x0000000703037c10 */ /* 0x000fc6000ffbe0ff */
[----:B------:R1:W-:Y:S04]  /*32010*/  STL [R1+0x7bc], R40 ;  /* 0x0007bc2801007387 */ /* 0x0003e80000100800 */
[----:B------:R1:W-:Y:S01]  /*32020*/  LDGSTS.E [R2+0x14680], [R24.64], P2 ;  /* 0x1468000018027fae */ /* 0x0003e20009121848 */
[----:B------:R-:W-:Y:S02]  /*32030*/  IADD3.X R56, R56, UR6, RZ, P4, !PT ;  /* 0x0000000638387c10 */ /* 0x000fe4000a7fe4ff */
[----:B------:R-:W-:-:S03]  /*32040*/  IADD3.X R41, R41, UR6, RZ, P5, !PT ;  /* 0x0000000629297c10 */ /* 0x000fc6000affe4ff */
[----:B------:R1:W-:Y:S02]  /*32050*/  STL [R1+0x7b8], R56 ;  /* 0x0007b83801007387 */ /* 0x0003e40000100800 */
[----:B-1----:R-:W-:Y:S02]  /*32060*/  MOV R24, R40 ;  /* 0x0000002800187202 */ /* 0x002fe40000000f00 */
[----:B------:R1:W-:Y:S04]  /*32070*/  STL [R1+0x7c4], R3 ;  /* 0x0007c40301007387 */ /* 0x0003e80000100800 */
[----:B------:R-:W4:Y:S01]  /*32080*/  LDL.LU R40, [R1+0x9a8] ;  /* 0x0009a80001287983 */ /* 0x000f220000300800 */
[----:B------:R-:W-:-:S03]  /*32090*/  IMAD.MOV.U32 R25, RZ, RZ, R56 ;  /* 0x000000ffff197224 */ /* 0x000fc600078e0038 */
[----:B------:R1:W-:Y:S04]  /*320a0*/  STL [R1+0x7c0], R41 ;  /* 0x0007c02901007387 */ /* 0x0003e80000100800 */
[----:B------:R-:W4:Y:S04]  /*320b0*/  LDL.LU R56, [R1+0x9b0] ;  /* 0x0009b00001387983 */ /* 0x000f280000300800 */
[----:B------:R1:W-:Y:S02]  /*320c0*/  LDGSTS.E [R2+0x14700], [R24.64], P3 ;  /* 0x1470000018027fae */ /* 0x0003e40009921848 */
[----:B-1----:R-:W-:-:S02]  /*320d0*/  IMAD.MOV.U32 R24, RZ, RZ, R3 ;  /* 0x000000ffff187224 */ /* 0x002fc400078e0003 */
[----:B------:R-:W-:Y:S01]  /*320e0*/  IMAD.MOV.U32 R25, RZ, RZ, R41 ;  /* 0x000000ffff197224 */ /* 0x000fe200078e0029 */
[----:B------:R-:W4:Y:S04]  /*320f0*/  LDL.LU R3, [R1+0x9bc] ;  /* 0x0009bc0001037983 */ /* 0x000f280000300800 */
[----:B------:R-:W4:Y:S04]  /*32100*/  LDL.LU R41, [R1+0x9c4] ;  /* 0x0009c40001297983 */ /* 0x000f280000300800 */
[----:B------:R1:W-:Y:S01]  /*32110*/  LDGSTS.E [R2+0x14780], [R24.64], P0 ;  /* 0x1478000018027fae */ /* 0x0003e20008121848 */
[----:B-----5:R-:W-:-:S05]  /*32120*/  IADD3 R27, P4, R27, UR7, RZ ;  /* 0x000000071b1b7c10 */ /* 0x020fca000ff9e0ff */
[----:B------:R5:W-:Y:S01]  /*32130*/  STL [R1+0x8ac], R27 ;  /* 0x0008ac1b01007387 */ /* 0x000be20000100800 */
[----:B------:R-:W-:Y:S02]  /*32140*/  IADD3 R8, P5, R8, UR7, RZ ;  /* 0x0000000708087c10 */ /* 0x000fe4000ffbe0ff */
[----:B--2---:R-:W-:Y:S02]  /*32150*/  IADD3.X R58, R58, UR6, RZ, P4, !PT ;  /* 0x000000063a3a7c10 */ /* 0x004fe4000a7fe4ff */
[----:B-1----:R-:W-:Y:S02]  /*32160*/  MOV R24, R27 ;  /* 0x0000001b00187202 */ /* 0x002fe40000000f00 */
[----:B---3--:R-:W-:Y:S01]  /*32170*/  IADD3.X R42, R42, UR6, RZ, P5, !PT ;  /* 0x000000062a2a7c10 */ /* 0x008fe2000affe4ff */
[----:B------:R1:W-:Y:S01]  /*32180*/  STL [R1+0x8a8], R58 ;  /* 0x0008a83a01007387 */ /* 0x0003e20000100800 */
[----:B------:R-:W-:-:S03]  /*32190*/  IMAD.MOV.U32 R25, RZ, RZ, R58 ;  /* 0x000000ffff197224 */ /* 0x000fc600078e003a */
[----:B------:R-:W-:Y:S04]  /*321a0*/  STL [R1+0x8b4], R8 ;  /* 0x0008b40801007387 */ /* 0x000fe80000100800 */
[----:B-----5:R-:W2:Y:S04]  /*321b0*/  LDL.LU R27, [R1+0x9b8] ;  /* 0x0009b800011b7983 */ /* 0x020ea80000300800 */
[----:B------:R3:W-:Y:S04]  /*321c0*/  STL [R1+0x8b0], R42 ;  /* 0x0008b02a01007387 */ /* 0x0007e80000100800 */
[----:B-1----:R-:W5:Y:S04]  /*321d0*/  LDL.LU R58, [R1+0x9c0] ;  /* 0x0009c000013a7983 */ /* 0x002f680000300800 */
[----:B------:R1:W-:Y:S02]  /*321e0*/  LDGSTS.E [R2+0x15600], [R24.64], P1 ;  /* 0x1560000018027fae */ /* 0x0003e40008921848 */
[----:B-1----:R-:W-:-:S02]  /*321f0*/  IMAD.MOV.U32 R24, RZ, RZ, R8 ;  /* 0x000000ffff187224 */ /* 0x002fc400078e0008 */
[----:B------:R-:W-:Y:S02]  /*32200*/  IMAD.MOV.U32 R25, RZ, RZ, R42 ;  /* 0x000000ffff197224 */ /* 0x000fe400078e002a */
[----:B---3--:R-:W3:Y:S01]  /*32210*/  LDL.LU R42, [R1+0xaac] ;  /* 0x000aac00012a7983 */ /* 0x008ee20000300800 */
[----:B------:R-:W-:-:S03]  /*32220*/  IADD3 R26, P4, R26, UR7, RZ ;  /* 0x000000071a1a7c10 */ /* 0x000fc6000ff9e0ff */
[----:B------:R-:W3:Y:S01]  /*32230*/  LDL.LU R8, [R1+0xab4] ;  /* 0x000ab40001087983 */ /* 0x000ee20000300800 */
[----:B------:R-:W-:-:S03]  /*32240*/  IADD3 R59, P5, R59, UR7, RZ ;  /* 0x000000073b3b7c10 */ /* 0x000fc6000ffbe0ff */
[----:B------:R1:W-:Y:S01]  /*32250*/  LDGSTS.E [R2+0x15680], [R24.64], P2 ;  /* 0x1568000018027fae */ /* 0x0003e20009121848 */
[----:B----4-:R-:W-:-:S03]  /*32260*/  IADD3.X R57, R57, UR6, RZ, P4, !PT ;  /* 0x0000000639397c10 */ /* 0x010fc6000a7fe4ff */
[----:B------:R-:W-:Y:S01]  /*32270*/  STL [R1+0x8bc], R26 ;  /* 0x0008bc1a01007387 */ /* 0x000fe20000100800 */
[----:B------:R-:W-:-:S03]  /*32280*/  IADD3.X R60, R60, UR6, RZ, P5, !PT ;  /* 0x000000063c3c7c10 */ /* 0x000fc6000affe4ff */
[----:B------:R4:W-:Y:S01]  /*32290*/  STL [R1+0x8b8], R57 ;  /* 0x0008b83901007387 */ /* 0x0009e20000100800 */
[----:B-1----:R-:W-:-:S03]  /*322a0*/  IMAD.MOV.U32 R25, RZ, RZ, R57 ;  /* 0x000000ffff197224 */ /* 0x002fc600078e0039 */
[----:B------:R-:W-:Y:S01]  /*322b0*/  STL [R1+0x8c4], R59 ;  /* 0x0008c43b01007387 */ /* 0x000fe20000100800 */
[----:B------:R-:W-:-:S03]  /*322c0*/  MOV R24, R26 ;  /* 0x0000001a00187202 */ /* 0x000fc60000000f00 */
[----:B----4-:R-:W4:Y:S04]  /*322d0*/  LDL.LU R57, [R1+0xaa8] ;  /* 0x000aa80001397983 */ /* 0x010f280000300800 */
        /* <DEDUP_REMOVED lines=8> */
[----:B------:R1:W-:Y:S01]  /*32360*/  LDGSTS.E [R2+0x15780], [R24.64], P0 ;  /* 0x1578000018027fae */ /* 0x0003e20008121848 */
[----:B------:R-:W-:Y:S02]  /*32370*/  IADD3.X R40, R40, UR6, RZ, P4, !PT ;  /* 0x0000000628287c10 */ /* 0x000fe4000a7fe4ff */
[----:B-1----:R-:W-:-:S03]  /*32380*/  MOV R24, R11 ;  /* 0x0000000b00187202 */ /* 0x002fc60000000f00 */
        /* <DEDUP_REMOVED lines=8> */
[----:B------:R-:W-:-:S03]  /*32410*/  IMAD.MOV.U32 R25, RZ, RZ, R56 ;  /* 0x000000ffff197224 */ /* 0x000fc600078e0038 */
[----:B-1----:R-:W4:Y:S01]  /*32420*/  LDL.LU R56, [R1+0xab8] ;  /* 0x000ab80001387983 */ /* 0x002f220000300800 */
[----:B------:R-:W-:-:S03]  /*32430*/  IMAD.MOV.U32 R24, RZ, RZ, R43 ;  /* 0x000000ffff187224 */ /* 0x000fc600078e002b */
[----:B------:R-:W4:Y:S01]  /*32440*/  LDL.LU R43, [R1+0xac0] ;  /* 0x000ac000012b7983 */ /* 0x000f220000300800 */
[----:B------:R-:W-:Y:S02]  /*32450*/  IADD3 R3, P4, R3, UR7, RZ ;  /* 0x0000000703037c10 */ /* 0x000fe4000ff9e0ff */
[----:B------:R-:W-:Y:S01]  /*32460*/  IADD3 R41, P5, R41, UR7, RZ ;  /* 0x0000000729297c10 */ /* 0x000fe2000ffbe0ff */
[----:B------:R1:W-:Y:S04]  /*32470*/  LDGSTS.E [R2+0x16680], [R24.64], P2 ;  /* 0x1668000018027fae */ /* 0x0003e80009121848 */
[----:B------:R2:W-:Y:S01]  /*32480*/  STL [R1+0x9bc], R3 ;  /* 0x0009bc0301007387 */ /* 0x0005e20000100800 */
[----:B-1----:R-:W-:Y:S02]  /*32490*/  MOV R24, R3 ;  /* 0x0000000300187202 */ /* 0x002fe40000000f00 */
[----:B--2---:R-:W-:-:S05]  /*324a0*/  IADD3.X R27, R27, UR6, RZ, P4, !PT ;  /* 0x000000061b1b7c10 */ /* 0x004fca000a7fe4ff */
[----:B------:R-:W-:Y:S01]  /*324b0*/  IMAD.MOV.U32 R25, RZ, RZ, R27 ;  /* 0x000000ffff197224 */ /* 0x000fe200078e001b */
[----:B------:R1:W-:Y:S01]  /*324c0*/  STL [R1+0x9b8], R27 ;  /* 0x0009b81b01007387 */ /* 0x0003e20000100800 */
[----:B-----5:R-:W-:-:S03]  /*324d0*/  IADD3.X R58, R58, UR6, RZ, P5, !PT ;  /* 0x000000063a3a7c10 */ /* 0x020fc6000affe4ff */
[----:B------:R2:W-:Y:S04]  /*324e0*/  STL [R1+0x9c4], R41 ;  /* 0x0009c42901007387 */ /* 0x0005e80000100800 */
[----:B------:R-:W5:Y:S04]  /*324f0*/  LDL.LU R3, [R1+0x3cc] ;  /* 0x0003cc0001037983 */ /* 0x000f680000300800 */
[----:B------:R-:W-:Y:S04]  /*32500*/  STL [R1+0x9c0], R58 ;  /* 0x0009c03a01007387 */ /* 0x000fe80000100800 */
[----:B------:R2:W-:Y:S04]  /*32510*/  LDGSTS.E [R2+0x16700], [R24.64], P3 ;  /* 0x1670000018027fae */ /* 0x0005e80009921848 */
[----:B-1----:R-:W5:Y:S01]  /*32520*/  LDL.LU R27, [R1+0x3d4] ;  /* 0x0003d400011b7983 */ /* 0x002f620000300800 */
[----:B---3--:R-:W-:Y:S01]  /*32530*/  IADD3 R42, P4, R42, UR7, RZ ;  /* 0x000000072a2a7c10 */ /* 0x008fe2000ff9e0ff */
[----:B--2---:R-:W-:-:S02]  /*32540*/  IMAD.MOV.U32 R24, RZ, RZ, R41 ;  /* 0x000000ffff187224 */ /* 0x004fc400078e0029 */
[----:B------:R-:W2:Y:S01]  /*32550*/  LDL.LU R41, [R1+0x3c8] ;  /* 0x0003c80001297983 */ /* 0x000ea20000300800 */
[----:B------:R-:W-:Y:S01]  /*32560*/  IMAD.MOV.U32 R25, RZ, RZ, R58 ;  /* 0x000000ffff197224 */ /* 0x000fe200078e003a */
[----:B------:R-:W-:Y:S02]  /*32570*/  IADD3 R8, P5, R8, UR7, RZ ;  /* 0x0000000708087c10 */ /* 0x000fe4000ffbe0ff */
[----:B------:R-:W3:Y:S04]  /*32580*/  LDL.LU R60, [R1+0x3d0] ;  /* 0x0003d000013c7983 */ /* 0x000ee80000300800 */
[----:B------:R1:W-:Y:S04]  /*32590*/  STL [R1+0xaac], R42 ;  /* 0x000aac2a01007387 */ /* 0x0003e80000100800 */
[----:B------:R1:W-:Y:S01]  /*325a0*/  LDGSTS.E [R2+0x16780], [R24.64], P0 ;  /* 0x1678000018027fae */ /* 0x0003e20008121848 */
[----:B----4-:R-:W-:-:S02]  /*325b0*/  IADD3.X R57, R57, UR6, RZ, P4, !PT ;  /* 0x0000000639397c10 */ /* 0x010fc4000a7fe4ff */
[----:B-1----:R-:W-:-:S03]  /*325c0*/  MOV R24, R42 ;  /* 0x0000002a00187202 */ /* 0x002fc60000000f00 */
[----:B------:R1:W-:Y:S01]  /*325d0*/  STL [R1+0xaa8], R57 ;  /* 0x000aa83901007387 */ /* 0x0003e20000100800 */
[----:B------:R-:W-:-:S03]  /*325e0*/  IADD3.X R26, R26, UR6, RZ, P5, !PT ;  /* 0x000000061a1a7c10 */ /* 0x000fc6000affe4ff */
[----:B------:R4:W-:Y:S01]  /*325f0*/  STL [R1+0xab4], R8 ;  /* 0x000ab40801007387 */ /* 0x0009e20000100800 */
[----:B------:R-:W-:-:S03]  /*32600*/  IMAD.MOV.U32 R25, RZ, RZ, R57 ;  /* 0x000000ffff197224 */ /* 0x000fc600078e0039 */
[----:B------:R-:W3:Y:S04]  /*32610*/  LDL.LU R42, [R1+0x3dc] ;  /* 0x0003dc00012a7983 */ /* 0x000ee80000300800 */
[----:B------:R4:W-:Y:S04]  /*32620*/  STL [R1+0xab0], R26 ;  /* 0x000ab01a01007387 */ /* 0x0009e80000100800 */
[----:B------:R-:W3:Y:S04]  /*32630*/  LDL.LU R58, [R1+0x3e4] ;  /* 0x0003e400013a7983 */ /* 0x000ee80000300800 */
[----:B-1----:R-:W3:Y:S04]  /*32640*/  LDL.LU R57, [R1+0x3d8] ;  /* 0x0003d80001397983 */ /* 0x002ee80000300800 */
[----:B------:R-:W3:Y:S04]  /*32650*/  LDL.LU R59, [R1+0x3e0] ;  /* 0x0003e000013b7983 */ /* 0x000ee80000300800 */
[----:B------:R1:W-:Y:S02]  /*32660*/  LDGSTS.E [R2+0x17600], [R24.64], P1 ;  /* 0x1760000018027fae */ /* 0x0003e40008921848 */
[----:B-1----:R-:W-:-:S02]  /*32670*/  IMAD.MOV.U32 R24, RZ, RZ, R8 ;  /* 0x000000ffff187224 */ /* 0x002fc400078e0008 */
[----:B------:R-:W-:Y:S01]  /*32680*/  IMAD.MOV.U32 R25, RZ, RZ, R26 ;  /* 0x000000ffff197224 */ /* 0x000fe200078e001a */
[----:B----4-:R-:W4:Y:S04]  /*32690*/  LDL.LU R8, [R1+0x4cc] ;  /* 0x0004cc0001087983 */ /* 0x010f280000300800 */
[----:B------:R-:W4:Y:S04]  /*326a0*/  LDL.LU R26, [R1+0x4d4] ;  /* 0x0004d400011a7983 */ /* 0x000f280000300800 */
[----:B------:R1:W-:Y:S01]  /*326b0*/  LDGSTS.E [R2+0x17680], [R24.64], P2 ;  /* 0x1768000018027fae */ /* 0x0003e20009121848 */
[----:B------:R-:W-:-:S05]  /*326c0*/  IADD3 R40, P4, R40, UR7, RZ ;  /* 0x0000000728287c10 */ /* 0x000fca000ff9e0ff */
[----:B------:R1:W-:Y:S01]  /*326d0*/  STL [R1+0xabc], R40 ;  /* 0x000abc2801007387 */ /* 0x0003e20000100800 */
[----:B------:R-:W-:Y:S02]  /*326e0*/  IADD3 R11, P5, R11, UR7, RZ ;  /* 0x000000070b0b7c10 */ /* 0x000fe4000ffbe0ff */
[----:B------:R-:W-:Y:S02]  /*326f0*/  IADD3.X R56, R56, UR6, RZ, P4, !PT ;  /* 0x0000000638387c10 */ /* 0x000fe4000a7fe4ff */
[----:B-1----:R-:W-:Y:S02]  /*32700*/  MOV R24, R40 ;  /* 0x0000002800187202 */ /* 0x002fe40000000f00 */
[----:B------:R-:W-:Y:S01]  /*32710*/  IADD3.X R43, R43, UR6, RZ, P5, !PT ;  /* 0x000000062b2b7c10 */ /* 0x000fe2000affe4ff */
[----:B------:R1:W-:Y:S04]  /*32720*/  STL [R1+0xab8], R56 ;  /* 0x000ab83801007387 */ /* 0x0003e80000100800 */
[----:B------:R1:W-:Y:S04]  /*32730*/  STL [R1+0xac4], R11 ;  /* 0x000ac40b01007387 */ /* 0x0003e80000100800 */
[----:B------:R-:W4:Y:S01]  /*32740*/  LDL.LU R40, [R1+0x4c8] ;  /* 0x0004c80001287983 */ /* 0x000f220000300800 */
[----:B------:R-:W-:-:S03]  /*32750*/  IMAD.MOV.U32 R25, RZ, RZ, R56 ;  /* 0x000000ffff197224 */ /* 0x000fc600078e0038 */
[----:B------:R1:W-:Y:S04]  /*32760*/  STL [R1+0xac0], R43 ;  /* 0x000ac02b01007387 */ /* 0x0003e80000100800 */
[----:B-1----:R-:W4:Y:S04]  /*32770*/  LDL.LU R56, [R1+0x4d0] ;  /* 0x0004d00001387983 */ /* 0x002f280000300800 */
[----:B------:R1:W-:Y:S02]  /*32780*/  LDGSTS.E [R2+0x17700], [R24.64], P3 ;  /* 0x1770000018027fae */ /* 0x0003e40009921848 */
[----:B-1----:R-:W-:-:S02]  /*32790*/  IMAD.MOV.U32 R24, RZ, RZ, R11 ;  /* 0x000000ffff187224 */ /* 0x002fc400078e000b */
[----:B------:R-:W-:Y:S01]  /*327a0*/  IMAD.MOV.U32 R25, RZ, RZ, R43 ;  /* 0x000000ffff197224 */ /* 0x000fe200078e002b */
[----:B------:R-:W4:Y:S04]  /*327b0*/  LDL.LU R11, [R1+0x4dc] ;  /* 0x0004dc00010b7983 */ /* 0x000f280000300800 */
[----:B------:R-:W4:Y:S04]  /*327c0*/  LDL.LU R43, [R1+0x4e4] ;  /* 0x0004e400012b7983 */ /* 0x000f280000300800 */
[----:B------:R1:W-:Y:S01]  /*327d0*/  LDGSTS.E [R2+0x17780], [R24.64], P0 ;  /* 0x1778000018027fae */ /* 0x0003e20008121848 */
[----:B-----5:R-:W-:-:S04]  /*327e0*/  IADD3 R3, P4, R3, UR7, RZ ;  /* 0x0000000703037c10 */ /* 0x020fc8000ff9e0ff */
[----:B-1----:R-:W-:Y:S01]  /*327f0*/  MOV R2, R3 ;  /* 0x0000000300027202 */ /* 0x002fe20000000f00 */
[----:B------:R1:W-:Y:S01]  /*32800*/  STL [R1+0x3cc], R3 ;  /* 0x0003cc0301007387 */ /* 0x0003e20000100800 */
[----:B------:R-:W-:Y:S02]  /*32810*/  IADD3 R27, P5, R27, UR7, RZ ;  /* 0x000000071b1b7c10 */ /* 0x000fe4000ffbe0ff */
[----:B--2---:R-:W-:Y:S02]  /*32820*/  IADD3.X R41, R41, UR6, RZ, P4, !PT ;  /* 0x0000000629297c10 */ /* 0x004fe4000a7fe4ff */
[----:B---3--:R-:W-:-:S03]  /*32830*/  IADD3.X R60, R60, UR6, RZ, P5, !PT ;  /* 0x000000063c3c7c10 */ /* 0x008fc6000affe4ff */
[----:B------:R2:W-:Y:S01]  /*32840*/  STL [R1+0x3c8], R41 ;  /* 0x0003c82901007387 */ /* 0x0005e20000100800 */
[----:B-1----:R-:W-:-:S03]  /*32850*/  IMAD.MOV.U32 R3, RZ, RZ, R41 ;  /* 0x000000ffff037224 */ /* 0x002fc600078e0029 */
[----:B------:R1:W-:Y:S04]  /*32860*/  STL [R1+0x3d4], R27 ;  /* 0x0003d41b01007387 */ /* 0x0003e80000100800 */
[----:B------:R3:W-:Y:S04]  /*32870*/  LDGSTS.E [R9+0x10800], [R2.64], P1 ;  /* 0x1080000002097fae */ /* 0x0007e80008921848 */
[----:B--2---:R-:W2:Y:S04]  /*32880*/  LDL.LU R41, [R1+0x4d8] ;  /* 0x0004d80001297983 */ /* 0x004ea80000300800 */
[----:B------:R-:W-:Y:S04]  /*32890*/  STL [R1+0x3d0], R60 ;  /* 0x0003d03c01007387 */ /* 0x000fe80000100800 */
[----:B------:R-:W5:Y:S01]  /*328a0*/  LDL.LU R24, [R1+0x4e0] ;  /* 0x0004e00001187983 */ /* 0x000f620000300800 */
[----:B---3--:R-:W-:-:S02]  /*328b0*/  IMAD.MOV.U32 R2, RZ, RZ, R27 ;  /* 0x000000ffff027224 */ /* 0x008fc400078e001b */
[----:B------:R-:W-:Y:S01]  /*328c0*/  IMAD.MOV.U32 R3, RZ, RZ, R60 ;  /* 0x000000ffff037224 */ /* 0x000fe200078e003c */
[----:B------:R-:W3:Y:S04]  /*328d0*/  LDL.LU R25, [R1+0x5cc] ;  /* 0x0005cc0001197983 */ /* 0x000ee80000300800 */
[----:B-1----:R-:W3:Y:S01]  /*328e0*/  LDL.LU R27, [R1+0x5d4] ;  /* 0x0005d400011b7983 */ /* 0x002ee20000300800 */
[----:B------:R-:W-:-:S03]  /*328f0*/  IADD3 R42, P4, R42, UR7, RZ ;  /* 0x000000072a2a7c10 */ /* 0x000fc6000ff9e0ff */
[----:B------:R1:W-:Y:S01]  /*32900*/  LDGSTS.E [R9+0x10880], [R2.64], P2 ;  /* 0x1088000002097fae */ /* 0x0003e20009121848 */
[----:B------:R-:W-:Y:S02]  /*32910*/  IADD3 R58, P5, R58, UR7, RZ ;  /* 0x000000073a3a7c10 */ /* 0x000fe4000ffbe0ff */
[----:B------:R-:W-:Y:S01]  /*32920*/  IADD3.X R57, R57, UR6, RZ, P4, !PT ;  /* 0x0000000639397c10 */ /* 0x000fe2000a7fe4ff */
[----:B------:R-:W-:Y:S01]  /*32930*/  STL [R1+0x3dc], R42 ;  /* 0x0003dc2a01007387 */ /* 0x000fe20000100800 */
[----:B------:R-:W-:-:S03]  /*32940*/  IADD3.X R59, R59, UR6, RZ, P5, !PT ;  /* 0x000000063b3b7c10 */ /* 0x000fc6000affe4ff */
[----:B------:R1:W-:Y:S02]  /*32950*/  STL [R1+0x3d8], R57 ;  /* 0x0003d83901007387 */ /* 0x0003e40000100800 */
[----:B-1----:R-:W-:Y:S02]  /*32960*/  IMAD.MOV.U32 R3, RZ, RZ, R57 ;  /* 0x000000ffff037224 */ /* 0x002fe400078e0039 */
[----:B------:R-:W-:Y:S01]  /*32970*/  STL [R1+0x3e4], R58 ;  /* 0x0003e43a01007387 */ /* 0x000fe20000100800 */
[----:B------:R-:W-:-:S03]  /*32980*/  MOV R2, R42 ;  /* 0x0000002a00027202 */ /* 0x000fc60000000f00 */
[----:B------:R-:W3:Y:S04]  /*32990*/  LDL.LU R57, [R1+0x5c8] ;  /* 0x0005c80001397983 */ /* 0x000ee80000300800 */
[----:B------:R-:W-:Y:S04]  /*329a0*/  STL [R1+0x3e0], R59 ;  /* 0x0003e03b01007387 */ /* 0x000fe80000100800 */
[----:B------:R-:W3:Y:S01]  /*329b0*/  LDL.LU R42, [R1+0x5d0] ;  /* 0x0005d000012a7983 */ /* 0x000ee20000300800 */
[----:B----4-:R-:W-:-:S03]  /*329c0*/  IADD3 R8, P4, R8, UR7, RZ ;  /* 0x0000000708087c10 */ /* 0x010fc6000ff9e0ff */
[----:B------:R1:W-:Y:S01]  /*329d0*/  LDGSTS.E [R9+0x10900], [R2.64], P3 ;  /* 0x1090000002097fae */ /* 0x0003e20009921848 */
[----:B------:R-:W-:-:S03]  /*329e0*/  IADD3 R26, P5, R26, UR7, RZ ;  /* 0x000000071a1a7c10 */ /* 0x000fc6000ffbe0ff */
[----:B------:R-:W-:Y:S01]  /*329f0*/  STL [R1+0x4cc], R8 ;  /* 0x0004cc0801007387 */ /* 0x000fe20000100800 */
[----:B-1----:R-:W-:Y:S02]  /*32a00*/  IMAD.MOV.U32 R2, RZ, RZ, R58 ;  /* 0x000000ffff027224 */ /* 0x002fe400078e003a */
[----:B------:R-:W-:-:S05]  /*32a10*/  IMAD.MOV.U32 R3, RZ, RZ, R59 ;  /* 0x000000ffff037224 */ /* 0x000fca00078e003b */
[----:B------:R1:W-:Y:S02]  /*32a20*/  LDGSTS.E [R9+0x10980], [R2.64], P0 ;  /* 0x1098000002097fae */ /* 0x0003e40008121848 */
[----:B-1----:R-:W-:Y:S02]  /*32a30*/  MOV R2, R8 ;  /* 0x0000000800027202 */ /* 0x002fe40000000f00 */
[----:B------:R-:W-:-:S05]  /*32a40*/  IADD3.X R40, R40, UR6, RZ, P4, !PT ;  /* 0x0000000628287c10 */ /* 0x000fca000a7fe4ff */
        /* <DEDUP_REMOVED lines=8> */
[----:B----4-:R-:W-:-:S03]  /*32ad0*/  IMAD.MOV.U32 R3, RZ, RZ, R56 ;  /* 0x000000ffff037224 */ /* 0x010fc600078e0038 */
[----:B-1----:R-:W4:Y:S01]  /*32ae0*/  LDL.LU R56, [R1+0x5d8] ;  /* 0x0005d80001387983 */ /* 0x002f220000300800 */
[----:B------:R-:W-:-:S03]  /*32af0*/  IMAD.MOV.U32 R2, RZ, RZ, R26 ;  /* 0x000000ffff027224 */ /* 0x000fc600078e001a */
[----:B------:R-:W4:Y:S01]  /*32b00*/  LDL.LU R26, [R1+0x5e0] ;  /* 0x0005e000011a7983 */ /* 0x000f220000300800 */
[----:B------:R-:W-:Y:S02]  /*32b10*/  IADD3 R11, P4, R11, UR7, RZ ;  /* 0x000000070b0b7c10 */ /* 0x000fe4000ff9e0ff */
[----:B------:R-:W-:Y:S01]  /*32b20*/  IADD3 R43, P5, R43, UR7, RZ ;  /* 0x000000072b2b7c10 */ /* 0x000fe2000ffbe0ff */
[----:B------:R1:W-:Y:S04]  /*32b30*/  LDGSTS.E [R9+0x11880], [R2.64], P2 ;  /* 0x1188000002097fae */ /* 0x0003e80009121848 */
[----:B------:R-:W-:Y:S01]  /*32b40*/  STL [R1+0x4dc], R11 ;  /* 0x0004dc0b01007387 */ /* 0x000fe20000100800 */
[----:B-1----:R-:W-:Y:S02]  /*32b50*/  MOV R2, R11 ;  /* 0x0000000b00027202 */ /* 0x002fe40000000f00 */
[----:B--2---:R-:W-:-:S05]  /*32b60*/  IADD3.X R41, R41, UR6, RZ, P4, !PT ;  /* 0x0000000629297c10 */ /* 0x004fca000a7fe4ff */
[----:B------:R-:W-:Y:S01]  /*32b70*/  IMAD.MOV.U32 R3, RZ, RZ, R41 ;  /* 0x000000ffff037224 */ /* 0x000fe200078e0029 */
[----:B------:R1:W-:Y:S01]  /*32b80*/  STL [R1+0x4d8], R41 ;  /* 0x0004d82901007387 */ /* 0x0003e20000100800 */
[----:B-----5:R-:W-:-:S03]  /*32b90*/  IADD3.X R24, R24, UR6, RZ, P5, !PT ;  /* 0x0000000618187c10 */ /* 0x020fc6000affe4ff */
[----:B------:R2:W-:Y:S01]  /*32ba0*/  STL [R1+0x4e4], R43 ;  /* 0x0004e42b01007387 */ /* 0x0005e20000100800 */
[----:B---3--:R-:W-:-:S03]  /*32bb0*/  IADD3 R25, P4, R25, UR7, RZ ;  /* 0x0000000719197c10 */ /* 0x008fc6000ff9e0ff */
[----:B------:R3:W-:Y:S04]  /*32bc0*/  LDGSTS.E [R9+0x11900], [R2.64], P3 ;  /* 0x1190000002097fae */ /* 0x0007e80009921848 */
[----:B-1----:R-:W5:Y:S04]  /*32bd0*/  LDL.LU R41, [R1+0x6cc] ;  /* 0x0006cc0001297983 */ /* 0x002f680000300800 */
[----:B------:R1:W-:Y:S01]  /*32be0*/  STL [R1+0x4e0], R24 ;  /* 0x0004e01801007387 */ /* 0x0003e20000100800 */
[----:B------:R-:W-:-:S03]  /*32bf0*/  IADD3 R27, P5, R27, UR7, RZ ;  /* 0x000000071b1b7c10 */ /* 0x000fc6000ffbe0ff */
[----:B------:R-:W5:Y:S01]  /*32c00*/  LDL.LU R11, [R1+0x6d4] ;  /* 0x0006d400010b7983 */ /* 0x000f620000300800 */
[----:B---3--:R-:W-:-:S03]  /*32c10*/  IMAD.MOV.U32 R2, RZ, RZ, R43 ;  /* 0x000000ffff027224 */ /* 0x008fc600078e002b */
[----:B--2---:R-:W2:Y:S01]  /*32c20*/  LDL.LU R43, [R1+0x6c8] ;  /* 0x0006c800012b7983 */ /* 0x004ea20000300800 */
[----:B------:R-:W-:-:S03]  /*32c30*/  IMAD.MOV.U32 R3, RZ, RZ, R24 ;  /* 0x000000ffff037224 */ /* 0x000fc600078e0018 */
[----:B-1----:R-:W3:Y:S04]  /*32c40*/  LDL.LU R24, [R1+0x6d0] ;  /* 0x0006d00001187983 */ /* 0x002ee80000300800 */
[----:B------:R1:W-:Y:S04]  /*32c50*/  STL [R1+0x5cc], R25 ;  /* 0x0005cc1901007387 */ /* 0x0003e80000100800 */
[----:B------:R1:W-:Y:S01]  /*32c60*/  LDGSTS.E [R9+0x11980], [R2.64], P0 ;  /* 0x1198000002097fae */ /* 0x0003e20008121848 */
[----:B------:R-:W-:-:S05]  /*32c70*/  IADD3.X R57, R57, UR6, RZ, P4, !PT ;  /* 0x0000000639397c10 */ /* 0x000fca000a7fe4ff */
[----:B------:R1:W-:Y:S01]  /*32c80*/  STL [R1+0x5c8], R57 ;  /* 0x0005c83901007387 */ /* 0x0003e20000100800 */
[----:B------:R-:W-:-:S03]  /*32c90*/  IADD3.X R42, R42, UR6, RZ, P5, !PT ;  /* 0x000000062a2a7c10 */ /* 0x000fc6000affe4ff */
[----:B------:R1:W-:Y:S02]  /*32ca0*/  STL [R1+0x5d4], R27 ;  /* 0x0005d41b01007387 */ /* 0x0003e40000100800 */
[----:B-1----:R-:W-:Y:S02]  /*32cb0*/  MOV R2, R25 ;  /* 0x0000001900027202 */ /* 0x002fe40000000f00 */
[----:B------:R-:W3:Y:S01]  /*32cc0*/  LDL.LU R25, [R1+0x6dc] ;  /* 0x0006dc0001197983 */ /* 0x000ee20000300800 */
[----:B------:R-:W-:-:S03]  /*32cd0*/  IMAD.MOV.U32 R3, RZ, RZ, R57 ;  /* 0x000000ffff037224 */ /* 0x000fc600078e0039 */
[----:B------:R1:W-:Y:S04]  /*32ce0*/  STL [R1+0x5d0], R42 ;  /* 0x0005d02a01007387 */ /* 0x0003e80000100800 */
[----:B------:R-:W3:Y:S04]  /*32cf0*/  LDL.LU R58, [R1+0x6e4] ;  /* 0x0006e400013a7983 */ /* 0x000ee80000300800 */
[----:B------:R-:W3:Y:S04]  /*32d00*/  LDL.LU R57, [R1+0x6d8] ;  /* 0x0006d80001397983 */ /* 0x000ee80000300800 */
[----:B------:R-:W3:Y:S04]  /*32d10*/  LDL.LU R59, [R1+0x6e0] ;  /* 0x0006e000013b7983 */ /* 0x000ee80000300800 */
[----:B------:R1:W-:Y:S02]  /*32d20*/  LDGSTS.E [R9+0x12800], [R2.64], P1 ;  /* 0x1280000002097fae */ /* 0x0003e40008921848 */
[----:B-1----:R-:W-:-:S02]  /*32d30*/  IMAD.MOV.U32 R2, RZ, RZ, R27 ;  /* 0x000000ffff027224 */ /* 0x002fc400078e001b */
[----:B------:R-:W-:Y:S01]  /*32d40*/  IMAD.MOV.U32 R3, RZ, RZ, R42 ;  /* 0x000000ffff037224 */ /* 0x000fe200078e002a */
[----:B------:R-:W3:Y:S04]  /*32d50*/  LDL.LU R27, [R1+0x7cc] ;  /* 0x0007cc00011b7983 */ /* 0x000ee80000300800 */
[----:B------:R-:W3:Y:S04]  /*32d60*/  LDL.LU R42, [R1+0x7d4] ;  /* 0x0007d400012a7983 */ /* 0x000ee80000300800 */
[----:B------:R1:W-:Y:S01]  /*32d70*/  LDGSTS.E [R9+0x12880], [R2.64], P2 ;  /* 0x1288000002097fae */ /* 0x0003e20009121848 */
[----:B------:R-:W-:-:S05]  /*32d80*/  IADD3 R40, P4, R40, UR7, RZ ;  /* 0x0000000728287c10 */ /* 0x000fca000ff9e0ff */
[----:B------:R1:W-:Y:S01]  /*32d90*/  STL [R1+0x5dc], R40 ;  /* 0x0005dc2801007387 */ /* 0x0003e20000100800 */
[----:B------:R-:W-:Y:S02]  /*32da0*/  IADD3 R8, P5, R8, UR7, RZ ;  /* 0x0000000708087c10 */ /* 0x000fe4000ffbe0ff */
[----:B----4-:R-:W-:Y:S02]  /*32db0*/  IADD3.X R56, R56, UR6, RZ, P4, !PT ;  /* 0x0000000638387c10 */ /* 0x010fe4000a7fe4ff */
[----:B-1----:R-:W-:Y:S02]  /*32dc0*/  MOV R2, R40 ;  /* 0x0000002800027202 */ /* 0x002fe40000000f00 */
[----:B------:R-:W-:Y:S01]  /*32dd0*/  IADD3.X R26, R26, UR6, RZ, P5, !PT ;  /* 0x000000061a1a7c10 */ /* 0x000fe2000affe4ff */
[----:B------:R1:W-:Y:S04]  /*32de0*/  STL [R1+0x5d8], R56 ;  /* 0x0005d83801007387 */ /* 0x0003e80000100800 */
[----:B------:R4:W-:Y:S04]  /*32df0*/  STL [R1+0x5e4], R8 ;  /* 0x0005e40801007387 */ /* 0x0009e80000100800 */
[----:B------:R-:W3:Y:S01]  /*32e00*/  LDL.LU R40, [R1+0x7c8] ;  /* 0x0007c80001287983 */ /* 0x000ee20000300800 */
[----:B------:R-:W-:-:S03]  /*32e10*/  IMAD.MOV.U32 R3, RZ, RZ, R56 ;  /* 0x000000ffff037224 */ /* 0x000fc600078e0038 */
[----:B------:R4:W-:Y:S04]  /*32e20*/  STL [R1+0x5e0], R26 ;  /* 0x0005e01a01007387 */ /* 0x0009e80000100800 */
[----:B-1----:R-:W3:Y:S04]  /*32e30*/  LDL.LU R56, [R1+0x7d0] ;  /* 0x0007d00001387983 */ /* 0x002ee80000300800 */
[----:B------:R1:W-:Y:S02]  /*32e40*/  LDGSTS.E [R9+0x12900], [R2.64], P3 ;  /* 0x1290000002097fae */ /* 0x0003e40009921848 */
[----:B-1----:R-:W-:-:S02]  /*32e50*/  IMAD.MOV.U32 R2, RZ, RZ, R8 ;  /* 0x000000ffff027224 */ /* 0x002fc400078e0008 */
[----:B------:R-:W-:Y:S01]  /*32e60*/  IMAD.MOV.U32 R3, RZ, RZ, R26 ;  /* 0x000000ffff037224 */ /* 0x000fe200078e001a */
[----:B----4-:R-:W4:Y:S04]  /*32e70*/  LDL.LU R8, [R1+0x7dc] ;  /* 0x0007dc0001087983 */ /* 0x010f280000300800 */
        /* <DEDUP_REMOVED lines=10> */
[----:B------:R2:W-:Y:S04]  /*32f20*/  STL [R1+0x6d4], R11 ;  /* 0x0006d40b01007387 */ /* 0x0005e80000100800 */
[----:B-----5:R-:W3:Y:S04]  /*32f30*/  LDL.LU R41, [R1+0x7d8] ;  /* 0x0007d80001297983 */ /* 0x020ee80000300800 */
[----:B------:R5:W-:Y:S04]  /*32f40*/  STL [R1+0x6d0], R24 ;  /* 0x0006d01801007387 */ /* 0x000be80000100800 */
[----:B-1----:R-:W3:Y:S04]  /*32f50*/  LDL.LU R43, [R1+0x7e0] ;  /* 0x0007e000012b7983 */ /* 0x002ee80000300800 */
[----:B------:R1:W-:Y:S01]  /*32f60*/  LDGSTS.E [R9+0x13800], [R2.64], P1 ;  /* 0x1380000002097fae */ /* 0x0003e20008921848 */
[----:B------:R-:W-:-:S02]  /*32f70*/  IADD3 R25, P4, R25, UR7, RZ ;  /* 0x0000000719197c10 */ /* 0x000fc4000ff9e0ff */
[----:B------:R-:W-:Y:S01]  /*32f80*/  IADD3 R58, P5, R58, UR7, RZ ;  /* 0x000000073a3a7c10 */ /* 0x000fe2000ffbe0ff */
[----:B-1----:R-:W-:Y:S02]  /*32f90*/  IMAD.MOV.U32 R2, RZ, RZ, R11 ;  /* 0x000000ffff027224 */ /* 0x002fe400078e000b */
[----:B------:R-:W-:Y:S01]  /*32fa0*/  IMAD.MOV.U32 R3, RZ, RZ, R24 ;  /* 0x000000ffff037224 */ /* 0x000fe200078e0018 */
[----:B------:R-:W-:Y:S01]  /*32fb0*/  IADD3.X R57, R57, UR6, RZ, P4, !PT ;  /* 0x0000000639397c10 */ /* 0x000fe2000a7fe4ff */
[----:B--2---:R-:W2:Y:S01]  /*32fc0*/  LDL.LU R11, [R1+0x8cc] ;  /* 0x0008cc00010b7983 */ /* 0x004ea20000300800 */
[----:B------:R-:W-:-:S03]  /*32fd0*/  IADD3.X R59, R59, UR6, RZ, P5, !PT ;  /* 0x000000063b3b7c10 */ /* 0x000fc6000affe4ff */
[----:B-----5:R-:W5:Y:S04]  /*32fe0*/  LDL.LU R24, [R1+0x8d4] ;  /* 0x0008d40001187983 */ /* 0x020f680000300800 */
[----:B------:R-:W-:Y:S04]  /*32ff0*/  STL [R1+0x6dc], R25 ;  /* 0x0006dc1901007387 */ /* 0x000fe80000100800 */
[----:B------:R1:W-:Y:S04]  /*33000*/  LDGSTS.E [R9+0x13880], [R2.64], P2 ;  /* 0x1388000002097fae */ /* 0x0003e80009121848 */
[----:B------:R1:W-:Y:S04]  /*33010*/  STL [R1+0x6d8], R57 ;  /* 0x0006d83901007387 */ /* 0x0003e80000100800 */
[----:B------:R-:W-:Y:S01]  /*33020*/  STL [R1+0x6e4], R58 ;  /* 0x0006e43a01007387 */ /* 0x000fe20000100800 */
[----:B-1----:R-:W-:-:S03]  /*33030*/  IMAD.MOV.U32 R3, RZ, RZ, R57 ;  /* 0x000000ffff037224 */ /* 0x002fc600078e0039 */
[----:B------:R-:W5:Y:S01]  /*33040*/  LDL.LU R57, [R1+0x8c8] ;  /* 0x0008c80001397983 */ /* 0x000f620000300800 */
[----:B------:R-:W-:-:S03]  /*33050*/  MOV R2, R25 ;  /* 0x0000001900027202 */ /* 0x000fc60000000f00 */
[----:B------:R-:W-:Y:S04]  /*33060*/  STL [R1+0x6e0], R59 ;  /* 0x0006e03b01007387 */ /* 0x000fe80000100800 */
[----:B------:R-:W5:Y:S01]  /*33070*/  LDL.LU R25, [R1+0x8d0] ;  /* 0x0008d00001197983 */ /* 0x000f620000300800 */
        /* <DEDUP_REMOVED lines=17> */
[----:B----4-:R-:W-:-:S03]  /*33190*/  IMAD.MOV.U32 R3, RZ, RZ, R56 ;  /* 0x000000ffff037224 */ /* 0x010fc600078e0038 */
[----:B-1----:R-:W5:Y:S01]  /*331a0*/  LDL.LU R56, [R1+0x8d8] ;  /* 0x0008d80001387983 */ /* 0x002f620000300800 */
[----:B------:R-:W-:-:S03]  /*331b0*/  IMAD.MOV.U32 R2, RZ, RZ, R42 ;  /* 0x000000ffff027224 */ /* 0x000fc600078e002a */
[----:B------:R-:W5:Y:S01]  /*331c0*/  LDL.LU R42, [R1+0x8e0] ;  /* 0x0008e000012a7983 */ /* 0x000f620000300800 */
        /* <DEDUP_REMOVED lines=14> */
[----:B--2---:R-:W-:Y:S01]  /*332b0*/  IADD3 R11, P4, R11, UR7, RZ ;  /* 0x000000070b0b7c10 */ /* 0x004fe2000ff9e0ff */
[----:B---3--:R-:W-:-:S02]  /*332c0*/  IMAD.MOV.U32 R3, RZ, RZ, R43 ;  /* 0x000000ffff037224 */ /* 0x008fc400078e002b */
[----:B-1----:R-:W2:Y:S01]  /*332d0*/  LDL.LU R43, [R1+0x9c8] ;  /* 0x0009c800012b7983 */ /* 0x002ea20000300800 */
[----:B-----5:R-:W-:Y:S01]  /*332e0*/  IADD3 R24, P5, R24, UR7, RZ ;  /* 0x0000000718187c10 */ /* 0x020fe2000ffbe0ff */
[----:B------:R-:W-:Y:S02]  /*332f0*/  IMAD.MOV.U32 R2, RZ, RZ, R26 ;  /* 0x000000ffff027224 */ /* 0x000fe400078e001a */
[----:B------:R-:W3:Y:S04]  /*33300*/  LDL.LU R26, [R1+0x9d0] ;  /* 0x0009d000011a7983 */ /* 0x000ee80000300800 */
[----:B------:R1:W-:Y:S04]  /*33310*/  STL [R1+0x8cc], R11 ;  /* 0x0008cc0b01007387 */ /* 0x0003e80000100800 */
[----:B------:R5:W-:Y:S01]  /*33320*/  LDGSTS.E [R9+0x14980], [R2.64], P0 ;  /* 0x1498000002097fae */ /* 0x000be20008121848 */
[----:B------:R-:W-:-:S05]  /*33330*/  IADD3.X R57, R57, UR6, RZ, P4, !PT ;  /* 0x0000000639397c10 */ /* 0x000fca000a7fe4ff */
[----:B------:R1:W-:Y:S01]  /*33340*/  STL [R1+0x8c8], R57 ;  /* 0x0008c83901007387 */ /* 0x0003e20000100800 */
[----:B------:R-:W-:-:S03]  /*33350*/  IADD3.X R25, R25, UR6, RZ, P5, !PT ;  /* 0x0000000619197c10 */ /* 0x000fc6000affe4ff */
[----:B------:R1:W-:Y:S01]  /*33360*/  STL [R1+0x8d4], R24 ;  /* 0x0008d41801007387 */ /* 0x0003e20000100800 */
[----:B-----5:R-:W-:-:S03]  /*33370*/  MOV R2, R11 ;  /* 0x0000000b00027202 */ /* 0x020fc60000000f00 */
[----:B------:R-:W5:Y:S04]  /*33380*/  LDL.LU R58, [R1+0x9dc] ;  /* 0x0009dc00013a7983 */ /* 0x000f680000300800 */
[----:B------:R1:W-:Y:S04]  /*33390*/  STL [R1+0x8d0], R25 ;  /* 0x0008d01901007387 */ /* 0x0003e80000100800 */
[----:B-1----:R-:W5:Y:S04]  /*333a0*/  LDL.LU R11, [R1+0x9e4] ;  /* 0x0009e400010b7983 */ /* 0x002f680000300800 */
[----:B------:R-:W5:Y:S01]  /*333b0*/  LDL.LU R59, [R1+0x9d8] ;  /* 0x0009d800013b7983 */ /* 0x000f620000300800 */
[----:B------:R-:W-:-:S03]  /*333c0*/  IMAD.MOV.U32 R3, RZ, RZ, R57 ;  /* 0x000000ffff037224 */ /* 0x000fc600078e0039 */
[----:B------:R-:W5:Y:S04]  /*333d0*/  LDL.LU R57, [R1+0x9e0] ;  /* 0x0009e00001397983 */ /* 0x000f680000300800 */
[----:B------:R1:W-:Y:S02]  /*333e0*/  LDGSTS.E [R9+0x15800], [R2.64], P1 ;  /* 0x1580000002097fae */ /* 0x0003e40008921848 */
[----:B-1----:R-:W-:Y:S02]  /*333f0*/  IMAD.MOV.U32 R2, RZ, RZ, R24 ;  /* 0x000000ffff027224 */ /* 0x002fe400078e0018 */
[----:B------:R-:W-:Y:S01]  /*33400*/  IMAD.MOV.U32 R3, RZ, RZ, R25 ;  /* 0x000000ffff037224 */ /* 0x000fe200078e0019 */
[----:B------:R-:W5:Y:S04]  /*33410*/  LDL.LU R24, [R1+0xacc] ;  /* 0x000acc0001187983 */ /* 0x000f680000300800 */
[----:B------:R-:W5:Y:S04]  /*33420*/  LDL.LU R25, [R1+0xad4] ;  /* 0x000ad40001197983 */ /* 0x000f680000300800 */
        /* <DEDUP_REMOVED lines=9> */
[----:B------:R-:W5:Y:S01]  /*334c0*/  LDL.LU R40, [R1+0xac8] ;  /* 0x000ac80001287983 */ /* 0x000f620000300800 */
        /* <DEDUP_REMOVED lines=9> */
[----:B----4-:R-:W-:-:S04]  /*33560*/  IADD3 R41, P4, R41, UR7, RZ ;  /* 0x0000000729297c10 */ /* 0x010fc8000ff9e0ff */
[----:B-1----:R-:W-:Y:S01]  /*33570*/  MOV R2, R41 ;  /* 0x0000002900027202 */ /* 0x002fe20000000f00 */
[----:B------:R1:W-:Y:S01]  /*33580*/  STL [R1+0x9cc], R41 ;  /* 0x0009cc2901007387 */ /* 0x0003e20000100800 */
[----:B------:R-:W-:Y:S02]  /*33590*/  IADD3 R8, P5, R8, UR7, RZ ;  /* 0x0000000708087c10 */ /* 0x000fe4000ffbe0ff */
[----:B--2---:R-:W-:Y:S02]  /*335a0*/  IADD3.X R43, R43, UR6, RZ, P4, !PT ;  /* 0x000000062b2b7c10 */ /* 0x004fe4000a7fe4ff */
[----:B---3--:R-:W-:-:S03]  /*335b0*/  IADD3.X R26, R26, UR6, RZ, P5, !PT ;  /* 0x000000061a1a7c10 */ /* 0x008fc6000affe4ff */
[----:B------:R2:W-:Y:S01]  /*335c0*/  STL [R1+0x9c8], R43 ;  /* 0x0009c82b01007387 */ /* 0x0005e20000100800 */
[----:B------:R-:W-:-:S03]  /*335d0*/  IMAD.MOV.U32 R3, RZ, RZ, R43 ;  /* 0x000000ffff037224 */ /* 0x000fc600078e002b */
[----:B------:R3:W-:Y:S04]  /*335e0*/  STL [R1+0x9d4], R8 ;  /* 0x0009d40801007387 */ /* 0x0007e80000100800 */
[----:B-1----:R-:W4:Y:S04]  /*335f0*/  LDL.LU R41, [R1+0xad8] ;  /* 0x000ad80001297983 */ /* 0x002f280000300800 */
[----:B------:R1:W-:Y:S04]  /*33600*/  LDGSTS.E [R9+0x16800], [R2.64], P1 ;  /* 0x1680000002097fae */ /* 0x0003e80008921848 */
[----:B------:R3:W-:Y:S04]  /*33610*/  STL [R1+0x9d0], R26 ;  /* 0x0009d01a01007387 */ /* 0x0007e80000100800 */
[----:B--2---:R-:W2:Y:S01]  /*33620*/  LDL.LU R43, [R1+0xae0] ;  /* 0x000ae000012b7983 */ /* 0x004ea20000300800 */
[----:B-1----:R-:W-:-:S02]  /*33630*/  IMAD.MOV.U32 R2, RZ, RZ, R8 ;  /* 0x000000ffff027224 */ /* 0x002fc400078e0008 */
[----:B------:R-:W-:Y:S01]  /*33640*/  IMAD.MOV.U32 R3, RZ, RZ, R26 ;  /* 0x000000ffff037224 */ /* 0x000fe200078e001a */
[----:B---3--:R-:W3:Y:S01]  /*33650*/  LDL.LU R8, [R1+0x3ec] ;  /* 0x0003ec0001087983 */ /* 0x008ee20000300800 */
[----:B-----5:R-:W-:-:S03]  /*33660*/  IADD3 R58, P4, R58, UR7, RZ ;  /* 0x000000073a3a7c10 */ /* 0x020fc6000ff9e0ff */
[----:B------:R1:W-:Y:S04]  /*33670*/  LDGSTS.E [R9+0x16880], [R2.64], P2 ;  /* 0x1688000002097fae */ /* 0x0003e80009121848 */
[----:B------:R-:W5:Y:S01]  /*33680*/  LDL.LU R26, [R1+0x3f4] ;  /* 0x0003f400011a7983 */ /* 0x000f620000300800 */
[----:B------:R-:W-:Y:S02]  /*33690*/  IADD3 R11, P5, R11, UR7, RZ ;  /* 0x000000070b0b7c10 */ /* 0x000fe4000ffbe0ff */
[----:B------:R-:W-:Y:S02]  /*336a0*/  IADD3.X R59, R59, UR6, RZ, P4, !PT ;  /* 0x000000063b3b7c10 */ /* 0x000fe4000a7fe4ff */
[----:B-1----:R-:W-:Y:S02]  /*336b0*/  MOV R2, R58 ;  /* 0x0000003a00027202 */ /* 0x002fe40000000f00 */
[----:B------:R-:W-:Y:S01]  /*336c0*/  IADD3.X R57, R57, UR6, RZ, P5, !PT ;  /* 0x0000000639397c10 */ /* 0x000fe2000affe4ff */
[----:B------:R-:W-:Y:S01]  /*336d0*/  IMAD.MOV.U32 R3, RZ, RZ, R59 ;  /* 0x000000ffff037224 */ /* 0x000fe200078e003b */
[----:B------:R-:W-:Y:S04]  /*336e0*/  STL [R1+0x9dc], R58 ;  /* 0x0009dc3a01007387 */ /* 0x000fe80000100800 */
[----:B------:R-:W-:Y:S04]  /*336f0*/  STL [R1+0x9d8], R59 ;  /* 0x0009d83b01007387 */ /* 0x000fe80000100800 */
[----:B------:R1:W-:Y:S04]  /*33700*/  STL [R1+0x9e4], R11 ;  /* 0x0009e40b01007387 */ /* 0x0003e80000100800 */
[----:B------:R1:W-:Y:S04]  /*33710*/  LDGSTS.E [R9+0x16900], [R2.64], P3 ;  /* 0x1690000002097fae */ /* 0x0003e80009921848 */
[----:B------:R1:W-:Y:S01]  /*33720*/  STL [R1+0x9e0], R57 ;  /* 0x0009e03901007387 */ /* 0x0003e20000100800 */
[----:B------:R-:W-:Y:S01]  /*33730*/  IADD3 R24, P4, R24, UR7, RZ ;  /* 0x0000000718187c10 */ /* 0x000fe2000ff9e0ff */
[----:B-1----:R-:W-:-:S02]  /*33740*/  IMAD.MOV.U32 R2, RZ, RZ, R11 ;  /* 0x000000ffff027224 */ /* 0x002fc400078e000b */
[----:B------:R-:W5:Y:S01]  /*33750*/  LDL.LU R11, [R1+0x3e8] ;  /* 0x0003e800010b7983 */ /* 0x000f620000300800 */
[----:B------:R-:W-:-:S03]  /*33760*/  IMAD.MOV.U32 R3, RZ, RZ, R57 ;  /* 0x000000ffff037224 */ /* 0x000fc600078e0039 */
[----:B------:R-:W5:Y:S01]  /*33770*/  LDL.LU R57, [R1+0x3f0] ;  /* 0x0003f00001397983 */ /* 0x000f620000300800 */
[----:B------:R-:W-:-:S03]  /*33780*/  IADD3 R25, P5, R25, UR7, RZ ;  /* 0x0000000719197c10 */ /* 0x000fc6000ffbe0ff */
[----:B------:R1:W-:Y:S04]  /*33790*/  LDGSTS.E [R9+0x16980], [R2.64], P0 ;  /* 0x1698000002097fae */ /* 0x0003e80008121848 */
[----:B------:R1:W-:Y:S02]  /*337a0*/  STL [R1+0xacc], R24 ;  /* 0x000acc1801007387 */ /* 0x0003e40000100800 */
[----:B-1----:R-:W-:Y:S02]  /*337b0*/  MOV R2, R24 ;  /* 0x0000001800027202 */ /* 0x002fe40000000f00 */
[----:B------:R-:W-:-:S05]  /*337c0*/  IADD3.X R40, R40, UR6, RZ, P4, !PT ;  /* 0x0000000628287c10 */ /* 0x000fca000a7fe4ff */
        /* <DEDUP_REMOVED lines=8> */
[----:B------:R-:W-:-:S03]  /*33850*/  IMAD.MOV.U32 R2, RZ, RZ, R25 ;  /* 0x000000ffff027224 */ /* 0x000fc600078e0019 */
[----:B------:R-:W5:Y:S01]  /*33860*/  LDL.LU R25, [R1+0x3f8] ;  /* 0x0003f80001197983 */ /* 0x000f620000300800 */
[----:B------:R-:W-:-:S03]  /*33870*/  IMAD.MOV.U32 R3, RZ, RZ, R56 ;  /* 0x000000ffff037224 */ /* 0x000fc600078e0038 */
[----:B------:R-:W5:Y:S01]  /*33880*/  LDL.LU R56, [R1+0x400] ;  /* 0x0004000001387983 */ /* 0x000f620000300800 */
[----:B------:R-:W-:Y:S02]  /*33890*/  IADD3 R27, P4, R27, UR7, RZ ;  /* 0x000000071b1b7c10 */ /* 0x000fe4000ff9e0ff */
[----:B------:R-:W-:Y:S01]  /*338a0*/  IADD3 R42, P5, R42, UR7, RZ ;  /* 0x000000072a2a7c10 */ /* 0x000fe2000ffbe0ff */
[----:B------:R1:W-:Y:S04]  /*338b0*/  LDGSTS.E [R9+0x17880], [R2.64], P2 ;  /* 0x1788000002097fae */ /* 0x0003e80009121848 */
[----:B------:R2:W-:Y:S01]  /*338c0*/  STL [R1+0xadc], R27 ;  /* 0x000adc1b01007387 */ /* 0x0005e20000100800 */
[----:B-1----:R-:W-:Y:S02]  /*338d0*/  MOV R2, R27 ;  /* 0x0000001b00027202 */ /* 0x002fe40000000f00 */
[----:B----4-:R-:W-:-:S05]  /*338e0*/  IADD3.X R41, R41, UR6, RZ, P4, !PT ;  /* 0x0000000629297c10 */ /* 0x010fca000a7fe4ff */
[----:B------:R-:W-:Y:S01]  /*338f0*/  IMAD.MOV.U32 R3, RZ, RZ, R41 ;  /* 0x000000ffff037224 */ /* 0x000fe200078e0029 */
[----:B------:R1:W-:Y:S04]  /*33900*/  STL [R1+0xad8], R41 ;  /* 0x000ad82901007387 */ /* 0x0003e80000100800 */
[----:B------:R4:W-:Y:S01]  /*33910*/  STL [R1+0xae4], R42 ;  /* 0x000ae42a01007387 */ /* 0x0009e20000100800 */
[----:B--2---:R-:W-:-:S03]  /*33920*/  IADD3.X R43, R43, UR6, RZ, P5, !PT ;  /* 0x000000062b2b7c10 */ /* 0x004fc6000affe4ff */
[----:B------:R-:W2:Y:S04]  /*33930*/  LDL.LU R27, [R1+0x4ec] ;  /* 0x0004ec00011b7983 */ /* 0x000ea80000300800 */
[----:B------:R4:W-:Y:S01]  /*33940*/  STL [R1+0xae0], R43 ;  /* 0x000ae02b01007387 */ /* 0x0009e20000100800 */
[----:B---3--:R-:W-:-:S03]  /*33950*/  IADD3 R8, P4, R8, UR7, RZ ;  /* 0x0000000708087c10 */ /* 0x008fc6000ff9e0ff */
[----:B------:R3:W-:Y:S04]  /*33960*/  LDGSTS.E [R9+0x17900], [R2.64], P3 ;  /* 0x1790000002097fae */ /* 0x0007e80009921848 */
[----:B-1----:R-:W2:Y:S04]  /*33970*/  LDL.LU R41, [R1+0x4f4] ;  /* 0x0004f40001297983 */ /* 0x002ea80000300800 */
[----:B------:R-:W2:Y:S01]  /*33980*/  LDL.LU R58, [R1+0x4e8] ;  /* 0x0004e800013a7983 */ /* 0x000ea20000300800 */
[----:B---3--:R-:W-:Y:S02]  /*33990*/  IMAD.MOV.U32 R2, RZ, RZ, R42 ;  /* 0x000000ffff027224 */ /* 0x008fe400078e002a */
[----:B------:R-:W-:Y:S01]  /*339a0*/  IMAD.MOV.U32 R3, RZ, RZ, R43 ;  /* 0x000000ffff037224 */ /* 0x000fe200078e002b */
[----:B----4-:R-:W-:Y:S01]  /*339b0*/  LOP3.LUT R42, R201, 0x50, RZ, 0x3c, !PT ;  /* 0x00000050c92a7812 */ /* 0x010fe200078e3cff */
[----:B------:R-:W3:Y:S01]  /*339c0*/  LDL.LU R43, [R1+0x4f0] ;  /* 0x0004f000012b7983 */ /* 0x000ee20000300800 */
[----:B-----5:R-:W-:-:S03]  /*339d0*/  IADD3 R26, P5, R26, UR7, RZ ;  /* 0x000000071a1a7c10 */ /* 0x020fc6000ffbe0ff */
[----:B------:R1:W-:Y:S04]  /*339e0*/  LDGSTS.E [R9+0x17980], [R2.64], P0 ;  /* 0x1798000002097fae */ /* 0x0003e80008121848 */
[----:B------:R-:W-:Y:S01]  /*339f0*/  STL [R1+0x3ec], R8 ;  /* 0x0003ec0801007387 */ /* 0x000fe20000100800 */
[----:B-1----:R-:W-:-:S03]  /*33a00*/  MOV R2, UR5 ;  /* 0x0000000500027c02 */ /* 0x002fc60008000f00 */
[----:B------:R-:W-:Y:S02]  /*33a10*/  STL [R1+0x3f4], R26 ;  /* 0x0003f41a01007387 */ /* 0x000fe40000100800 */
[----:B------:R-:W-:Y:S01]  /*33a20*/  IMAD R2, R2, 0x8000, R42 ;  /* 0x0000800002027824 */ /* 0x000fe200078e022a */
[----:B------:R-:W-:Y:S02]  /*33a30*/  IADD3.X R11, R11, UR6, RZ, P4, !PT ;  /* 0x000000060b0b7c10 */ /* 0x000fe4000a7fe4ff */
[----:B------:R-:W-:-:S03]  /*33a40*/  IADD3.X R57, R57, UR6, RZ, P5, !PT ;  /* 0x0000000639397c10 */ /* 0x000fc6000affe4ff */
[----:B------:R-:W-:Y:S01]  /*33a50*/  IMAD.MOV.U32 R9, RZ, RZ, R11 ;  /* 0x000000ffff097224 */ /* 0x000fe200078e000b */
[----:B------:R1:W-:Y:S04]  /*33a60*/  STL [R1+0x3e8], R11 ;  /* 0x0003e80b01007387 */ /* 0x0003e80000100800 */
[----:B------:R-:W4:Y:S04]  /*33a70*/  LDL.LU R42, [R1+0x4fc] ;  /* 0x0004fc00012a7983 */ /* 0x000f280000300800 */
[----:B------:R5:W-:Y:S04]  /*33a80*/  LDGSTS.E [R2+0x10a00], [R8.64], P1 ;  /* 0x10a0000008027fae */ /* 0x000be80008921848 */
[----:B-1----:R-:W4:Y:S04]  /*33a90*/  LDL.LU R11, [R1+0x504] ;  /* 0x00050400010b7983 */ /* 0x002f280000300800 */
[----:B------:R1:W-:Y:S01]  /*33aa0*/  STL [R1+0x3f0], R57 ;  /* 0x0003f03901007387 */ /* 0x0003e20000100800 */
[----:B-----5:R-:W-:Y:S01]  /*33ab0*/  MOV R9, R57 ;  /* 0x0000003900097202 */ /* 0x020fe20000000f00 */
[----:B------:R-:W-:-:S02]  /*33ac0*/  IMAD.MOV.U32 R8, RZ, RZ, R26 ;  /* 0x000000ffff087224 */ /* 0x000fc400078e001a */
[----:B-1----:R-:W5:Y:S04]  /*33ad0*/  LDL.LU R57, [R1+0x4f8] ;  /* 0x0004f80001397983 */ /* 0x002f680000300800 */
[----:B------:R-:W5:Y:S04]  /*33ae0*/  LDL.LU R26, [R1+0x500] ;  /* 0x00050000011a7983 */ /* 0x000f680000300800 */
[----:B------:R1:W-:Y:S01]  /*33af0*/  LDGSTS.E [R2+0x10a80], [R8.64], P2 ;  /* 0x10a8000008027fae */ /* 0x0003e20009121848 */
[----:B------:R-:W-:-:S05]  /*33b00*/  IADD3 R24, P4, R24, UR7, RZ ;  /* 0x0000000718187c10 */ /* 0x000fca000ff9e0ff */
[----:B------:R1:W-:Y:S02]  /*33b10*/  STL [R1+0x3fc], R24 ;  /* 0x0003fc1801007387 */ /* 0x0003e40000100800 */
[----:B-1----:R-:W-:Y:S01]  /*33b20*/  IMAD.MOV.U32 R8, RZ, RZ, R24 ;  /* 0x000000ffff087224 */ /* 0x002fe200078e0018 */
[----:B------:R-:W-:Y:S02]  /*33b30*/  IADD3 R40, P5, R40, UR7, RZ ;  /* 0x0000000728287c10 */ /* 0x000fe4000ffbe0ff */
[----:B------:R-:W-:Y:S02]  /*33b40*/  IADD3.X R25, R25, UR6, RZ, P4, !PT ;  /* 0x0000000619197c10 */ /* 0x000fe4000a7fe4ff */
[----:B------:R-:W-:-:S03]  /*33b50*/  IADD3.X R56, R56, UR6, RZ, P5, !PT ;  /* 0x0000000638387c10 */ /* 0x000fc6000affe4ff */
[----:B------:R-:W-:Y:S01]  /*33b60*/  IMAD.MOV.U32 R9, RZ, RZ, R25 ;  /* 0x000000ffff097224 */ /* 0x000fe200078e0019 */
[----:B------:R1:W-:Y:S04]  /*33b70*/  STL [R1+0x3f8], R25 ;  /* 0x0003f81901007387 */ /* 0x0003e80000100800 */
[----:B------:R-:W-:Y:S04]  /*33b80*/  STL [R1+0x404], R40 ;  /* 0x0004042801007387 */ /* 0x000fe80000100800 */
[----:B------:R-:W5:Y:S04]  /*33b90*/  LDL.LU R24, [R1+0x5ec] ;  /* 0x0005ec0001187983 */ /* 0x000f680000300800 */
[----:B------:R1:W-:Y:S04]  /*33ba0*/  STL [R1+0x400], R56 ;  /* 0x0004003801007387 */ /* 0x0003e80000100800 */
[----:B------:R1:W-:Y:S04]  /*33bb0*/  LDGSTS.E [R2+0x10b00], [R8.64], P3 ;  /* 0x10b0000008027fae */ /* 0x0003e80009921848 */
[----:B-1----:R-:W5:Y:S01]  /*33bc0*/  LDL.LU R25, [R1+0x5f4] ;  /* 0x0005f40001197983 */ /* 0x002f620000300800 */
[----:B------:R-:W-:-:S03]  /*33bd0*/  MOV R9, R56 ;  /* 0x0000003800097202 */ /* 0x000fc60000000f00 */
[----:B------:R-:W5:Y:S01]  /*33be0*/  LDL.LU R56, [R1+0x5e8] ;  /* 0x0005e80001387983 */ /* 0x000f620000300800 */
[----:B------:R-:W-:-:S03]  /*33bf0*/  IMAD.MOV.U32 R8, RZ, RZ, R40 ;  /* 0x000000ffff087224 */ /* 0x000fc600078e0028 */
[----:B------:R-:W5:Y:S04]  /*33c00*/  LDL.LU R40, [R1+0x5f0] ;  /* 0x0005f00001287983 */ /* 0x000f680000300800 */
[----:B------:R1:W-:Y:S01]  /*33c10*/  LDGSTS.E [R2+0x10b80], [R8.64], P0 ;  /* 0x10b8000008027fae */ /* 0x0003e20008121848 */
[----:B--2---:R-:W-:-:S05]  /*33c20*/  IADD3 R27, P4, R27, UR7, RZ ;  /* 0x000000071b1b7c10 */ /* 0x004fca000ff9e0ff */
[----:B------:R2:W-:Y:S01]  /*33c30*/  STL [R1+0x4ec], R27 ;  /* 0x0004ec1b01007387 */ /* 0x0005e20000100800 */
[----:B-1----:R-:W-:Y:S01]  /*33c40*/  IMAD.MOV.U32 R8, RZ, RZ, R27 ;  /* 0x000000ffff087224 */ /* 0x002fe200078e001b */
[----:B------:R-:W-:Y:S02]  /*33c50*/  IADD3 R41, P5, R41, UR7, RZ ;  /* 0x0000000729297c10 */ /* 0x000fe4000ffbe0ff */
[----:B------:R-:W-:-:S05]  /*33c60*/  IADD3.X R58, R58, UR6, RZ, P4, !PT ;  /* 0x000000063a3a7c10 */ /* 0x000fca000a7fe4ff */
[----:B------:R-:W-:Y:S01]  /*33c70*/  IMAD.MOV.U32 R9, RZ, RZ, R58 ;  /* 0x000000ffff097224 */ /* 0x000fe200078e003a */
[----:B------:R1:W-:Y:S01]  /*33c80*/  STL [R1+0x4e8], R58 ;  /* 0x0004e83a01007387 */ /* 0x0003e20000100800 */
[----:B---3--:R-:W-:-:S03]  /*33c90*/  IADD3.X R43, R43, UR6, RZ, P5, !PT ;  /* 0x000000062b2b7c10 */ /* 0x008fc6000affe4ff */
[----:B------:R-:W-:Y:S04]  /*33ca0*/  STL [R1+0x4f4], R41 ;  /* 0x0004f42901007387 */ /* 0x000fe80000100800 */
[----:B--2---:R-:W2:Y:S04]  /*33cb0*/  LDL.LU R27, [R1+0x5fc] ;  /* 0x0005fc00011b7983 */ /* 0x004ea80000300800 */
[----:B------:R3:W-:Y:S04]  /*33cc0*/  STL [R1+0x4f0], R43 ;  /* 0x0004f02b01007387 */ /* 0x0007e80000100800 */
[----:B------:R3:W-:Y:S04]  /*33cd0*/  LDGSTS.E [R2+0x11a00], [R8.64], P1 ;  /* 0x11a0000008027fae */ /* 0x0007e80008921848 */
[----:B-1----:R-:W2:Y:S01]  /*33ce0*/  LDL.LU R58, [R1+0x604] ;  /* 0x00060400013a7983 */ /* 0x002ea20000300800 */
[----:B---3--:R-:W-:-:S03]  /*33cf0*/  MOV R9, R43 ;  /* 0x0000002b00097202 */ /* 0x008fc60000000f00 */
[----:B------:R-:W3:Y:S01]  /*33d00*/  LDL.LU R43, [R1+0x5f8] ;  /* 0x0005f800012b7983 */ /* 0x000ee20000300800 */
[----:B------:R-:W-:-:S03]  /*33d10*/  IMAD.MOV.U32 R8, RZ, RZ, R41 ;  /* 0x000000ffff087224 */ /* 0x000fc600078e0029 */
[----:B------:R-:W3:Y:S04]  /*33d20*/  LDL.LU R59, [R1+0x600] ;  /* 0x00060000013b7983 */ /* 0x000ee80000300800 */
[----:B------:R-:W3:Y:S01]  /*33d30*/  LDL.LU R3, [R1+0x6ec] ;  /* 0x0006ec0001037983 */ /* 0x000ee20000300800 */
[----:B----4-:R-:W-:-:S03]  /*33d40*/  IADD3 R42, P4, R42, UR7, RZ ;  /* 0x000000072a2a7c10 */ /* 0x010fc6000ff9e0ff */
[----:B------:R-:W4:Y:S01]  /*33d50*/  LDL.LU R41, [R1+0x6f4] ;  /* 0x0006f40001297983 */ /* 0x000f220000300800 */
[----:B------:R-:W-:-:S03]  /*33d60*/  IADD3 R11, P5, R11, UR7, RZ ;  /* 0x000000070b0b7c10 */ /* 0x000fc6000ffbe0ff */
[----:B------:R1:W-:Y:S04]  /*33d70*/  STL [R1+0x4fc], R42 ;  /* 0x0004fc2a01007387 */ /* 0x0003e80000100800 */
[----:B------:R1:W-:Y:S01]  /*33d80*/  LDGSTS.E [R2+0x11a80], [R8.64], P2 ;  /* 0x11a8000008027fae */ /* 0x0003e20009121848 */
[----:B-----5:R-:W-:Y:S01]  /*33d90*/  IADD3.X R57, R57, UR6, RZ, P4, !PT ;  /* 0x0000000639397c10 */ /* 0x020fe2000a7fe4ff */
[----:B-1----:R-:W-:Y:S01]  /*33da0*/  IMAD.MOV.U32 R8, RZ, RZ, R42 ;  /* 0x000000ffff087224 */ /* 0x002fe200078e002a */
[----:B------:R-:W-:-:S03]  /*33db0*/  IADD3.X R26, R26, UR6, RZ, P5, !PT ;  /* 0x000000061a1a7c10 */ /* 0x000fc6000affe4ff */
[----:B------:R1:W-:Y:S04]  /*33dc0*/  STL [R1+0x4f8], R57 ;  /* 0x0004f83901007387 */ /* 0x0003e80000100800 */
[----:B------:R5:W-:Y:S04]  /*33dd0*/  STL [R1+0x504], R11 ;  /* 0x0005040b01007387 */ /* 0x000be80000100800 */
[----:B------:R-:W4:Y:S01]  /*33de0*/  LDL.LU R42, [R1+0x6e8] ;  /* 0x0006e800012a7983 */ /* 0x000f220000300800 */
[----:B------:R-:W-:-:S03]  /*33df0*/  IMAD.MOV.U32 R9, RZ, RZ, R57 ;  /* 0x000000ffff097224 */ /* 0x000fc600078e0039 */
[----:B------:R5:W-:Y:S04]  /*33e00*/  STL [R1+0x500], R26 ;  /* 0x0005001a01007387 */ /* 0x000be80000100800 */
[----:B-1----:R-:W4:Y:S04]  /*33e10*/  LDL.LU R57, [R1+0x6f0] ;  /* 0x0006f00001397983 */ /* 0x002f280000300800 */
[----:B------:R1:W-:Y:S02]  /*33e20*/  LDGSTS.E [R2+0x11b00], [R8.64], P3 ;  /* 0x11b0000008027fae */ /* 0x0003e40009921848 */
[----:B-1----:R-:W-:Y:S01]  /*33e30*/  IMAD.MOV.U32 R8, RZ, RZ, R11 ;  /* 0x000000ffff087224 */ /* 0x002fe200078e000b */
[----:B------:R-:W-:Y:S01]  /*33e40*/  MOV R9, R26 ;  /* 0x0000001a00097202 */ /* 0x000fe20000000f00 */
[----:B-----5:R-:W5:Y:S04]  /*33e50*/  LDL.LU R11, [R1+0x6fc] ;  /* 0x0006fc00010b7983 */ /* 0x020f680000300800 */
[----:B------:R-:W5:Y:S04]  /*33e60*/  LDL.LU R26, [R1+0x704] ;  /* 0x00070400011a7983 */ /* 0x000f680000300800 */
[----:B------:R1:W-:Y:S01]  /*33e70*/  LDGSTS.E [R2+0x11b80], [R8.64], P0 ;  /* 0x11b8000008027fae */ /* 0x0003e20008121848 */
[----:B------:R-:W-:-:S05]  /*33e80*/  IADD3 R24, P4, R24, UR7, RZ ;  /* 0x0000000718187c10 */ /* 0x000fca000ff9e0ff */
[----:B------:R1:W-:Y:S01]  /*33e90*/  STL [R1+0x5ec], R24 ;  /* 0x0005ec1801007387 */ /* 0x0003e20000100800 */
[----:B------:R-:W-:Y:S01]  /*33ea0*/  IADD3 R25, P5, R25, UR7, RZ ;  /* 0x0000000719197c10 */ /* 0x000fe2000ffbe0ff */
[----:B-1----:R-:W-:Y:S01]  /*33eb0*/  IMAD.MOV.U32 R8, RZ, RZ, R24 ;  /* 0x000000ffff087224 */ /* 0x002fe200078e0018 */
[----:B------:R-:W-:Y:S02]  /*33ec0*/  IADD3.X R56, R56, UR6, RZ, P4, !PT ;  /* 0x0000000638387c10 */ /* 0x000fe4000a7fe4ff */
[----:B------:R-:W-:-:S03]  /*33ed0*/  IADD3.X R40, R40, UR6, RZ, P5, !PT ;  /* 0x0000000628287c10 */ /* 0x000fc6000affe4ff */
[----:B------:R1:W-:Y:S04]  /*33ee0*/  STL [R1+0x5e8], R56 ;  /* 0x0005e83801007387 */ /* 0x0003e80000100800 */
[----:B------:R-:W-:Y:S04]  /*33ef0*/  STL [R1+0x5f4], R25 ;  /* 0x0005f41901007387 */ /* 0x000fe80000100800 */
[----:B------:R-:W5:Y:S01]  /*33f00*/  LDL.LU R24, [R1+0x6f8] ;  /* 0x0006f80001187983 */ /* 0x000f620000300800 */
[----:B------:R-:W-:-:S03]  /*33f10*/  IMAD.MOV.U32 R9, RZ, RZ, R56 ;  /* 0x000000ffff097224 */ /* 0x000fc600078e0038 */
[----:B------:R1:W-:Y:S04]  /*33f20*/  STL [R1+0x5f0], R40 ;  /* 0x0005f02801007387 */ /* 0x0003e80000100800 */
[----:B-1----:R-:W5:Y:S04]  /*33f30*/  LDL.LU R56, [R1+0x700] ;  /* 0x0007000001387983 */ /* 0x002f680000300800 */
[----:B------:R1:W-:Y:S02]  /*33f40*/  LDGSTS.E [R2+0x12a00], [R8.64], P1 ;  /* 0x12a0000008027fae */ /* 0x0003e40008921848 */
[----:B-1----:R-:W-:Y:S01]  /*33f50*/  IMAD.MOV.U32 R8, RZ, RZ, R25 ;  /* 0x000000ffff087224 */ /* 0x002fe200078e0019 */
[----:B------:R-:W-:-:S02]  /*33f60*/  MOV R9, R40 ;  /* 0x0000002800097202 */ /* 0x000fc40000000f00 */
[----:B------:R-:W5:Y:S04]  /*33f70*/  LDL.LU R40, [R1+0x7ec] ;  /* 0x0007ec0001287983 */ /* 0x000f680000300800 */
[----:B------:R-:W5:Y:S04]  /*33f80*/  LDL.LU R25, [R1+0x7f4] ;  /* 0x0007f40001197983 */ /* 0x000f680000300800 */
[----:B------:R1:W-:Y:S01]  /*33f90*/  LDGSTS.E [R2+0x12a80], [R8.64], P2 ;  /* 0x12a8000008027fae */ /* 0x0003e20009121848 */
[----:B--2---:R-:W-:-:S05]  /*33fa0*/  IADD3 R27, P4, R27, UR7, RZ ;  /* 0x000000071b1b7c10 */ /* 0x004fca000ff9e0ff */
[----:B------:R-:W-:Y:S01]  /*33fb0*/  STL [R1+0x5fc], R27 ;  /* 0x0005fc1b01007387 */ /* 0x000fe20000100800 */
[----:B-1----:R-:W-:Y:S01]  /*33fc0*/  IMAD.MOV.U32 R8, RZ, RZ, R27 ;  /* 0x000000ffff087224 */ /* 0x002fe200078e001b */
[----:B------:R-:W-:Y:S02]  /*33fd0*/  IADD3 R58, P5, R58, UR7, RZ ;  /* 0x000000073a3a7c10 */ /* 0x000fe4000ffbe0ff */
[----:B---3--:R-:W-:Y:S02]  /*33fe0*/  IADD3.X R43, R43, UR6, RZ, P4, !PT ;  /* 0x000000062b2b7c10 */ /* 0x008fe4000a7fe4ff */
[----:B------:R-:W-:-:S03]  /*33ff0*/  IADD3.X R59, R59, UR6, RZ, P5, !PT ;  /* 0x000000063b3b7c10 */ /* 0x000fc6000affe4ff */
[----:B------:R1:W-:Y:S01]  /*34000*/  STL [R1+0x5f8], R43 ;  /* 0x0005f82b01007387 */ /* 0x0003e20000100800 */
[----:B------:R-:W-:-:S03]  /*34010*/  IMAD.MOV.U32 R9, RZ, RZ, R43 ;  /* 0x000000ffff097224 */ /* 0x000fc600078e002b */
[----:B------:R-:W-:Y:S01]  /*34020*/  STL [R1+0x604], R58 ;  /* 0x0006043a01007387 */ /* 0x000fe20000100800 */
[----:B------:R-:W-:-:S03]  /*34030*/  IADD3 R3, P4, R3, UR7, RZ ;  /* 0x0000000703037c10 */ /* 0x000fc6000ff9e0ff */
[----:B------:R2:W-:Y:S04]  /*34040*/  LDGSTS.E [R2+0x12b00], [R8.64], P3 ;  /* 0x12b0000008027fae */ /* 0x0005e80009921848 */
[----:B-1----:R-:W3:Y:S01]  /*34050*/  LDL.LU R43, [R1+0x7e8] ;  /* 0x0007e800012b7983 */ /* 0x002ee20000300800 */
[----:B----4-:R-:W-:-:S03]  /*34060*/  IADD3 R41, P5, R41, UR7, RZ ;  /* 0x0000000729297c10 */ /* 0x010fc6000ffbe0ff */
[----:B------:R-:W-:Y:S04]  /*34070*/  STL [R1+0x600], R59 ;  /* 0x0006003b01007387 */ /* 0x000fe80000100800 */
[----:B------:R-:W4:Y:S01]  /*34080*/  LDL.LU R27, [R1+0x7f0] ;  /* 0x0007f000011b7983 */ /* 0x000f220000300800 */
[----:B--2---:R-:W-:Y:S01]  /*34090*/  IMAD.MOV.U32 R8, RZ, RZ, R58 ;  /* 0x000000ffff087224 */ /* 0x004fe200078e003a */
[----:B------:R-:W-:Y:S02]  /*340a0*/  MOV R9, R59 ;  /* 0x0000003b00097202 */ /* 0x000fe40000000f00 */
[----:B------:R-:W-:Y:S04]  /*340b0*/  STL [R1+0x6ec], R3 ;  /* 0x0006ec0301007387 */ /* 0x000fe80000100800 */
[----:B------:R1:W-:Y:S01]  /*340c0*/  LDGSTS.E [R2+0x12b80], [R8.64], P0 ;  /* 0x12b8000008027fae */ /* 0x0003e20008121848 */
[----:B------:R-:W-:Y:S01]  /*340d0*/  IADD3.X R42, R42, UR6, RZ, P4, !PT ;  /* 0x000000062a2a7c10 */ /* 0x000fe2000a7fe4ff */
[----:B-1----:R-:W-:-:S04]  /*340e0*/  IMAD.MOV.U32 R8, RZ, RZ, R3 ;  /* 0x000000ffff087224 */ /* 0x002fc800078e0003 */
        /* <DEDUP_REMOVED lines=8> */
[----:B--2---:R-:W-:-:S03]  /*34170*/  MOV R9, R57 ;  /* 0x0000003900097202 */ /* 0x004fc60000000f00 */
[----:B-1----:R-:W2:Y:S01]  /*34180*/  LDL.LU R57, [R1+0x7f8] ;  /* 0x0007f80001397983 */ /* 0x002ea20000300800 */
[----:B------:R-:W-:Y:S01]  /*34190*/  IMAD.MOV.U32 R8, RZ, RZ, R41 ;  /* 0x000000ffff087224 */ /* 0x000fe200078e0029 */
[----:B-----5:R-:W-:Y:S02]  /*341a0*/  IADD3 R11, P4, R11, UR7, RZ ;  /* 0x000000070b0b7c10 */ /* 0x020fe4000ff9e0ff */
[----:B------:R-:W5:Y:S01]  /*341b0*/  LDL.LU R41, [R1+0x800] ;  /* 0x0008000001297983 */ /* 0x000f620000300800 */
[----:B------:R-:W-:-:S03]  /*341c0*/  IADD3 R26, P5, R26, UR7, RZ ;  /* 0x000000071a1a7c10 */ /* 0x000fc6000ffbe0ff */
[----:B------:R1:W-:Y:S04]  /*341d0*/  LDGSTS.E [R2+0x13a80], [R8.64], P2 ;  /* 0x13a8000008027fae */ /* 0x0003e80009121848 */
[----:B------:R1:W-:Y:S02]  /*341e0*/  STL [R1+0x6fc], R11 ;  /* 0x0006fc0b01007387 */ /* 0x0003e40000100800 */
[----:B-1----:R-:W-:Y:S01]  /*341f0*/  IMAD.MOV.U32 R8, RZ, RZ, R11 ;  /* 0x000000ffff087224 */ /* 0x002fe200078e000b */
[----:B------:R-:W-:-:S05]  /*34200*/  IADD3.X R24, R24, UR6, RZ, P4, !PT ;  /* 0x0000000618187c10 */ /* 0x000fca000a7fe4ff */
[----:B------:R-:W-:Y:S01]  /*34210*/  IMAD.MOV.U32 R9, RZ, RZ, R24 ;  /* 0x000000ffff097224 */ /* 0x000fe200078e0018 */
[----:B------:R1:W-:Y:S01]  /*34220*/  STL [R1+0x6f8], R24 ;  /* 0x0006f81801007387 */ /* 0x0003e20000100800 */
[----:B------:R-:W-:-:S03]  /*34230*/  IADD3.X R56, R56, UR6, RZ, P5, !PT ;  /* 0x0000000638387c10 */ /* 0x000fc6000affe4ff */
        /* <DEDUP_REMOVED lines=8> */
[----:B------:R-:W5:Y:S01]  /*342c0*/  LDL.LU R26, [R1+0x8f0] ;  /* 0x0008f000011a7983 */ /* 0x000f620000300800 */
[----:B------:R-:W-:Y:S02]  /*342d0*/  IADD3 R40, P4, R40, UR7, RZ ;  /* 0x0000000728287c10 */ /* 0x000fe4000ff9e0ff */
[----:B------:R-:W-:Y:S01]  /*342e0*/  IADD3 R25, P5, R25, UR7, RZ ;  /* 0x0000000719197c10 */ /* 0x000fe2000ffbe0ff */
[----:B------:R1:W-:Y:S04]  /*342f0*/  LDGSTS.E [R2+0x13b80], [R8.64], P0 ;  /* 0x13b8000008027fae */ /* 0x0003e80008121848 */
[----:B------:R3:W-:Y:S01]  /*34300*/  STL [R1+0x7ec], R40 ;  /* 0x0007ec2801007387 */ /* 0x0007e20000100800 */
[----:B-1----:R-:W-:Y:S01]  /*34310*/  IMAD.MOV.U32 R8, RZ, RZ, R40 ;  /* 0x000000ffff087224 */ /* 0x002fe200078e0028 */
[----:B---3--:R-:W-:-:S05]  /*34320*/  IADD3.X R43, R43, UR6, RZ, P4, !PT ;  /* 0x000000062b2b7c10 */ /* 0x008fca000a7fe4ff */
[----:B------:R1:W-:Y:S01]  /*34330*/  STL [R1+0x7e8], R43 ;  /* 0x0007e82b01007387 */ /* 0x0003e20000100800 */
[----:B----4-:R-:W-:-:S03]  /*34340*/  IADD3.X R27, R27, UR6, RZ, P5, !PT ;  /* 0x000000061b1b7c10 */ /* 0x010fc6000affe4ff */
[----:B------:R3:W-:Y:S01]  /*34350*/  STL [R1+0x7f4], R25 ;  /* 0x0007f41901007387 */ /* 0x0007e20000100800 */
[----:B------:R-:W-:-:S03]  /*34360*/  IMAD.MOV.U32 R9, RZ, RZ, R43 ;  /* 0x000000ffff097224 */ /* 0x000fc600078e002b */
[----:B------:R-:W4:Y:S04]  /*34370*/  LDL.LU R40, [R1+0x8fc] ;  /* 0x0008fc0001287983 */ /* 0x000f280000300800 */
[----:B------:R3:W-:Y:S04]  /*34380*/  STL [R1+0x7f0], R27 ;  /* 0x0007f01b01007387 */ /* 0x0007e80000100800 */
[----:B------:R-:W4:Y:S04]  /*34390*/  LDL.LU R58, [R1+0x904] ;  /* 0x00090400013a7983 */ /* 0x000f280000300800 */
[----:B-1----:R-:W4:Y:S04]  /*343a0*/  LDL.LU R43, [R1+0x8f8] ;  /* 0x0008f800012b7983 */ /* 0x002f280000300800 */
[----:B------:R1:W-:Y:S04]  /*343b0*/  LDGSTS.E [R2+0x14a00], [R8.64], P1 ;  /* 0x14a0000008027fae */ /* 0x0003e80008921848 */
[----:B------:R-:W4:Y:S01]  /*343c0*/  LDL.LU R59, [R1+0x900] ;  /* 0x00090000013b7983 */ /* 0x000f220000300800 */
[----:B-1----:R-:W-:Y:S01]  /*343d0*/  IMAD.MOV.U32 R8, RZ, RZ, R25 ;  /* 0x000000ffff087224 */ /* 0x002fe200078e0019 */
[----:B------:R-:W-:-:S02]  /*343e0*/  MOV R9, R27 ;  /* 0x0000001b00097202 */ /* 0x000fc40000000f00 */
[----:B---3--:R-:W3:Y:S01]  /*343f0*/  LDL.LU R25, [R1+0x9ec] ;  /* 0x0009ec0001197983 */ /* 0x008ee20000300800 */
[----:B------:R-:W-:-:S03]  /*34400*/  IADD3 R42, P4, R42, UR7, RZ ;  /* 0x000000072a2a7c10 */ /* 0x000fc6000ff9e0ff */
[----:B------:R-:W3:Y:S04]  /*34410*/  LDL.LU R27, [R1+0x9f4] ;  /* 0x0009f400011b7983 */ /* 0x000ee80000300800 */
[----:B------:R1:W-:Y:S01]  /*34420*/  STL [R1+0x7fc], R42 ;  /* 0x0007fc2a01007387 */ /* 0x0003e20000100800 */
[----:B------:R-:W-:-:S03]  /*34430*/  IADD3 R3, P5, R3, UR7, RZ ;  /* 0x0000000703037c10 */ /* 0x000fc6000ffbe0ff */
[----:B------:R1:W-:Y:S01]  /*34440*/  LDGSTS.E [R2+0x14a80], [R8.64], P2 ;  /* 0x14a8000008027fae */ /* 0x0003e20009121848 */
[----:B--2---:R-:W-:Y:S02]  /*34450*/  IADD3.X R57, R57, UR6, RZ, P4, !PT ;  /* 0x0000000639397c10 */ /* 0x004fe4000a7fe4ff */
[----:B-----5:R-:W-:-:S03]  /*34460*/  IADD3.X R41, R41, UR6, RZ, P5, !PT ;  /* 0x0000000629297c10 */ /* 0x020fc6000affe4ff */
[----:B------:R2:W-:Y:S01]  /*34470*/  STL [R1+0x7f8], R57 ;  /* 0x0007f83901007387 */ /* 0x0005e20000100800 */
[----:B-1----:R-:W-:-:S03]  /*34480*/  IMAD.MOV.U32 R8, RZ, RZ, R42 ;  /* 0x000000ffff087224 */ /* 0x002fc600078e002a */
[----:B------:R1:W-:Y:S04]  /*34490*/  STL [R1+0x804], R3 ;  /* 0x0008040301007387 */ /* 0x0003e80000100800 */
[----:B------:R-:W5:Y:S01]  /*344a0*/  LDL.LU R42, [R1+0x9e8] ;  /* 0x0009e800012a7983 */ /* 0x000f620000300800 */
[----:B------:R-:W-:-:S03]  /*344b0*/  IMAD.MOV.U32 R9, RZ, RZ, R57 ;  /* 0x000000ffff097224 */ /* 0x000fc600078e0039 */
[----:B------:R1:W-:Y:S04]  /*344c0*/  STL [R1+0x800], R41 ;  /* 0x0008002901007387 */ /* 0x0003e80000100800 */
[----:B--2---:R-:W5:Y:S04]  /*344d0*/  LDL.LU R57, [R1+0x9f0] ;  /* 0x0009f00001397983 */ /* 0x004f680000300800 */
[----:B------:R1:W-:Y:S02]  /*344e0*/  LDGSTS.E [R2+0x14b00], [R8.64], P3 ;  /* 0x14b0000008027fae */ /* 0x0003e40009921848 */
[----:B-1----:R-:W-:Y:S01]  /*344f0*/  IMAD.MOV.U32 R8, RZ, RZ, R3 ;  /* 0x000000ffff087224 */ /* 0x002fe200078e0003 */
[----:B------:R-:W-:Y:S01]  /*34500*/  MOV R9, R41 ;  /* 0x0000002900097202 */ /* 0x000fe20000000f00 */
[----:B------:R-:W5:Y:S04]  /*34510*/  LDL.LU R3, [R1+0x9fc] ;  /* 0x0009fc0001037983 */ /* 0x000f680000300800 */
        /* <DEDUP_REMOVED lines=8> */
[----:B------:R1:W-:Y:S04]  /*345a0*/  STL [R1+0x8e8], R56 ;  /* 0x0008e83801007387 */ /* 0x0003e80000100800 */
[----:B------:R1:W-:Y:S04]  /*345b0*/  STL [R1+0x8f4], R24 ;  /* 0x0008f41801007387 */ /* 0x0003e80000100800 */
[----:B------:R-:W5:Y:S01]  /*345c0*/  LDL.LU R11, [R1+0x9f8] ;  /* 0x0009f800010b7983 */ /* 0x000f620000300800 */
[----:B------:R-:W-:-:S03]  /*345d0*/  IMAD.MOV.U32 R9, RZ, RZ, R56 ;  /* 0x000000ffff097224 */ /* 0x000fc600078e0038 */
[----:B------:R1:W-:Y:S04]  /*345e0*/  STL [R1+0x8f0], R26 ;  /* 0x0008f01a01007387 */ /* 0x0003e80000100800 */
[----:B-1----:R-:W5:Y:S04]  /*345f0*/  LDL.LU R56, [R1+0xa00] ;  /* 0x000a000001387983 */ /* 0x002f680000300800 */
[----:B------:R1:W-:Y:S02]  /*34600*/  LDGSTS.E [R2+0x15a00], [R8.64], P1 ;  /* 0x15a0000008027fae */ /* 0x0003e40008921848 */
[----:B-1----:R-:W-:Y:S01]  /*34610*/  IMAD.MOV.U32 R8, RZ, RZ, R24 ;  /* 0x000000ffff087224 */ /* 0x002fe200078e0018 */
[----:B------:R-:W-:Y:S01]  /*34620*/  MOV R9, R26 ;  /* 0x0000001a00097202 */ /* 0x000fe20000000f00 */
[----:B------:R-:W5:Y:S04]  /*34630*/  LDL.LU R24, [R1+0xaec] ;  /* 0x000aec0001187983 */ /* 0x000f680000300800 */
[----:B------:R-:W5:Y:S04]  /*34640*/  LDL.LU R26, [R1+0xaf4] ;  /* 0x000af400011a7983 */ /* 0x000f680000300800 */
[----:B------:R1:W-:Y:S01]  /*34650*/  LDGSTS.E [R2+0x15a80], [R8.64], P2 ;  /* 0x15a8000008027fae */ /* 0x0003e20009121848 */
[----:B----4-:R-:W-:-:S05]  /*34660*/  IADD3 R40, P4, R40, UR7, RZ ;  /* 0x0000000728287c10 */ /* 0x010fca000ff9e0ff */
[----:B------:R-:W-:Y:S01]  /*34670*/  STL [R1+0x8fc], R40 ;  /* 0x0008fc2801007387 */ /* 0x000fe20000100800 */
[----:B------:R-:W-:Y:S02]  /*34680*/  IADD3 R58, P5, R58, UR7, RZ ;  /* 0x000000073a3a7c10 */ /* 0x000fe4000ffbe0ff */
[----:B------:R-:W-:Y:S01]  /*34690*/  IADD3.X R43, R43, UR6, RZ, P4, !PT ;  /* 0x000000062b2b7c10 */ /* 0x000fe2000a7fe4ff */
[----:B-1----:R-:W-:-:S04]  /*346a0*/  IMAD.MOV.U32 R8, RZ, RZ, R40 ;  /* 0x000000ffff087224 */ /* 0x002fc800078e0028 */
[----:B------:R1:W-:Y:S01]  /*346b0*/  STL [R1+0x8f8], R43 ;  /* 0x0008f82b01007387 */ /* 0x0003e20000100800 */
[----:B------:R-:W-:Y:S01]  /*346c0*/  IMAD.MOV.U32 R9, RZ, RZ, R43 ;  /* 0x000000ffff097224 */ /* 0x000fe200078e002b */
[----:B------:R-:W-:Y:S02]  /*346d0*/  IADD3.X R59, R59, UR6, RZ, P5, !PT ;  /* 0x000000063b3b7c10 */ /* 0x000fe4000affe4ff */
[----:B------:R-:W-:Y:S04]  /*346e0*/  STL [R1+0x904], R58 ;  /* 0x0009043a01007387 */ /* 0x000fe80000100800 */
[----:B------:R4:W-:Y:S04]  /*346f0*/  LDGSTS.E [R2+0x15b00], [R8.64], P3 ;  /* 0x15b0000008027fae */ /* 0x0009e80009921848 */
[----:B-1----:R-:W2:Y:S01]  /*34700*/  LDL.LU R43, [R1+0xae8] ;  /* 0x000ae800012b7983 */ /* 0x002ea20000300800 */
[----:B---3--:R-:W-:-:S03]  /*34710*/  IADD3 R25, P4, R25, UR7, RZ ;  /* 0x0000000719197c10 */ /* 0x008fc6000ff9e0ff */
[----:B------:R-:W-:Y:S01]  /*34720*/  STL [R1+0x900], R59 ;  /* 0x0009003b01007387 */ /* 0x000fe20000100800 */
[----:B------:R-:W-:-:S03]  /*34730*/  IADD3 R27, P5, R27, UR7, RZ ;  /* 0x000000071b1b7c10 */ /* 0x000fc6000ffbe0ff */
[----:B------:R-:W3:Y:S01]  /*34740*/  LDL.LU R40, [R1+0xaf0] ;  /* 0x000af00001287983 */ /* 0x000ee20000300800 */
[----:B----4-:R-:W-:Y:S01]  /*34750*/  IMAD.MOV.U32 R8, RZ, RZ, R58 ;  /* 0x000000ffff087224 */ /* 0x010fe200078e003a */
[----:B------:R-:W-:Y:S02]  /*34760*/  MOV R9, R59 ;  /* 0x0000003b00097202 */ /* 0x000fe40000000f00 */
[----:B------:R-:W-:Y:S04]  /*34770*/  STL [R1+0x9ec], R25 ;  /* 0x0009ec1901007387 */ /* 0x000fe80000100800 */
[----:B------:R1:W-:Y:S01]  /*34780*/  LDGSTS.E [R2+0x15b80], [R8.64], P0 ;  /* 0x15b8000008027fae */ /* 0x0003e20008121848 */
[----:B-----5:R-:W-:Y:S01]  /*34790*/  IADD3.X R42, R42, UR6, RZ, P4, !PT ;  /* 0x000000062a2a7c10 */ /* 0x020fe2000a7fe4ff */
        /* <DEDUP_REMOVED lines=9> */
[----:B----4-:R-:W-:-:S03]  /*34830*/  MOV R9, R57 ;  /* 0x0000003900097202 */ /* 0x010fc60000000f00 */
[----:B-1----:R-:W4:Y:S01]  /*34840*/  LDL.LU R57, [R1+0xaf8] ;  /* 0x000af80001397983 */ /* 0x002f220000300800 */
[----:B------:R-:W-:Y:S01]  /*34850*/  IMAD.MOV.U32 R8, RZ, RZ, R27 ;  /* 0x000000ffff087224 */ /* 0x000fe200078e001b */
[----:B------:R-:W-:Y:S02]  /*34860*/  IADD3 R3, P4, R3, UR7, RZ ;  /* 0x0000000703037c10 */ /* 0x000fe4000ff9e0ff */
[----:B------:R-:W4:Y:S01]  /*34870*/  LDL.LU R27, [R1+0xb00] ;  /* 0x000b0000011b7983 */ /* 0x000f220000300800 */
        /* <DEDUP_REMOVED lines=9> */
[----:B------:R-:W4:Y:S04]  /*34910*/  LDL.LU R3, [R1+0x40c] ;  /* 0x00040c0001037983 */ /* 0x000f280000300800 */
[----:B------:R1:W-:Y:S04]  /*34920*/  STL [R1+0xa00], R56 ;  /* 0x000a003801007387 */ /* 0x0003e80000100800 */
[----:B------:R1:W-:Y:S04]  /*34930*/  LDGSTS.E [R2+0x16b00], [R8.64], P3 ;  /* 0x16b0000008027fae */ /* 0x0003e80009921848 */
[----:B-1----:R-:W4:Y:S01]  /*34940*/  LDL.LU R11, [R1+0x414] ;  /* 0x00041400010b7983 */ /* 0x002f220000300800 */
[----:B------:R-:W-:-:S03]  /*34950*/  MOV R9, R56 ;  /* 0x0000003800097202 */ /* 0x000fc60000000f00 */
        /* <DEDUP_REMOVED lines=8> */
[----:B--2---:R-:W-:-:S05]  /*349e0*/  IADD3.X R43, R43, UR6, RZ, P4, !PT ;  /* 0x000000062b2b7c10 */ /* 0x004fca000a7fe4ff */
[----:B------:R1:W-:Y:S01]  /*349f0*/  STL [R1+0xae8], R43 ;  /* 0x000ae82b01007387 */ /* 0x0003e20000100800 */
[----:B---3--:R-:W-:-:S03]  /*34a00*/  IADD3.X R40, R40, UR6, RZ, P5, !PT ;  /* 0x0000000628287c10 */ /* 0x008fc6000affe4ff */
        /* <DEDUP_REMOVED lines=8> */
[----:B-1----:R-:W-:Y:S01]  /*34a90*/  IMAD.MOV.U32 R8, RZ, RZ, R26 ;  /* 0x000000ffff087224 */ /* 0x002fe200078e001a */
[----:B-----5:R-:W-:Y:S01]  /*34aa0*/  IADD3 R42, P4, R42, UR7, RZ ;  /* 0x000000072a2a7c10 */ /* 0x020fe2000ff9e0ff */
[----:B--2---:R-:W2:Y:S01]  /*34ab0*/  LDL.LU R26, [R1+0x50c] ;  /* 0x00050c00011a7983 */ /* 0x004ea20000300800 */
[----:B------:R-:W-:-:S03]  /*34ac0*/  MOV R9, R40 ;  /* 0x0000002800097202 */ /* 0x000fc60000000f00 */
[----:B------:R-:W5:Y:S01]  /*34ad0*/  LDL.LU R40, [R1+0x514] ;  /* 0x0005140001287983 */ /* 0x000f620000300800 */
[----:B------:R-:W-:-:S03]  /*34ae0*/  IADD3 R25, P5, R25, UR7, RZ ;  /* 0x0000000719197c10 */ /* 0x000fc6000ffbe0ff */
[----:B------:R-:W-:Y:S04]  /*34af0*/  STL [R1+0xafc], R42 ;  /* 0x000afc2a01007387 */ /* 0x000fe80000100800 */
[----:B------:R1:W-:Y:S01]  /*34b00*/  LDGSTS.E [R2+0x17a80], [R8.64], P2 ;  /* 0x17a8000008027fae */ /* 0x0003e20009121848 */
[----:B----4-:R-:W-:Y:S02]  /*34b10*/  IADD3.X R57, R57, UR6, RZ, P4, !PT ;  /* 0x0000000639397c10 */ /* 0x010fe4000a7fe4ff */
[----:B------:R-:W-:-:S03]  /*34b20*/  IADD3.X R27, R27, UR6, RZ, P5, !PT ;  /* 0x000000061b1b7c10 */ /* 0x000fc6000affe4ff */
[----:B------:R4:W-:Y:S04]  /*34b30*/  STL [R1+0xaf8], R57 ;  /* 0x000af83901007387 */ /* 0x0009e80000100800 */
[----:B------:R-:W-:Y:S01]  /*34b40*/  STL [R1+0xb04], R25 ;  /* 0x000b041901007387 */ /* 0x000fe20000100800 */
[----:B-1----:R-:W-:-:S03]  /*34b50*/  IMAD.MOV.U32 R9, RZ, RZ, R57 ;  /* 0x000000ffff097224 */ /* 0x002fc600078e0039 */
[----:B----4-:R-:W5:Y:S01]  /*34b60*/  LDL.LU R57, [R1+0x508] ;  /* 0x0005080001397983 */ /* 0x010f620000300800 */
[----:B------:R-:W-:-:S03]  /*34b70*/  IMAD.MOV.U32 R8, RZ, RZ, R42 ;  /* 0x000000ffff087224 */ /* 0x000fc600078e002a */
[----:B------:R1:W-:Y:S04]  /*34b80*/  STL [R1+0xb00], R27 ;  /* 0x000b001b01007387 */ /* 0x0003e80000100800 */
[----:B------:R-:W5:Y:S04]  /*34b90*/  LDL.LU R42, [R1+0x510] ;  /* 0x00051000012a7983 */ /* 0x000f680000300800 */
[----:B------:R1:W-:Y:S02]  /*34ba0*/  LDGSTS.E [R2+0x17b00], [R8.64], P3 ;  /* 0x17b0000008027fae */ /* 0x0003e40009921848 */
[----:B-1----:R-:W-:Y:S01]  /*34bb0*/  IMAD.MOV.U32 R8, RZ, RZ, R25 ;  /* 0x000000ffff087224 */ /* 0x002fe200078e0019 */
[----:B------:R-:W-:-:S02]  /*34bc0*/  MOV R9, R27 ;  /* 0x0000001b00097202 */ /* 0x000fc40000000f00 */
[----:B------:R-:W5:Y:S04]  /*34bd0*/  LDL.LU R27, [R1+0x51c] ;  /* 0x00051c00011b7983 */ /* 0x000f680000300800 */
[----:B------:R-:W5:Y:S04]  /*34be0*/  LDL.LU R25, [R1+0x524] ;  /* 0x0005240001197983 */ /* 0x000f680000300800 */
[----:B------:R1:W-:Y:S01]  /*34bf0*/  LDGSTS.E [R2+0x17b80], [R8.64], P0 ;  /* 0x17b8000008027fae */ /* 0x0003e20008121848 */
[----:B------:R-:W-:-:S05]  /*34c00*/  IADD3 R3, P4, R3, UR7, RZ ;  /* 0x0000000703037c10 */ /* 0x000fca000ff9e0ff */
[----:B------:R1:W-:Y:S01]  /*34c10*/  STL [R1+0x40c], R3 ;  /* 0x00040c0301007387 */ /* 0x0003e20000100800 */
[----:B------:R-:W-:Y:S02]  /*34c20*/  IADD3 R11, P5, R11, UR7, RZ ;  /* 0x000000070b0b7c10 */ /* 0x000fe4000ffbe0ff */
[----:B------:R-:W-:Y:S02]  /*34c30*/  IADD3.X R56, R56, UR6, RZ, P4, !PT ;  /* 0x0000000638387c10 */ /* 0x000fe4000a7fe4ff */
[----:B------:R-:W-:-:S03]  /*34c40*/  IADD3.X R41, R41, UR6, RZ, P5, !PT ;  /* 0x0000000629297c10 */ /* 0x000fc6000affe4ff */
[----:B------:R1:W-:Y:S04]  /*34c50*/  STL [R1+0x408], R56 ;  /* 0x0004083801007387 */ /* 0x0003e80000100800 */
[----:B------:R-:W-:Y:S01]  /*34c60*/  STL [R1+0x414], R11 ;  /* 0x0004140b01007387 */ /* 0x000fe20000100800 */
[----:B-1----:R-:W-:-:S03]  /*34c70*/  IMAD.MOV.U32 R2, RZ, RZ, R3 ;  /* 0x000000ffff027224 */ /* 0x002fc600078e0003 */
[----:B------:R-:W5:Y:S01]  /*34c80*/  LDL.LU R9, [R1+0x518] ;  /* 0x0005180001097983 */ /* 0x000f620000300800 */
        /* <DEDUP_REMOVED lines=9> */
[----:B---3--:R-:W-:-:S05]  /*34d20*/  IADD3 R24, P4, R24, UR7, RZ ;  /* 0x0000000718187c10 */ /* 0x008fca000ff9e0ff */
[----:B------:R-:W-:Y:S01]  /*34d30*/  STL [R1+0x41c], R24 ;  /* 0x00041c1801007387 */ /* 0x000fe20000100800 */
[----:B------:R-:W-:Y:S02]  /*34d40*/  IADD3 R58, P5, R58, UR7, RZ ;  /* 0x000000073a3a7c10 */ /* 0x000fe4000ffbe0ff */
[----:B------:R-:W-:Y:S01]  /*34d50*/  IADD3.X R43, R43, UR6, RZ, P4, !PT ;  /* 0x000000062b2b7c10 */ /* 0x000fe2000a7fe4ff */
[----:B-1----:R-:W-:Y:S01]  /*34d60*/  IMAD.MOV.U32 R2, RZ, RZ, R24 ;  /* 0x000000ffff027224 */ /* 0x002fe200078e0018 */
[----:B------:R-:W-:-:S03]  /*34d70*/  IADD3.X R59, R59, UR6, RZ, P5, !PT ;  /* 0x000000063b3b7c10 */ /* 0x000fc6000affe4ff */
[----:B------:R1:W-:Y:S01]  /*34d80*/  STL [R1+0x418], R43 ;  /* 0x0004182b01007387 */ /* 0x0003e20000100800 */
[----:B------:R-:W-:-:S03]  /*34d90*/  IMAD.MOV.U32 R3, RZ, RZ, R43 ;  /* 0x000000ffff037224 */ /* 0x000fc600078e002b */
[----:B------:R-:W-:Y:S04]  /*34da0*/  STL [R1+0x424], R58 ;  /* 0x0004243a01007387 */ /* 0x000fe80000100800 */
[----:B------:R3:W-:Y:S04]  /*34db0*/  LDGSTS.E [R10+0x10d00], [R2.64], P3 ;  /* 0x10d00000020a7fae */ /* 0x0007e80009921848 */
[----:B-1----:R-:W4:Y:S04]  /*34dc0*/  LDL.LU R43, [R1+0x608] ;  /* 0x00060800012b7983 */ /* 0x002f280000300800 */
[----:B------:R-:W-:Y:S01]  /*34dd0*/  STL [R1+0x420], R59 ;  /* 0x0004203b01007387 */ /* 0x000fe20000100800 */
[----:B--2---:R-:W-:-:S03]  /*34de0*/  IADD3 R26, P4, R26, UR7, RZ ;  /* 0x000000071a1a7c10 */ /* 0x004fc6000ff9e0ff */
[----:B------:R-:W2:Y:S01]  /*34df0*/  LDL.LU R24, [R1+0x610] ;  /* 0x0006100001187983 */ /* 0x000ea20000300800 */
[----:B---3--:R-:W-:Y:S01]  /*34e00*/  IMAD.MOV.U32 R2, RZ, RZ, R58 ;  /* 0x000000ffff027224 */ /* 0x008fe200078e003a */
[----:B------:R-:W-:Y:S02]  /*34e10*/  MOV R3, R59 ;  /* 0x0000003b00037202 */ /* 0x000fe40000000f00 */
[----:B-----5:R-:W-:Y:S01]  /*34e20*/  IADD3 R40, P5, R40, UR7, RZ ;  /* 0x0000000728287c10 */ /* 0x020fe2000ffbe0ff */
[----:B------:R1:W-:Y:S04]  /*34e30*/  STL [R1+0x50c], R26 ;  /* 0x00050c1a01007387 */ /* 0x0003e80000100800 */
[----:B------:R3:W-:Y:S02]  /*34e40*/  LDGSTS.E [R10+0x10d80], [R2.64], P0 ;  /* 0x10d80000020a7fae */ /* 0x0007e40008121848 */
[----:B---3--:R-:W-:Y:S01]  /*34e50*/  IMAD.MOV.U32 R2, RZ, RZ, R26 ;  /* 0x000000ffff027224 */ /* 0x008fe200078e001a */
[----:B------:R-:W-:-:S05]  /*34e60*/  IADD3.X R57, R57, UR6, RZ, P4, !PT ;  /* 0x0000000639397c10 */ /* 0x000fca000a7fe4ff */
[----:B------:R-:W-:Y:S01]  /*34e70*/  IMAD.MOV.U32 R3, RZ, RZ, R57 ;  /* 0x000000ffff037224 */ /* 0x000fe200078e0039 */
[----:B------:R-:W-:Y:S01]  /*34e80*/  STL [R1+0x508], R57 ;  /* 0x0005083901007387 */ /* 0x000fe20000100800 */
[----:B------:R-:W-:-:S03]  /*34e90*/  IADD3.X R42, R42, UR6, RZ, P5, !PT ;  /* 0x000000062a2a7c10 */ /* 0x000fc6000affe4ff */
[----:B------:R-:W-:Y:S04]  /*34ea0*/  STL [R1+0x514], R40 ;  /* 0x0005142801007387 */ /* 0x000fe80000100800 */
[----:B-1----:R-:W3:Y:S04]  /*34eb0*/  LDL.LU R26, [R1+0x61c] ;  /* 0x00061c00011a7983 */ /* 0x002ee80000300800 */
[----:B------:R1:W-:Y:S04]  /*34ec0*/  STL [R1+0x510], R42 ;  /* 0x0005102a01007387 */ /* 0x0003e80000100800 */
[----:B------:R5:W-:Y:S04]  /*34ed0*/  LDGSTS.E [R10+0x11c00], [R2.64], P1 ;  /* 0x11c00000020a7fae */ /* 0x000be80008921848 */
[----:B------:R-:W3:Y:S01]  /*34ee0*/  LDL.LU R8, [R1+0x624] ;  /* 0x0006240001087983 */ /* 0x000ee20000300800 */
[----:B------:R-:W-:-:S02]  /*34ef0*/  IADD3 R27, P4, R27, UR7, RZ ;  /* 0x000000071b1b7c10 */ /* 0x000fc4000ff9e0ff */
[----:B-----5:R-:W-:Y:S02]  /*34f00*/  MOV R3, R42 ;  /* 0x0000002a00037202 */ /* 0x020fe40000000f00 */
[----:B-1----:R-:W5:Y:S01]  /*34f10*/  LDL.LU R42, [R1+0x618] ;  /* 0x00061800012a7983 */ /* 0x002f620000300800 */
[----:B------:R-:W-:-:S03]  /*34f20*/  IMAD.MOV.U32 R2, RZ, RZ, R40 ;  /* 0x000000ffff027224 */ /* 0x000fc600078e0028 */
        /* <DEDUP_REMOVED lines=23> */
[----:B----4-:R-:W-:-:S05]  /*350a0*/  IADD3.X R43, R43, UR6, RZ, P4, !PT ;  /* 0x000000062b2b7c10 */ /* 0x010fca000a7fe4ff */
[----:B------:R1:W-:Y:S01]  /*350b0*/  STL [R1+0x608], R43 ;  /* 0x0006082b01007387 */ /* 0x0003e20000100800 */
[----:B--2---:R-:W-:-:S03]  /*350c0*/  IADD3.X R24, R24, UR6, RZ, P5, !PT ;  /* 0x0000000618187c10 */ /* 0x004fc6000affe4ff */
[----:B------:R2:W-:Y:S01]  /*350d0*/  STL [R1+0x614], R11 ;  /* 0x0006140b01007387 */ /* 0x0005e20000100800 */
[----:B------:R-:W-:-:S03]  /*350e0*/  IMAD.MOV.U32 R3, RZ, RZ, R43 ;  /* 0x000000ffff037224 */ /* 0x000fc600078e002b */
[----:B------:R-:W4:Y:S04]  /*350f0*/  LDL.LU R41, [R1+0x71c] ;  /* 0x00071c0001297983 */ /* 0x000f280000300800 */
[----:B------:R2:W-:Y:S04]  /*35100*/  STL [R1+0x610], R24 ;  /* 0x0006101801007387 */ /* 0x0005e80000100800 */
[----:B------:R-:W4:Y:S04]  /*35110*/  LDL.LU R57, [R1+0x724] ;  /* 0x0007240001397983 */ /* 0x000f280000300800 */
[----:B-1----:R-:W4:Y:S04]  /*35120*/  LDL.LU R43, [R1+0x718] ;  /* 0x00071800012b7983 */ /* 0x002f280000300800 */
[----:B------:R-:W4:Y:S04]  /*35130*/  LDL.LU R58, [R1+0x720] ;  /* 0x00072000013a7983 */ /* 0x000f280000300800 */
[----:B------:R1:W-:Y:S02]  /*35140*/  LDGSTS.E [R10+0x12c00], [R2.64], P1 ;  /* 0x12c00000020a7fae */ /* 0x0003e40008921848 */
[----:B-1----:R-:W-:Y:S01]  /*35150*/  IMAD.MOV.U32 R2, RZ, RZ, R11 ;  /* 0x000000ffff027224 */ /* 0x002fe200078e000b */
[----:B---3--:R-:W-:Y:S01]  /*35160*/  IADD3 R26, P4, R26, UR7, RZ ;  /* 0x000000071a1a7c10 */ /* 0x008fe2000ff9e0ff */
[----:B--2---:R-:W2:Y:S01]  /*35170*/  LDL.LU R11, [R1+0x80c] ;  /* 0x00080c00010b7983 */ /* 0x004ea20000300800 */
[----:B------:R-:W-:-:S03]  /*35180*/  MOV R3, R24 ;  /* 0x0000001800037202 */ /* 0x000fc60000000f00 */
[----:B------:R-:W3:Y:S04]  /*35190*/  LDL.LU R24, [R1+0x814] ;  /* 0x0008140001187983 */ /* 0x000ee80000300800 */
[----:B------:R1:W-:Y:S01]  /*351a0*/  STL [R1+0x61c], R26 ;  /* 0x00061c1a01007387 */ /* 0x0003e20000100800 */
[----:B------:R-:W-:-:S03]  /*351b0*/  IADD3 R8, P5, R8, UR7, RZ ;  /* 0x0000000708087c10 */ /* 0x000fc6000ffbe0ff */
[----:B------:R1:W-:Y:S01]  /*351c0*/  LDGSTS.E [R10+0x12c80], [R2.64], P2 ;  /* 0x12c80000020a7fae */ /* 0x0003e20009121848 */
[----:B-----5:R-:W-:Y:S01]  /*351d0*/  IADD3.X R42, R42, UR6, RZ, P4, !PT ;  /* 0x000000062a2a7c10 */ /* 0x020fe2000a7fe4ff */
[----:B-1----:R-:W-:Y:S01]  /*351e0*/  IMAD.MOV.U32 R2, RZ, RZ, R26 ;  /* 0x000000ffff027224 */ /* 0x002fe200078e001a */
[----:B------:R-:W-:-:S03]  /*351f0*/  IADD3.X R40, R40, UR6, RZ, P5, !PT ;  /* 0x0000000628287c10 */ /* 0x000fc6000affe4ff */
[----:B------:R1:W-:Y:S04]  /*35200*/  STL [R1+0x618], R42 ;  /* 0x0006182a01007387 */ /* 0x0003e80000100800 */
[----:B------:R5:W-:Y:S04]  /*35210*/  STL [R1+0x624], R8 ;  /* 0x0006240801007387 */ /* 0x000be80000100800 */
[----:B------:R-:W3:Y:S01]  /*35220*/  LDL.LU R26, [R1+0x808] ;  /* 0x00080800011a7983 */ /* 0x000ee20000300800 */
[----:B------:R-:W-:-:S03]  /*35230*/  IMAD.MOV.U32 R3, RZ, RZ, R42 ;  /* 0x000000ffff037224 */ /* 0x000fc600078e002a */
[----:B------:R5:W-:Y:S04]  /*35240*/  STL [R1+0x620], R40 ;  /* 0x0006202801007387 */ /* 0x000be80000100800 */
[----:B-1----:R-:W3:Y:S04]  /*35250*/  LDL.LU R42, [R1+0x810] ;  /* 0x00081000012a7983 */ /* 0x002ee80000300800 */
[----:B------:R1:W-:Y:S02]  /*35260*/  LDGSTS.E [R10+0x12d00], [R2.64], P3 ;  /* 0x12d00000020a7fae */ /* 0x0003e40009921848 */
[----:B-1----:R-:W-:Y:S01]  /*35270*/  IMAD.MOV.U32 R2, RZ, RZ, R8 ;  /* 0x000000ffff027224 */ /* 0x002fe200078e0008 */
[----:B------:R-:W-:Y:S01]  /*35280*/  MOV R3, R40 ;  /* 0x0000002800037202 */ /* 0x000fe20000000f00 */
[----:B-----5:R-:W3:Y:S04]  /*35290*/  LDL.LU R8, [R1+0x81c] ;  /* 0x00081c0001087983 */ /* 0x020ee80000300800 */
[----:B------:R-:W3:Y:S04]  /*352a0*/  LDL.LU R40, [R1+0x824] ;  /* 0x0008240001287983 */ /* 0x000ee80000300800 */
        /* <DEDUP_REMOVED lines=16> */
[----:B------:R-:W3:Y:S04]  /*353b0*/  LDL.LU R9, [R1+0x90c] ;  /* 0x00090c0001097983 */ /* 0x000ee80000300800 */
[----:B------:R-:W3:Y:S04]  /*353c0*/  LDL.LU R25, [R1+0x914] ;  /* 0x0009140001197983 */ /* 0x000ee80000300800 */
[----:B------:R1:W-:Y:S01]  /*353d0*/  LDGSTS.E [R10+0x13c80], [R2.64], P2 ;  /* 0x13c80000020a7fae */ /* 0x0003e20009121848 */
[----:B----4-:R-:W-:-:S05]  /*353e0*/  IADD3 R41, P4, R41, UR7, RZ ;  /* 0x0000000729297c10 */ /* 0x010fca000ff9e0ff */
        /* <DEDUP_REMOVED lines=9> */
[----:B-1----:R-:W5:Y:S04]  /*35480*/  LDL.LU R43, [R1+0x908] ;  /* 0x00090800012b7983 */ /* 0x002f680000300800 */
[----:B------:R-:W-:Y:S04]  /*35490*/  STL [R1+0x720], R58 ;  /* 0x0007203a01007387 */ /* 0x000fe80000100800 */
[----:B------:R-:W5:Y:S01]  /*354a0*/  LDL.LU R41, [R1+0x910] ;  /* 0x0009100001297983 */ /* 0x000f620000300800 */
[----:B--2---:R-:W-:Y:S01]  /*354b0*/  IADD3 R11, P4, R11, UR7, RZ ;  /* 0x000000070b0b7c10 */ /* 0x004fe2000ff9e0ff */
[----:B----4-:R-:W-:Y:S01]  /*354c0*/  IMAD.MOV.U32 R2, RZ, RZ, R57 ;  /* 0x000000ffff027224 */ /* 0x010fe200078e0039 */
[----:B------:R-:W-:-:S02]  /*354d0*/  MOV R3, R58 ;  /* 0x0000003a00037202 */ /* 0x000fc40000000f00 */
[----:B---3--:R-:W-:Y:S01]  /*354e0*/  IADD3 R24, P5, R24, UR7, RZ ;  /* 0x0000000718187c10 */ /* 0x008fe2000ffbe0ff */
[----:B------:R-:W-:Y:S04]  /*354f0*/  STL [R1+0x80c], R11 ;  /* 0x00080c0b01007387 */ /* 0x000fe80000100800 */
[----:B------:R1:W-:Y:S02]  /*35500*/  LDGSTS.E [R10+0x13d80], [R2.64], P0 ;  /* 0x13d80000020a7fae */ /* 0x0003e40008121848 */
[----:B-1----:R-:W-:Y:S01]  /*35510*/  IMAD.MOV.U32 R2, RZ, RZ, R11 ;  /* 0x000000ffff027224 */ /* 0x002fe200078e000b */
        /* <DEDUP_REMOVED lines=8> */
[----:B------:R-:W4:Y:S01]  /*355a0*/  LDL.LU R11, [R1+0x924] ;  /* 0x00092400010b7983 */ /* 0x000f220000300800 */
[----:B--2---:R-:W-:Y:S01]  /*355b0*/  MOV R3, R42 ;  /* 0x0000002a00037202 */ /* 0x004fe20000000f00 */
[----:B------:R-:W-:-:S02]  /*355c0*/  IMAD.MOV.U32 R2, RZ, RZ, R24 ;  /* 0x000000ffff027224 */ /* 0x000fc400078e0018 */
[----:B-1----:R-:W4:Y:S01]  /*355d0*/  LDL.LU R42, [R1+0x918] ;  /* 0x00091800012a7983 */ /* 0x002f220000300800 */
[----:B------:R-:W-:-:S03]  /*355e0*/  IADD3 R8, P4, R8, UR7, RZ ;  /* 0x0000000708087c10 */ /* 0x000fc6000ff9e0ff */
[----:B------:R-:W4:Y:S01]  /*355f0*/  LDL.LU R24, [R1+0x920] ;  /* 0x0009200001187983 */ /* 0x000f220000300800 */
[----:B------:R-:W-:-:S03]  /*35600*/  IADD3 R40, P5, R40, UR7, RZ ;  /* 0x0000000728287c10 */ /* 0x000fc6000ffbe0ff */
[----:B------:R1:W-:Y:S04]  /*35610*/  LDGSTS.E [R10+0x14c80], [R2.64], P2 ;  /* 0x14c80000020a7fae */ /* 0x0003e80009121848 */
[----:B------:R-:W-:Y:S01]  /*35620*/  STL [R1+0x81c], R8 ;  /* 0x00081c0801007387 */ /* 0x000fe20000100800 */
[----:B-1----:R-:W-:Y:S01]  /*35630*/  IMAD.MOV.U32 R2, RZ, RZ, R8 ;  /* 0x000000ffff027224 */ /* 0x002fe200078e0008 */
        /* <DEDUP_REMOVED lines=9> */
[----:B------:R-:W-:-:S03]  /*356d0*/  IMAD.MOV.U32 R2, RZ, RZ, R40 ;  /* 0x000000ffff027224 */ /* 0x000fc600078e0028 */
[----:B------:R-:W4:Y:S04]  /*356e0*/  LDL.LU R40, [R1+0xa08] ;  /* 0x000a080001287983 */ /* 0x000f280000300800 */
[----:B------:R-:W4:Y:S01]  /*356f0*/  LDL.LU R58, [R1+0xa10] ;  /* 0x000a1000013a7983 */ /* 0x000f220000300800 */
[----:B------:R-:W-:Y:S02]  /*35700*/  IADD3 R9, P4, R9, UR7, RZ ;  /* 0x0000000709097c10 */ /* 0x000fe4000ff9e0ff */
[----:B------:R-:W-:Y:S02]  /*35710*/  IADD3 R25, P5, R25, UR7, RZ ;  /* 0x0000000719197c10 */ /* 0x000fe4000ffbe0ff */
[----:B------:R-:W-:Y:S01]  /*35720*/  MOV R3, R56 ;  /* 0x0000003800037202 */ /* 0x000fe20000000f00 */
[----:B------:R1:W-:Y:S04]  /*35730*/  STL [R1+0x90c], R9 ;  /* 0x00090c0901007387 */ /* 0x0003e80000100800 */
[----:B------:R1:W-:Y:S02]  /*35740*/  LDGSTS.E [R10+0x14d80], [R2.64], P0 ;  /* 0x14d80000020a7fae */ /* 0x0003e40008121848 */
[----:B-1----:R-:W-:Y:S01]  /*35750*/  IMAD.MOV.U32 R2, RZ, RZ, R9 ;  /* 0x000000ffff027224 */ /* 0x002fe200078e0009 */
[----:B-----5:R-:W-:-:S05]  /*35760*/  IADD3.X R43, R43, UR6, RZ, P4, !PT ;  /* 0x000000062b2b7c10 */ /* 0x020fca000a7fe4ff */
[----:B------:R1:W-:Y:S01]  /*35770*/  STL [R1+0x908], R43 ;  /* 0x0009082b01007387 */ /* 0x0003e20000100800 */
[----:B------:R-:W-:-:S03]  /*35780*/  IADD3.X R41, R41, UR6, RZ, P5, !PT ;  /* 0x0000000629297c10 */ /* 0x000fc6000affe4ff */
[----:B------:R5:W-:Y:S04]  /*35790*/  STL [R1+0x914], R25 ;  /* 0x0009141901007387 */ /* 0x000be80000100800 */
[----:B------:R-:W2:Y:S04]  /*357a0*/  LDL.LU R56, [R1+0xa1c] ;  /* 0x000a1c0001387983 */ /* 0x000ea80000300800 */
[----:B------:R1:W-:Y:S04]  /*357b0*/  STL [R1+0x910], R41 ;  /* 0x0009102901007387 */ /* 0x0003e80000100800 */
[----:B------:R-:W2:Y:S01]  /*357c0*/  LDL.LU R9, [R1+0xa24] ;  /* 0x000a240001097983 */ /* 0x000ea20000300800 */
[----:B------:R-:W-:-:S03]  /*357d0*/  IMAD.MOV.U32 R3, RZ, RZ, R43 ;  /* 0x000000ffff037224 */ /* 0x000fc600078e002b */
[----:B------:R-:W2:Y:S04]  /*357e0*/  LDL.LU R57, [R1+0xa18] ;  /* 0x000a180001397983 */ /* 0x000ea80000300800 */
[----:B-1----:R-:W2:Y:S04]  /*357f0*/  LDL.LU R43, [R1+0xa20] ;  /* 0x000a2000012b7983 */ /* 0x002ea80000300800 */
[----:B------:R1:W-:Y:S02]  /*35800*/  LDGSTS.E [R10+0x15c00], [R2.64], P1 ;  /* 0x15c00000020a7fae */ /* 0x0003e40008921848 */
[----:B-1----:R-:W-:Y:S01]  /*35810*/  IMAD.MOV.U32 R2, RZ, RZ, R25 ;  /* 0x000000ffff027224 */ /* 0x002fe200078e0019 */
[----:B------:R-:W-:Y:S01]  /*35820*/  MOV R3, R41 ;  /* 0x0000002900037202 */ /* 0x000fe20000000f00 */
[----:B-----5:R-:W5:Y:S04]  /*35830*/  LDL.LU R25, [R1+0xb0c] ;  /* 0x000b0c0001197983 */ /* 0x020f680000300800 */
[----:B------:R-:W5:Y:S04]  /*35840*/  LDL.LU R41, [R1+0xb14] ;  /* 0x000b140001297983 */ /* 0x000f680000300800 */
[----:B------:R1:W-:Y:S01]  /*35850*/  LDGSTS.E [R10+0x15c80], [R2.64], P2 ;  /* 0x15c80000020a7fae */ /* 0x0003e20009121848 */
[----:B---3--:R-:W-:-:S05]  /*35860*/  IADD3 R26, P4, R26, UR7, RZ ;  /* 0x000000071a1a7c10 */ /* 0x008fca000ff9e0ff */
[----:B------:R3:W-:Y:S01]  /*35870*/  STL [R1+0x91c], R26 ;  /* 0x00091c1a01007387 */ /* 0x0007e20000100800 */
[----:B----4-:R-:W-:Y:S02]  /*35880*/  IADD3 R11, P5, R11, UR7, RZ ;  /* 0x000000070b0b7c10 */ /* 0x010fe4000ffbe0ff */
[----:B------:R-:W-:Y:S01]  /*35890*/  IADD3.X R42, R42, UR6, RZ, P4, !PT ;  /* 0x000000062a2a7c10 */ /* 0x000fe2000a7fe4ff */
[----:B-1----:R-:W-:Y:S01]  /*358a0*/  IMAD.MOV.U32 R2, RZ, RZ, R26 ;  /* 0x000000ffff027224 */ /* 0x002fe200078e001a */
[----:B------:R-:W-:-:S03]  /*358b0*/  IADD3.X R24, R24, UR6, RZ, P5, !PT ;  /* 0x0000000618187c10 */ /* 0x000fc6000affe4ff */
[----:B------:R1:W-:Y:S04]  /*358c0*/  STL [R1+0x918], R42 ;  /* 0x0009182a01007387 */ /* 0x0003e80000100800 */
[----:B------:R-:W-:Y:S01]  /*358d0*/  STL [R1+0x924], R11 ;  /* 0x0009240b01007387 */ /* 0x000fe20000100800 */
[----:B------:R-:W-:-:S03]  /*358e0*/  IMAD.MOV.U32 R3, RZ, RZ, R42 ;  /* 0x000000ffff037224 */ /* 0x000fc600078e002a */
[----:B---3--:R-:W3:Y:S04]  /*358f0*/  LDL.LU R26, [R1+0xb08] ;  /* 0x000b0800011a7983 */ /* 0x008ee80000300800 */
[----:B------:R4:W-:Y:S04]  /*35900*/  STL [R1+0x920], R24 ;  /* 0x0009201801007387 */ /* 0x0009e80000100800 */
[----:B-1----:R-:W3:Y:S04]  /*35910*/  LDL.LU R42, [R1+0xb10] ;  /* 0x000b1000012a7983 */ /* 0x002ee80000300800 */
[----:B------:R1:W-:Y:S02]  /*35920*/  LDGSTS.E [R10+0x15d00], [R2.64], P3 ;  /* 0x15d00000020a7fae */ /* 0x0003e40009921848 */
[----:B-1----:R-:W-:Y:S01]  /*35930*/  IMAD.MOV.U32 R2, RZ, RZ, R11 ;  /* 0x000000ffff027224 */ /* 0x002fe200078e000b */
[----:B------:R-:W-:-:S02]  /*35940*/  MOV R3, R24 ;  /* 0x0000001800037202 */ /* 0x000fc40000000f00 */
[----:B----4-:R-:W4:Y:S04]  /*35950*/  LDL.LU R24, [R1+0xb1c] ;  /* 0x000b1c0001187983 */ /* 0x010f280000300800 */
[----:B------:R-:W4:Y:S04]  /*35960*/  LDL.LU R11, [R1+0xb24] ;  /* 0x000b2400010b7983 */ /* 0x000f280000300800 */
[----:B------:R1:W-:Y:S01]  /*35970*/  LDGSTS.E [R10+0x15d80], [R2.64], P0 ;  /* 0x15d80000020a7fae */ /* 0x0003e20008121848 */
[----:B------:R-:W-:-:S05]  /*35980*/  IADD3 R27, P4, R27, UR7, RZ ;  /* 0x000000071b1b7c10 */ /* 0x000fca000ff9e0ff */
[----:B------:R-:W-:Y:S01]  /*35990*/  STL [R1+0xa0c], R27 ;  /* 0x000a0c1b01007387 */ /* 0x000fe20000100800 */
[----:B------:R-:W-:Y:S02]  /*359a0*/  IADD3 R8, P5, R8, UR7, RZ ;  /* 0x0000000708087c10 */ /* 0x000fe4000ffbe0ff */
[----:B------:R-:W-:Y:S02]  /*359b0*/  IADD3.X R40, R40, UR6, RZ, P4, !PT ;  /* 0x0000000628287c10 */ /* 0x000fe4000a7fe4ff */
[----:B------:R-:W-:-:S03]  /*359c0*/  IADD3.X R58, R58, UR6, RZ, P5, !PT ;  /* 0x000000063a3a7c10 */ /* 0x000fc6000affe4ff */
[----:B------:R1:W-:Y:S02]  /*359d0*/  STL [R1+0xa08], R40 ;  /* 0x000a082801007387 */ /* 0x0003e40000100800 */
[----:B-1----:R-:W-:Y:S02]  /*359e0*/  IMAD.MOV.U32 R3, RZ, RZ, R40 ;  /* 0x000000ffff037224 */ /* 0x002fe400078e0028 */
[----:B------:R1:W-:Y:S01]  /*359f0*/  STL [R1+0xa14], R8 ;  /* 0x000a140801007387 */ /* 0x0003e20000100800 */
[----:B------:R-:W-:-:S03]  /*35a00*/  IMAD.MOV.U32 R2, RZ, RZ, R27 ;  /* 0x000000ffff027224 */ /* 0x000fc600078e001b */
[----:B------:R-:W4:Y:S04]  /*35a10*/  LDL.LU R40, [R1+0xb18] ;  /* 0x000b180001287983 */ /* 0x000f280000300800 */
[----:B------:R1:W-:Y:S04]  /*35a20*/  STL [R1+0xa10], R58 ;  /* 0x000a103a01007387 */ /* 0x0003e80000100800 */
[----:B------:R-:W4:Y:S04]  /*35a30*/  LDL.LU R27, [R1+0xb20] ;  /* 0x000b2000011b7983 */ /* 0x000f280000300800 */
[----:B------:R1:W-:Y:S02]  /*35a40*/  LDGSTS.E [R10+0x16c00], [R2.64], P1 ;  /* 0x16c00000020a7fae */ /* 0x0003e40008921848 */
[----:B-1----:R-:W-:Y:S01]  /*35a50*/  IMAD.MOV.U32 R2, RZ, RZ, R8 ;  /* 0x000000ffff027224 */ /* 0x002fe200078e0008 */
[----:B------:R-:W-:Y:S01]  /*35a60*/  MOV R3, R58 ;  /* 0x0000003a00037202 */ /* 0x000fe20000000f00 */
[----:B------:R-:W4:Y:S04]  /*35a70*/  LDL.LU R8, [R1+0x42c] ;  /* 0x00042c0001087983 */ /* 0x000f280000300800 */
[----:B------:R1:W-:Y:S04]  /*35a80*/  LDGSTS.E [R10+0x16c80], [R2.64], P2 ;  /* 0x16c80000020a7fae */ /* 0x0003e80009121848 */
[----:B------:R-:W4:Y:S01]  /*35a90*/  LDL.LU R58, [R1+0x434] ;  /* 0x00043400013a7983 */ /* 0x000f220000300800 */
[----:B--2---:R-:W-:-:S05]  /*35aa0*/  IADD3 R56, P4, R56, UR7, RZ ;  /* 0x0000000738387c10 */ /* 0x004fca000ff9e0ff */
        /* <DEDUP_REMOVED lines=9> */
[----:B------:R-:W-:Y:S01]  /*35b40*/  STL [R1+0xa20], R43 ;  /* 0x000a202b01007387 */ /* 0x000fe20000100800 */
[----:B-----5:R-:W-:Y:S01]  /*35b50*/  IADD3 R25, P4, R25, UR7, RZ ;  /* 0x0000000719197c10 */ /* 0x020fe2000ff9e0ff */
[----:B--2---:R-:W-:-:S02]  /*35b60*/  IMAD.MOV.U32 R2, RZ, RZ, R9 ;  /* 0x000000ffff027224 */ /* 0x004fc400078e0009 */
[----:B-1----:R-:W2:Y:S01]  /*35b70*/  LDL.LU R9, [R1+0x428] ;  /* 0x0004280001097983 */ /* 0x002ea20000300800 */
[----:B------:R-:W-:Y:S02]  /*35b80*/  MOV R3, R43 ;  /* 0x0000002b00037202 */ /* 0x000fe40000000f00 */
[----:B------:R-:W-:Y:S01]  /*35b90*/  IADD3 R41, P5, R41, UR7, RZ ;  /* 0x0000000729297c10 */ /* 0x000fe2000ffbe0ff */
[----:B------:R-:W5:Y:S04]  /*35ba0*/  LDL.LU R59, [R1+0x430] ;  /* 0x00043000013b7983 */ /* 0x000f680000300800 */
[----:B------:R1:W-:Y:S04]  /*35bb0*/  STL [R1+0xb0c], R25 ;  /* 0x000b0c1901007387 */ /* 0x0003e80000100800 */
[----:B------:R1:W-:Y:S02]  /*35bc0*/  LDGSTS.E [R10+0x16d80], [R2.64], P0 ;  /* 0x16d80000020a7fae */ /* 0x0003e40008121848 */
[----:B-1----:R-:W-:Y:S01]  /*35bd0*/  IMAD.MOV.U32 R2, RZ, RZ, R25 ;  /* 0x000000ffff027224 */ /* 0x002fe200078e0019 */
[----:B---3--:R-:W-:-:S05]  /*35be0*/  IADD3.X R26, R26, UR6, RZ, P4, !PT ;  /* 0x000000061a1a7c10 */ /* 0x008fca000a7fe4ff */
[----:B------:R1:W-:Y:S01]  /*35bf0*/  STL [R1+0xb08], R26 ;  /* 0x000b081a01007387 */ /* 0x0003e20000100800 */
[----:B------:R-:W-:-:S03]  /*35c00*/  IADD3.X R42, R42, UR6, RZ, P5, !PT ;  /* 0x000000062a2a7c10 */ /* 0x000fc6000affe4ff */
[----:B------:R-:W-:Y:S01]  /*35c10*/  STL [R1+0xb14], R41 ;  /* 0x000b142901007387 */ /* 0x000fe20000100800 */
[----:B------:R-:W-:-:S03]  /*35c20*/  IMAD.MOV.U32 R3, RZ, RZ, R26 ;  /* 0x000000ffff037224 */ /* 0x000fc600078e001a */
[----:B------:R-:W3:Y:S04]  /*35c30*/  LDL.LU R25, [R1+0x43c] ;  /* 0x00043c0001197983 */ /* 0x000ee80000300800 */
[----:B------:R-:W-:Y:S04]  /*35c40*/  STL [R1+0xb10], R42 ;  /* 0x000b102a01007387 */ /* 0x000fe80000100800 */
[----:B-1----:R-:W3:Y:S04]  /*35c50*/  LDL.LU R26, [R1+0x444] ;  /* 0x00044400011a7983 */ /* 0x002ee80000300800 */
[----:B------:R-:W3:Y:S01]  /*35c60*/  LDL.LU R57, [R1+0x438] ;  /* 0x0004380001397983 */ /* 0x000ee20000300800 */
[----:B----4-:R-:W-:-:S03]  /*35c70*/  IADD3 R24, P4, R24, UR7, RZ ;  /* 0x0000000718187c10 */ /* 0x010fc6000ff9e0ff */
[----:B------:R-:W4:Y:S04]  /*35c80*/  LDL.LU R43, [R1+0x440] ;  /* 0x00044000012b7983 */ /* 0x000f280000300800 */
[----:B------:R1:W-:Y:S01]  /*35c90*/  LDGSTS.E [R10+0x17c00], [R2.64], P1 ;  /* 0x17c00000020a7fae */ /* 0x0003e20008921848 */
[----:B------:R-:W-:-:S03]  /*35ca0*/  IADD3 R11, P5, R11, UR7, RZ ;  /* 0x000000070b0b7c10 */ /* 0x000fc6000ffbe0ff */
[----:B------:R1:W-:Y:S02]  /*35cb0*/  STL [R1+0xb1c], R24 ;  /* 0x000b1c1801007387 */ /* 0x0003e40000100800 */
[----:B-1----:R-:W-:Y:S01]  /*35cc0*/  IMAD.MOV.U32 R2, RZ, RZ, R41 ;  /* 0x000000ffff027224 */ /* 0x002fe200078e0029 */
[----:B------:R-:W-:-:S05]  /*35cd0*/  MOV R3, R42 ;  /* 0x0000002a00037202 */ /* 0x000fca0000000f00 */
[----:B------:R1:W-:Y:S02]  /*35ce0*/  LDGSTS.E [R10+0x17c80], [R2.64], P2 ;  /* 0x17c80000020a7fae */ /* 0x0003e40009121848 */
[----:B-1----:R-:W-:Y:S01]  /*35cf0*/  IMAD.MOV.U32 R2, RZ, RZ, R24 ;  /* 0x000000ffff027224 */ /* 0x002fe200078e0018 */
[----:B------:R-:W-:-:S05]  /*35d00*/  IADD3.X R40, R40, UR6, RZ, P4, !PT ;  /* 0x0000000628287c10 */ /* 0x000fca000a7fe4ff */
        /* <DEDUP_REMOVED lines=8> */
[----:B-1----:R-:W-:-:S03]  /*35d90*/  MOV R3, R27 ;  /* 0x0000001b00037202 */ /* 0x002fc60000000f00 */
[----:B------:R-:W4:Y:S04]  /*35da0*/  LDL.LU R27, [R1+0x528] ;  /* 0x00052800011b7983 */ /* 0x000f280000300800 */
[----:B------:R-:W4:Y:S01]  /*35db0*/  LDL.LU R56, [R1+0x530] ;  /* 0x0005300001387983 */ /* 0x000f220000300800 */
[----:B------:R-:W-:Y:S01]  /*35dc0*/  IADD3 R8, P4, R8, UR7, RZ ;  /* 0x0000000708087c10 */ /* 0x000fe2000ff9e0ff */
[----:B------:R-:W-:Y:S01]  /*35dd0*/  IMAD.MOV.U32 R2, RZ, RZ, R11 ;  /* 0x000000ffff027224 */ /* 0x000fe200078e000b */
[----:B------:R-:W-:Y:S02]  /*35de0*/  IADD3 R58, P5, R58, UR7, RZ ;  /* 0x000000073a3a7c10 */ /* 0x000fe4000ffbe0ff */
[----:B------:R-:W-:Y:S01]  /*35df0*/  LOP3.LUT R11, R201, 0x70, RZ, 0x3c, !PT ;  /* 0x00000070c90b7812 */ /* 0x000fe200078e3cff */
[----:B------:R1:W-:Y:S04]  /*35e00*/  STL [R1+0x42c], R8 ;  /* 0x00042c0801007387 */ /* 0x0003e80000100800 */
[----:B------:R1:W-:Y:S04]  /*35e10*/  LDGSTS.E [R10+0x17d80], [R2.64], P0 ;  /* 0x17d80000020a7fae */ /* 0x0003e80008121848 */
[----:B------:R-:W-:Y:S01]  /*35e20*/  STL [R1+0x434], R58 ;  /* 0x0004343a01007387 */ /* 0x000fe20000100800 */
[----:B-1----:R-:W-:-:S04]  /*35e30*/  IMAD.U32 R2, RZ, RZ, UR5 ;  /* 0x00000005ff027e24 */ /* 0x002fc8000f8e00ff */
[----:B------:R-:W-:Y:S01]  /*35e40*/  IMAD R2, R2, 0x8000, R11 ;  /* 0x0000800002027824 */ /* 0x000fe200078e020b */
[----:B--2---:R-:W-:-:S05]  /*35e50*/  IADD3.X R9, R9, UR6, RZ, P4, !PT ;  /* 0x0000000609097c10 */ /* 0x004fca000a7fe4ff */
[----:B------:R1:W-:Y:S04]  /*35e60*/  STL [R1+0x428], R9 ;  /* 0x0004280901007387 */ /* 0x0003e80000100800 */
[----:B------:R-:W2:Y:S01]  /*35e70*/  LDL.LU R40, [R1+0x53c] ;  /* 0x00053c0001287983 */ /* 0x000ea20000300800 */
[----:B-----5:R-:W-:-:S03]  /*35e80*/  IADD3.X R59, R59, UR6, RZ, P5, !PT ;  /* 0x000000063b3b7c10 */ /* 0x020fc6000affe4ff */
[----:B------:R-:W5:Y:S04]  /*35e90*/  LDL.LU R3, [R1+0x544] ;  /* 0x0005440001037983 */ /* 0x000f680000300800 */
[----:B------:R-:W5:Y:S04]  /*35ea0*/  LDL.LU R42, [R1+0x538] ;  /* 0x00053800012a7983 */ /* 0x000f680000300800 */
[----:B------:R1:W-:Y:S04]  /*35eb0*/  LDGSTS.E [R2+0x10e00], [R8.64], P1 ;  /* 0x10e0000008027fae */ /* 0x0003e80008921848 */
[----:B------:R-:W5:Y:S01]  /*35ec0*/  LDL.LU R11, [R1+0x540] ;  /* 0x00054000010b7983 */ /* 0x000f620000300800 */
[----:B-1----:R-:W-:Y:S01]  /*35ed0*/  IMAD.MOV.U32 R8, RZ, RZ, R58 ;  /* 0x000000ffff087224 */ /* 0x002fe200078e003a */
[----:B------:R-:W-:-:S02]  /*35ee0*/  MOV R9, R59 ;  /* 0x0000003b00097202 */ /* 0x000fc40000000f00 */
[----:B------:R-:W-:Y:S04]  /*35ef0*/  STL [R1+0x430], R59 ;  /* 0x0004303b01007387 */ /* 0x000fe80000100800 */
[----:B------:R1:W-:Y:S01]  /*35f00*/  LDGSTS.E [R2+0x10e80], [R8.64], P2 ;  /* 0x10e8000008027fae */ /* 0x0003e20009121848 */
[----:B---3--:R-:W-:Y:S02]  /*35f10*/  IADD3 R25, P4, R25, UR7, RZ ;  /* 0x0000000719197c10 */ /* 0x008fe4000ff9e0ff */
[----:B------:R-:W-:Y:S02]  /*35f20*/  IADD3 R26, P5, R26, UR7, RZ ;  /* 0x000000071a1a7c10 */ /* 0x000fe4000ffbe0ff */
[----:B------:R-:W-:Y:S01]  /*35f30*/  IADD3.X R57, R57, UR6, RZ, P4, !PT ;  /* 0x0000000639397c10 */ /* 0x000fe2000a7fe4ff */
[----:B------:R3:W-:Y:S01]  /*35f40*/  STL [R1+0x43c], R25 ;  /* 0x00043c1901007387 */ /* 0x0007e20000100800 */
[----:B-1----:R-:W-:Y:S01]  /*35f50*/  IMAD.MOV.U32 R8, RZ, RZ, R25 ;  /* 0x000000ffff087224 */ /* 0x002fe200078e0019 */
[----:B----4-:R-:W-:-:S02]  /*35f60*/  IADD3.X R43, R43, UR6, RZ, P5, !PT ;  /* 0x000000062b2b7c10 */ /* 0x010fc4000affe4ff */
[----:B------:R-:W-:Y:S01]  /*35f70*/  IMAD.MOV.U32 R9, RZ, RZ, R57 ;  /* 0x000000ffff097224 */ /* 0x000fe200078e0039 */
[----:B------:R-:W-:Y:S04]  /*35f80*/  STL [R1+0x438], R57 ;  /* 0x0004383901007387 */ /* 0x000fe80000100800 */
[----:B------:R1:W-:Y:S04]  /*35f90*/  STL [R1+0x444], R26 ;  /* 0x0004441a01007387 */ /* 0x0003e80000100800 */
[----:B---3--:R-:W3:Y:S04]  /*35fa0*/  LDL.LU R25, [R1+0x62c] ;  /* 0x00062c0001197983 */ /* 0x008ee80000300800 */
[----:B------:R4:W-:Y:S04]  /*35fb0*/  STL [R1+0x440], R43 ;  /* 0x0004402b01007387 */ /* 0x0009e80000100800 */
[----:B------:R1:W-:Y:S04]  /*35fc0*/  LDGSTS.E [R2+0x10f00], [R8.64], P3 ;  /* 0x10f0000008027fae */ /* 0x0003e80009921848 */
[----:B------:R-:W3:Y:S01]  /*35fd0*/  LDL.LU R10, [R1+0x634] ;  /* 0x00063400010a7983 */ /* 0x000ee20000300800 */
[----:B-1----:R-:W-:-:S03]  /*35fe0*/  IMAD.MOV.U32 R8, RZ, RZ, R26 ;  /* 0x000000ffff087224 */ /* 0x002fc600078e001a */
[----:B------:R-:W3:Y:S01]  /*35ff0*/  LDL.LU R26, [R1+0x628] ;  /* 0x00062800011a7983 */ /* 0x000ee20000300800 */
[----:B------:R-:W-:-:S03]  /*36000*/  MOV R9, R43 ;  /* 0x0000002b00097202 */ /* 0x000fc60000000f00 */
[----:B----4-:R-:W4:Y:S04]  /*36010*/  LDL.LU R43, [R1+0x630] ;  /* 0x00063000012b7983 */ /* 0x010f280000300800 */
        /* <DEDUP_REMOVED lines=17> */
[----:B------:R-:W4:Y:S04]  /*36130*/  LDL.LU R41, [R1+0x640] ;  /* 0x0006400001297983 */ /* 0x000f280000300800 */
[----:B------:R1:W-:Y:S01]  /*36140*/  LDGSTS.E [R2+0x11e80], [R8.64], P2 ;  /* 0x11e8000008027fae */ /* 0x0003e20009121848 */
[----:B--2---:R-:W-:Y:S02]  /*36150*/  IADD3 R40, P4, R40, UR7, RZ ;  /* 0x0000000728287c10 */ /* 0x004fe4000ff9e0ff */
[----:B-----5:R-:W-:Y:S02]  /*36160*/  IADD3 R3, P5, R3, UR7, RZ ;  /* 0x0000000703037c10 */ /* 0x020fe4000ffbe0ff */
[----:B------:R-:W-:Y:S01]  /*36170*/  IADD3.X R42, R42, UR6, RZ, P4, !PT ;  /* 0x000000062a2a7c10 */ /* 0x000fe2000a7fe4ff */
[----:B------:R2:W-:Y:S01]  /*36180*/  STL [R1+0x53c], R40 ;  /* 0x00053c2801007387 */ /* 0x0005e20000100800 */
[----:B-1----:R-:W-:-:S03]  /*36190*/  IMAD.MOV.U32 R8, RZ, RZ, R40 ;  /* 0x000000ffff087224 */ /* 0x002fc600078e0028 */
[----:B------:R1:W-:Y:S01]  /*361a0*/  STL [R1+0x538], R42 ;  /* 0x0005382a01007387 */ /* 0x0003e20000100800 */
[----:B------:R-:W-:-:S03]  /*361b0*/  IADD3.X R11, R11, UR6, RZ, P5, !PT ;  /* 0x000000060b0b7c10 */ /* 0x000fc6000affe4ff */
[----:B------:R5:W-:Y:S01]  /*361c0*/  STL [R1+0x544], R3 ;  /* 0x0005440301007387 */ /* 0x000be20000100800 */
[----:B------:R-:W-:-:S03]  /*361d0*/  IMAD.MOV.U32 R9, RZ, RZ, R42 ;  /* 0x000000ffff097224 */ /* 0x000fc600078e002a */
[----:B--2---:R-:W2:Y:S04]  /*361e0*/  LDL.LU R40, [R1+0x72c] ;  /* 0x00072c0001287983 */ /* 0x004ea80000300800 */
[----:B------:R5:W-:Y:S04]  /*361f0*/  STL [R1+0x540], R11 ;  /* 0x0005400b01007387 */ /* 0x000be80000100800 */
[----:B------:R-:W2:Y:S04]  /*36200*/  LDL.LU R57, [R1+0x734] ;  /* 0x0007340001397983 */ /* 0x000ea80000300800 */
[----:B-1----:R-:W2:Y:S04]  /*36210*/  LDL.LU R42, [R1+0x728] ;  /* 0x00072800012a7983 */ /* 0x002ea80000300800 */
[----:B------:R-:W2:Y:S04]  /*36220*/  LDL.LU R58, [R1+0x730] ;  /* 0x00073000013a7983 */ /* 0x000ea80000300800 */
        /* <DEDUP_REMOVED lines=8> */
[----:B------:R-:W-:Y:S01]  /*362b0*/  IADD3 R10, P5, R10, UR7, RZ ;  /* 0x000000070a0a7c10 */ /* 0x000fe2000ffbe0ff */
[----:B-1----:R-:W-:Y:S01]  /*362c0*/  IMAD.MOV.U32 R8, RZ, RZ, R25 ;  /* 0x000000ffff087224 */ /* 0x002fe200078e0019 */
[----:B------:R-:W-:Y:S02]  /*362d0*/  IADD3.X R26, R26, UR6, RZ, P4, !PT ;  /* 0x000000061a1a7c10 */ /* 0x000fe4000a7fe4ff */
[----:B----4-:R-:W-:-:S03]  /*362e0*/  IADD3.X R43, R43, UR6, RZ, P5, !PT ;  /* 0x000000062b2b7c10 */ /* 0x010fc6000affe4ff */
[----:B------:R1:W-:Y:S04]  /*362f0*/  STL [R1+0x628], R26 ;  /* 0x0006281a01007387 */ /* 0x0003e80000100800 */
[----:B------:R-:W-:Y:S04]  /*36300*/  STL [R1+0x634], R10 ;  /* 0x0006340a01007387 */ /* 0x000fe80000100800 */
[----:B---3--:R-:W3:Y:S01]  /*36310*/  LDL.LU R25, [R1+0x738] ;  /* 0x0007380001197983 */ /* 0x008ee20000300800 */
[----:B------:R-:W-:-:S03]  /*36320*/  IMAD.MOV.U32 R9, RZ, RZ, R26 ;  /* 0x000000ffff097224 */ /* 0x000fc600078e001a */
        /* <DEDUP_REMOVED lines=11> */
[----:B------:R-:W-:-:S05]  /*363e0*/  IADD3.X R56, R56, UR6, RZ, P4, !PT ;  /* 0x0000000638387c10 */ /* 0x000fca000a7fe4ff */
[----:B------:R1:W-:Y:S02]  /*363f0*/  STL [R1+0x638], R56 ;  /* 0x0006383801007387 */ /* 0x0003e40000100800 */
[----:B-1----:R-:W-:Y:S01]  /*36400*/  IMAD.MOV.U32 R9, RZ, RZ, R56 ;  /* 0x000000ffff097224 */ /* 0x002fe200078e0038 */
[----:B------:R-:W-:Y:S01]  /*36410*/  IADD3.X R41, R41, UR6, RZ, P5, !PT ;  /* 0x0000000629297c10 */ /* 0x000fe2000affe4ff */
[----:B------:R-:W-:Y:S01]  /*36420*/  STL [R1+0x644], R27 ;  /* 0x0006441b01007387 */ /* 0x000fe20000100800 */
[----:B------:R-:W-:-:S03]  /*36430*/  IMAD.MOV.U32 R8, RZ, RZ, R24 ;  /* 0x000000ffff087224 */ /* 0x000fc600078e0018 */
[----:B------:R-:W4:Y:S04]  /*36440*/  LDL.LU R56, [R1+0x828] ;  /* 0x0008280001387983 */ /* 0x000f280000300800 */
[----:B------:R1:W-:Y:S04]  /*36450*/  STL [R1+0x640], R41 ;  /* 0x0006402901007387 */ /* 0x0003e80000100800 */
[----:B------:R-:W4:Y:S04]  /*36460*/  LDL.LU R24, [R1+0x830] ;  /* 0x0008300001187983 */ /* 0x000f280000300800 */
[----:B------:R1:W-:Y:S02]  /*36470*/  LDGSTS.E [R2+0x12f00], [R8.64], P3 ;  /* 0x12f0000008027fae */ /* 0x0003e40009921848 */
[----:B-1----:R-:W-:Y:S01]  /*36480*/  IMAD.MOV.U32 R8, RZ, RZ, R27 ;  /* 0x000000ffff087224 */ /* 0x002fe200078e001b */
[----:B------:R-:W-:-:S02]  /*36490*/  MOV R9, R41 ;  /* 0x0000002900097202 */ /* 0x000fc40000000f00 */
[----:B------:R-:W4:Y:S04]  /*364a0*/  LDL.LU R41, [R1+0x83c] ;  /* 0x00083c0001297983 */ /* 0x000f280000300800 */
[----:B------:R-:W4:Y:S04]  /*364b0*/  LDL.LU R27, [R1+0x844] ;  /* 0x00084400011b7983 */ /* 0x000f280000300800 */
[----:B------:R1:W-:Y:S01]  /*364c0*/  LDGSTS.E [R2+0x12f80], [R8.64], P0 ;  /* 0x12f8000008027fae */ /* 0x0003e20008121848 */
[----:B--2---:R-:W-:Y:S02]  /*364d0*/  IADD3 R40, P4, R40, UR7, RZ ;  /* 0x0000000728287c10 */ /* 0x004fe4000ff9e0ff */
[----:B------:R-:W-:-:S02]  /*364e0*/  IADD3 R57, P5, R57, UR7, RZ ;  /* 0x0000000739397c10 */ /* 0x000fc4000ffbe0ff */
[----:B------:R-:W-:Y:S01]  /*364f0*/  IADD3.X R42, R42, UR6, RZ, P4, !PT ;  /* 0x000000062a2a7c10 */ /* 0x000fe2000a7fe4ff */
[----:B------:R-:W-:Y:S01]  /*36500*/  STL [R1+0x72c], R40 ;  /* 0x00072c2801007387 */ /* 0x000fe20000100800 */
[----:B------:R-:W-:-:S03]  /*36510*/  IADD3.X R58, R58, UR6, RZ, P5, !PT ;  /* 0x000000063a3a7c10 */ /* 0x000fc6000affe4ff */
[----:B------:R2:W-:Y:S01]  /*36520*/  STL [R1+0x728], R42 ;  /* 0x0007282a01007387 */ /* 0x0005e20000100800 */
[----:B-1----:R-:W-:Y:S02]  /*36530*/  IMAD.MOV.U32 R8, RZ, RZ, R40 ;  /* 0x000000ffff087224 */ /* 0x002fe400078e0028 */
[----:B------:R-:W-:Y:S01]  /*36540*/  IMAD.MOV.U32 R9, RZ, RZ, R42 ;  /* 0x000000ffff097224 */ /* 0x000fe200078e002a */
[----:B------:R-:W-:Y:S04]  /*36550*/  STL [R1+0x734], R57 ;  /* 0x0007343901007387 */ /* 0x000fe80000100800 */
[----:B------:R1:W-:Y:S04]  /*36560*/  LDGSTS.E [R2+0x13e00], [R8.64], P1 ;  /* 0x13e0000008027fae */ /* 0x0003e80008921848 */
[----:B--2---:R-:W2:Y:S04]  /*36570*/  LDL.LU R42, [R1+0x838] ;  /* 0x00083800012a7983 */ /* 0x004ea80000300800 */
[----:B------:R-:W-:Y:S01]  /*36580*/  STL [R1+0x730], R58 ;  /* 0x0007303a01007387 */ /* 0x000fe20000100800 */
[----:B-----5:R-:W-:-:S03]  /*36590*/  IADD3 R3, P4, R3, UR7, RZ ;  /* 0x0000000703037c10 */ /* 0x020fc6000ff9e0ff */
[----:B------:R-:W5:Y:S01]  /*365a0*/  LDL.LU R40, [R1+0x840] ;  /* 0x0008400001287983 */ /* 0x000f620000300800 */
[----:B-1----:R-:W-:Y:S01]  /*365b0*/  IMAD.MOV.U32 R8, RZ, RZ, R57 ;  /* 0x000000ffff087224 */ /* 0x002fe200078e0039 */
[----:B------:R-:W-:Y:S02]  /*365c0*/  MOV R9, R58 ;  /* 0x0000003a00097202 */ /* 0x000fe40000000f00 */
[----:B------:R-:W-:Y:S01]  /*365d0*/  IADD3 R11, P5, R11, UR7, RZ ;  /* 0x000000070b0b7c10 */ /* 0x000fe2000ffbe0ff */
[----:B------:R-:W-:Y:S04]  /*365e0*/  STL [R1+0x73c], R3 ;  /* 0x00073c0301007387 */ /* 0x000fe80000100800 */
[----:B------:R1:W-:Y:S02]  /*365f0*/  LDGSTS.E [R2+0x13e80], [R8.64], P2 ;  /* 0x13e8000008027fae */ /* 0x0003e40009121848 */
[----:B-1----:R-:W-:Y:S01]  /*36600*/  IMAD.MOV.U32 R8, RZ, RZ, R3 ;  /* 0x000000ffff087224 */ /* 0x002fe200078e0003 */
[----:B---3--:R-:W-:-:S05]  /*36610*/  IADD3.X R25, R25, UR6, RZ, P4, !PT ;  /* 0x0000000619197c10 */ /* 0x008fca000a7fe4ff */
        /* <DEDUP_REMOVED lines=8> */
[----:B---3--:R-:W-:-:S03]  /*366a0*/  MOV R9, R26 ;  /* 0x0000001a00097202 */ /* 0x008fc60000000f00 */
[----:B-1----:R-:W3:Y:S01]  /*366b0*/  LDL.LU R26, [R1+0x928] ;  /* 0x00092800011a7983 */ /* 0x002ee20000300800 */
[----:B------:R-:W-:Y:S01]  /*366c0*/  IMAD.MOV.U32 R8, RZ, RZ, R11 ;  /* 0x000000ffff087224 */ /* 0x000fe200078e000b */
[----:B----4-:R-:W-:Y:S02]  /*366d0*/  IADD3 R43, P4, R43, UR7, RZ ;  /* 0x000000072b2b7c10 */ /* 0x010fe4000ff9e0ff */
[----:B------:R-:W4:Y:S01]  /*366e0*/  LDL.LU R11, [R1+0x930] ;  /* 0x00093000010b7983 */ /* 0x000f220000300800 */
[----:B------:R-:W-:-:S03]  /*366f0*/  IADD3 R10, P5, R10, UR7, RZ ;  /* 0x000000070a0a7c10 */ /* 0x000fc6000ffbe0ff */
[----:B------:R1:W-:Y:S04]  /*36700*/  LDGSTS.E [R2+0x13f80], [R8.64], P0 ;  /* 0x13f8000008027fae */ /* 0x0003e80008121848 */
[----:B------:R-:W-:Y:S01]  /*36710*/  STL [R1+0x82c], R43 ;  /* 0x00082c2b01007387 */ /* 0x000fe20000100800 */
[----:B-1----:R-:W-:Y:S01]  /*36720*/  IMAD.MOV.U32 R8, RZ, RZ, R43 ;  /* 0x000000ffff087224 */ /* 0x002fe200078e002b */
[----:B------:R-:W-:-:S05]  /*36730*/  IADD3.X R56, R56, UR6, RZ, P4, !PT ;  /* 0x0000000638387c10 */ /* 0x000fca000a7fe4ff */
[----:B------:R-:W-:Y:S01]  /*36740*/  IMAD.MOV.U32 R9, RZ, RZ, R56 ;  /* 0x000000ffff097224 */ /* 0x000fe200078e0038 */
[----:B------:R-:W-:Y:S01]  /*36750*/  IADD3.X R24, R24, UR6, RZ, P5, !PT ;  /* 0x0000000618187c10 */ /* 0x000fe2000affe4ff */
[----:B------:R-:W-:Y:S04]  /*36760*/  STL [R1+0x828], R56 ;  /* 0x0008283801007387 */ /* 0x000fe80000100800 */
[----:B------:R-:W-:Y:S04]  /*36770*/  STL [R1+0x834], R10 ;  /* 0x0008340a01007387 */ /* 0x000fe80000100800 */
[----:B------:R1:W-:Y:S04]  /*36780*/  LDGSTS.E [R2+0x14e00], [R8.64], P1 ;  /* 0x14e0000008027fae */ /* 0x0003e80008921848 */
[----:B------:R1:W-:Y:S02]  /*36790*/  STL [R1+0x830], R24 ;  /* 0x0008301801007387 */ /* 0x0003e40000100800 */
[----:B-1----:R-:W-:Y:S01]  /*367a0*/  MOV R9, R24 ;  /* 0x0000001800097202 */ /* 0x002fe20000000f00 */
[----:B------:R-:W-:Y:S01]  /*367b0*/  IMAD.MOV.U32 R8, RZ, RZ, R10 ;  /* 0x000000ffff087224 */ /* 0x000fe200078e000a */
[----:B------:R-:W4:Y:S04]  /*367c0*/  LDL.LU R24, [R1+0x938] ;  /* 0x0009380001187983 */ /* 0x000f280000300800 */
[----:B------:R-:W4:Y:S04]  /*367d0*/  LDL.LU R10, [R1+0x93c] ;  /* 0x00093c00010a7983 */ /* 0x000f280000300800 */
[----:B------:R-:W4:Y:S04]  /*367e0*/  LDL.LU R62, [R1+0x940] ;  /* 0x00094000013e7983 */ /* 0x000f280000300800 */
[----:B------:R-:W4:Y:S01]  /*367f0*/  LDL.LU R61, [R1+0x944] ;  /* 0x00094400013d7983 */ /* 0x000f220000300800 */
[----:B------:R-:W-:-:S02]  /*36800*/  IADD3 R41, P4, R41, UR7, RZ ;  /* 0x0000000729297c10 */ /* 0x000fc4000ff9e0ff */
[----:B------:R-:W-:Y:S01]  /*36810*/  IADD3 R27, P5, R27, UR7, RZ ;  /* 0x000000071b1b7c10 */ /* 0x000fe2000ffbe0ff */
[----:B------:R1:W-:Y:S04]  /*36820*/  LDGSTS.E [R2+0x14e80], [R8.64], P2 ;  /* 0x14e8000008027fae */ /* 0x0003e80009121848 */
[----:B------:R2:W-:Y:S01]  /*36830*/  STL [R1+0x83c], R41 ;  /* 0x00083c2901007387 */ /* 0x0005e20000100800 */
[----:B-1----:R-:W-:Y:S01]  /*36840*/  IMAD.MOV.U32 R8, RZ, RZ, R41 ;  /* 0x000000ffff087224 */ /* 0x002fe200078e0029 */
[----:B--2---:R-:W-:-:S05]  /*36850*/  IADD3.X R42, R42, UR6, RZ, P4, !PT ;  /* 0x000000062a2a7c10 */ /* 0x004fca000a7fe4ff */
[----:B------:R1:W-:Y:S01]  /*36860*/  STL [R1+0x838], R42 ;  /* 0x0008382a01007387 */ /* 0x0003e20000100800 */
[----:B-----5:R-:W-:-:S03]  /*36870*/  IADD3.X R40, R40, UR6, RZ, P5, !PT ;  /* 0x0000000628287c10 */ /* 0x020fc6000affe4ff */
[----:B------:R-:W-:Y:S04]  /*36880*/  STL [R1+0x844], R27 ;  /* 0x0008441b01007387 */ /* 0x000fe80000100800 */
[----:B------:R2:W-:Y:S04]  /*36890*/  STL [R1+0x840], R40 ;  /* 0x0008402801007387 */ /* 0x0005e80000100800 */
[----:B------:R-:W5:Y:S04]  /*368a0*/  LDL.LU R60, [R1+0xa28] ;  /* 0x000a2800013c7983 */ /* 0x000f680000300800 */
[----:B------:R-:W5:Y:S04]  /*368b0*/  LDL.LU R59, [R1+0xa2c] ;  /* 0x000a2c00013b7983 */ /* 0x000f680000300800 */
[----:B------:R-:W5:Y:S04]  /*368c0*/  LDL.LU R58, [R1+0xa30] ;  /* 0x000a3000013a7983 */ /* 0x000f680000300800 */
[----:B------:R-:W5:Y:S04]  /*368d0*/  LDL.LU R57, [R1+0xa34] ;  /* 0x000a340001397983 */ /* 0x000f680000300800 */
[----:B------:R-:W5:Y:S04]  /*368e0*/  LDL.LU R43, [R1+0xa3c] ;  /* 0x000a3c00012b7983 */ /* 0x000f680000300800 */
[----:B------:R-:W5:Y:S01]  /*368f0*/  LDL.LU R41, [R1+0xa44] ;  /* 0x000a440001297983 */ /* 0x000f620000300800 */
[----:B------:R-:W-:-:S05]  /*36900*/  IMAD.MOV.U32 R9, RZ, RZ, R42 ;  /* 0x000000ffff097224 */ /* 0x000fca00078e002a */
[----:B------:R1:W-:Y:S01]  /*36910*/  LDGSTS.E [R2+0x14f00], [R8.64], P3 ;  /* 0x14f0000008027fae */ /* 0x0003e20009921848 */
[----:B------:R-:W-:-:S05]  /*36920*/  IADD3 R25, P4, R25, UR7, RZ ;  /* 0x0000000719197c10 */ /* 0x000fca000ff9e0ff */
[----:B------:R-:W-:Y:S01]  /*36930*/  STL [R1+0x92c], R25 ;  /* 0x00092c1901007387 */ /* 0x000fe20000100800 */
[----:B------:R-:W-:Y:S02]  /*36940*/  IADD3 R3, P5, R3, UR7, RZ ;  /* 0x0000000703037c10 */ /* 0x000fe4000ffbe0ff */
[----:B---3--:R-:W-:-:S05]  /*36950*/  IADD3.X R26, R26, UR6, RZ, P4, !PT ;  /* 0x000000061a1a7c10 */ /* 0x008fca000a7fe4ff */
[----:B------:R3:W-:Y:S01]  /*36960*/  STL [R1+0x928], R26 ;  /* 0x0009281a01007387 */ /* 0x0007e20000100800 */
[----:B----4-:R-:W-:-:S03]  /*36970*/  IADD3.X R11, R11, UR6, RZ, P5, !PT ;  /* 0x000000060b0b7c10 */ /* 0x010fc6000affe4ff */
[----:B------:R-:W-:Y:S04]  /*36980*/  STL [R1+0x934], R3 ;  /* 0x0009340301007387 */ /* 0x000fe80000100800 */
[----:B------:R-:W4:Y:S01]  /*36990*/  LDL.LU R56, [R1+0xa38] ;  /* 0x000a380001387983 */ /* 0x000f220000300800 */
[----:B-1----:R-:W-:Y:S01]  /*369a0*/  MOV R9, R40 ;  /* 0x0000002800097202 */ /* 0x002fe20000000f00 */
[----:B------:R-:W-:Y:S02]  /*369b0*/  IMAD.MOV.U32 R8, RZ, RZ, R27 ;  /* 0x000000ffff087224 */ /* 0x000fe400078e001b */
[----:B------:R1:W-:Y:S04]  /*369c0*/  STL [R1+0x930], R11 ;  /* 0x0009300b01007387 */ /* 0x0003e80000100800 */
[----:B------:R-:W4:Y:S04]  /*369d0*/  LDL.LU R42, [R1+0xa40] ;  /* 0x000a4000012a7983 */ /* 0x000f280000300800 */
[----:B--2---:R-:W2:Y:S04]  /*369e0*/  LDL.LU R40, [R1+0xb28] ;  /* 0x000b280001287983 */ /* 0x004ea80000300800 */
[----:B------:R-:W2:Y:S04]  /*369f0*/  LDL.LU R27, [R1+0xb2c] ;  /* 0x000b2c00011b7983 */ /* 0x000ea80000300800 */
[----:B------:R1:W-:Y:S02]  /*36a00*/  LDGSTS.E [R2+0x14f80], [R8.64], P0 ;  /* 0x14f8000008027fae */ /* 0x0003e40008121848 */
[----:B-1----:R-:W-:-:S02]  /*36a10*/  IMAD.MOV.U32 R8, RZ, RZ, R25 ;  /* 0x000000ffff087224 */ /* 0x002fc400078e0019 */
[----:B------:R-:W-:Y:S02]  /*36a20*/  IMAD.MOV.U32 R9, RZ, RZ, R26 ;  /* 0x000000ffff097224 */ /* 0x000fe400078e001a */
[----:B---3--:R-:W3:Y:S04]  /*36a30*/  LDL.LU R26, [R1+0xb30] ;  /* 0x000b3000011a7983 */ /* 0x008ee80000300800 */
[----:B------:R-:W3:Y:S04]  /*36a40*/  LDL.LU R25, [R1+0xb34] ;  /* 0x000b340001197983 */ /* 0x000ee80000300800 */
[----:B------:R1:W-:Y:S02]  /*36a50*/  LDGSTS.E [R2+0x15e00], [R8.64], P1 ;  /* 0x15e0000008027fae */ /* 0x0003e40008921848 */
[----:B-1----:R-:W-:Y:S01]  /*36a60*/  IMAD.MOV.U32 R8, RZ, RZ, R3 ;  /* 0x000000ffff087224 */ /* 0x002fe200078e0003 */
[----:B------:R-:W-:-:S02]  /*36a70*/  MOV R9, R11 ;  /* 0x0000000b00097202 */ /* 0x000fc40000000f00 */
[----:B------:R-:W3:Y:S04]  /*36a80*/  LDL.LU R11, [R1+0xb3c] ;  /* 0x000b3c00010b7983 */ /* 0x000ee80000300800 */
[----:B------:R-:W3:Y:S04]  /*36a90*/  LDL.LU R3, [R1+0xb44] ;  /* 0x000b440001037983 */ /* 0x000ee80000300800 */
[----:B------:R1:W-:Y:S01]  /*36aa0*/  LDGSTS.E [R2+0x15e80], [R8.64], P2 ;  /* 0x15e8000008027fae */ /* 0x0003e20009121848 */
[----:B------:R-:W-:-:S04]  /*36ab0*/  IADD3 R10, P4, R10, UR7, RZ ;  /* 0x000000070a0a7c10 */ /* 0x000fc8000ff9e0ff */
[----:B------:R-:W-:Y:S01]  /*36ac0*/  IADD3.X R24, R24, UR6, RZ, P4, !PT ;  /* 0x0000000618187c10 */ /* 0x000fe2000a7fe4ff */
[----:B------:R-:W-:Y:S01]  /*36ad0*/  STL [R1+0x93c], R10 ;  /* 0x00093c0a01007387 */ /* 0x000fe20000100800 */
[----:B------:R-:W-:-:S03]  /*36ae0*/  IADD3 R61, P5, R61, UR7, RZ ;  /* 0x000000073d3d7c10 */ /* 0x000fc6000ffbe0ff */
[----:B------:R1:W-:Y:S02]  /*36af0*/  STL [R1+0x938], R24 ;  /* 0x0009381801007387 */ /* 0x0003e40000100800 */
[----:B-1----:R-:W-:Y:S02]  /*36b00*/  IMAD.MOV.U32 R9, RZ, RZ, R24 ;  /* 0x000000ffff097224 */ /* 0x002fe400078e0018 */
[----:B------:R-:W-:Y:S04]  /*36b10*/  STL [R1+0x944], R61 ;  /* 0x0009443d01007387 */ /* 0x000fe80000100800 */
[----:B------:R-:W3:Y:S01]  /*36b20*/  LDL.LU R24, [R1+0xb38] ;  /* 0x000b380001187983 */ /* 0x000ee20000300800 */
[----:B------:R-:W-:Y:S01]  /*36b30*/  IADD3.X R62, R62, UR6, RZ, P5, !PT ;  /* 0x000000063e3e7c10 */ /* 0x000fe2000affe4ff */
[----:B------:R-:W-:-:S04]  /*36b40*/  IMAD.MOV.U32 R8, RZ, RZ, R10 ;  /* 0x000000ffff087224 */ /* 0x000fc800078e000a */
[----:B------:R-:W-:Y:S04]  /*36b50*/  STL [R1+0x940], R62 ;  /* 0x0009403e01007387 */ /* 0x000fe80000100800 */
[----:B------:R-:W3:Y:S04]  /*36b60*/  LDL.LU R10, [R1+0xb40] ;  /* 0x000b4000010a7983 */ /* 0x000ee80000300800 */
[----:B------:R1:W-:Y:S02]  /*36b70*/  LDGSTS.E [R2+0x15f00], [R8.64], P3 ;  /* 0x15f0000008027fae */ /* 0x0003e40009921848 */
[----:B-1----:R-:W-:Y:S01]  /*36b80*/  IMAD.MOV.U32 R8, RZ, RZ, R61 ;  /* 0x000000ffff087224 */ /* 0x002fe200078e003d */
[----:B------:R-:W-:-:S05]  /*36b90*/  MOV R9, R62 ;  /* 0x0000003e00097202 */ /* 0x000fca0000000f00 */
[----:B------:R1:W-:Y:S01]  /*36ba0*/  LDGSTS.E [R2+0x15f80], [R8.64], P0 ;  /* 0x15f8000008027fae */ /* 0x0003e20008121848 */
[----:B------:R-:W-:-:S05]  /*36bb0*/  IMAD.MOV.U32 R198, RZ, RZ, 0x7f ;  /* 0x0000007fffc67424 */ /* 0x000fca00078e00ff */
[----:B------:R-:W-:Y:S02]  /*36bc0*/  IADD3 R198, R198, c[0x0][0x180], RZ ;  /* 0x00006000c6c67a10 */ /* 0x000fe40007ffe0ff */
[----:B------:R-:W-:Y:S01]  /*36bd0*/  IADD3 R202, R202, 0x1, RZ ;  /* 0x00000001caca7810 */ /* 0x000fe20007ffe0ff */
[C---:B------:R-:W-:Y:S08]  /*36be0*/  HMMA.1688.F32.TF32 R120, R64.reuse, R118, R120 ;  /* 0x000000764078723c */ /* 0x040ff00000081078 */
[----:B------:R-:W-:Y:S01]  /*36bf0*/  HMMA.1688.F32.TF32 R112, R64, R110, R112 ;  /* 0x0000006e4070723c */ /* 0x000fe20000081070 */
[----:B-----5:R-:W-:-:S04]  /*36c00*/  IADD3 R59, P4, R59, UR7, RZ ;  /* 0x000000073b3b7c10 */ /* 0x020fc8000ff9e0ff */
[----:B------:R-:W-:Y:S01]  /*36c10*/  IADD3.X R60, R60, UR6, RZ, P4, !PT ;  /* 0x000000063c3c7c10 */ /* 0x000fe2000a7fe4ff */
[----:B-1----:R-:W-:Y:S01]  /*36c20*/  IMAD.MOV.U32 R8, RZ, RZ, R59 ;  /* 0x000000ffff087224 */ /* 0x002fe200078e003b */
[----:B------:R-:W-:-:S03]  /*36c30*/  IADD3 R57, P5, R57, UR7, RZ ;  /* 0x0000000739397c10 */ /* 0x000fc6000ffbe0ff */
[----:B------:R-:W-:Y:S01]  /*36c40*/  IMAD.MOV.U32 R9, RZ, RZ, R60 ;  /* 0x000000ffff097224 */ /* 0x000fe200078e003c */
[----:B------:R-:W-:Y:S02]  /*36c50*/  IADD3.X R58, R58, UR6, RZ, P5, !PT ;  /* 0x000000063a3a7c10 */ /* 0x000fe4000affe4ff */
[----:B------:R-:W-:Y:S02]  /*36c60*/  IADD3 R43, P4, R43, UR7, RZ ;  /* 0x000000072b2b7c10 */ /* 0x000fe4000ff9e0ff */
[----:B------:R1:W-:Y:S01]  /*36c70*/  LDGSTS.E [R2+0x16e00], [R8.64], P1 ;  /* 0x16e0000008027fae */ /* 0x0003e20008921848 */
[----:B------:R-:W-:Y:S01]  /*36c80*/  IADD3 R41, P5, R41, UR7, RZ ;  /* 0x0000000729297c10 */ /* 0x000fe2000ffbe0ff */
[----:B-1----:R-:W-:Y:S01]  /*36c90*/  IMAD.MOV.U32 R8, RZ, RZ, R57 ;  /* 0x000000ffff087224 */ /* 0x002fe200078e0039 */
[----:B------:R-:W-:-:S05]  /*36ca0*/  MOV R9, R58 ;  /* 0x0000003a00097202 */ /* 0x000fca0000000f00 */
[----:B------:R1:W-:Y:S02]  /*36cb0*/  LDGSTS.E [R2+0x16e80], [R8.64], P2 ;  /* 0x16e8000008027fae */ /* 0x0003e40009121848 */
[----:B-1----:R-:W-:Y:S02]  /*36cc0*/  IMAD.MOV.U32 R8, RZ, RZ, R43 ;  /* 0x000000ffff087224 */ /* 0x002fe400078e002b */
[----:B------:R-:W-:Y:S01]  /*36cd0*/  STL [R1+0xa2c], R59 ;  /* 0x000a2c3b01007387 */ /* 0x000fe20000100800 */
[----:B----4-:R-:W-:-:S05]  /*36ce0*/  IADD3.X R56, R56, UR6, RZ, P4, !PT ;  /* 0x0000000638387c10 */ /* 0x010fca000a7fe4ff */
[----:B------:R-:W-:Y:S01]  /*36cf0*/  IMAD.MOV.U32 R9, RZ, RZ, R56 ;  /* 0x000000ffff097224 */ /* 0x000fe200078e0038 */
[----:B------:R-:W-:-:S04]  /*36d00*/  IADD3.X R42, R42, UR6, RZ, P5, !PT ;  /* 0x000000062a2a7c10 */ /* 0x000fc8000affe4ff */
[----:B------:R1:W-:Y:S01]  /*36d10*/  LDGSTS.E [R2+0x16f00], [R8.64], P3 ;  /* 0x16f0000008027fae */ /* 0x0003e20009921848 */
[----:B--2---:R-:W-:-:S04]  /*36d20*/  IADD3 R27, P4, R27, UR7, RZ ;  /* 0x000000071b1b7c10 */ /* 0x004fc8000ff9e0ff */
[----:B------:R-:W-:Y:S01]  /*36d30*/  IADD3.X R40, R40, UR6, RZ, P4, !PT ;  /* 0x0000000628287c10 */ /* 0x000fe2000a7fe4ff */
[----:B-1----:R-:W-:Y:S01]  /*36d40*/  IMAD.MOV.U32 R8, RZ, RZ, R41 ;  /* 0x000000ffff087224 */ /* 0x002fe200078e0029 */
[----:B------:R-:W-:-:S05]  /*36d50*/  MOV R9, R42 ;  /* 0x0000002a00097202 */ /* 0x000fca0000000f00 */
[----:B------:R1:W-:Y:S04]  /*36d60*/  LDGSTS.E [R2+0x16f80], [R8.64], P0 ;  /* 0x16f8000008027fae */ /* 0x0003e80008121848 */
[----:B------:R-:W-:Y:S01]  /*36d70*/  STL [R1+0xa28], R60 ;  /* 0x000a283c01007387 */ /* 0x000fe20000100800 */
[----:B-1----:R-:W-:Y:S01]  /*36d80*/  IMAD.MOV.U32 R8, RZ, RZ, R27 ;  /* 0x000000ffff087224 */ /* 0x002fe200078e001b */
[----:B---3--:R-:W-:Y:S01]  /*36d90*/  IADD3 R25, P5, R25, UR7, RZ ;  /* 0x0000000719197c10 */ /* 0x008fe2000ffbe0ff */
[----:B------:R-:W-:-:S03]  /*36da0*/  IMAD.MOV.U32 R9, RZ, RZ, R40 ;  /* 0x000000ffff097224 */ /* 0x000fc600078e0028 */
[----:B------:R-:W-:Y:S02]  /*36db0*/  IADD3.X R26, R26, UR6, RZ, P5, !PT ;  /* 0x000000061a1a7c10 */ /* 0x000fe4000affe4ff */
[----:B------:R1:W-:Y:S04]  /*36dc0*/  LDGSTS.E [R2+0x17e00], [R8.64], P1 ;  /* 0x17e0000008027fae */ /* 0x0003e80008921848 */
[----:B------:R-:W-:Y:S04]  /*36dd0*/  STL [R1+0xa34], R57 ;  /* 0x000a343901007387 */ /* 0x000fe80000100800 */
[----:B------:R-:W-:Y:S01]  /*36de0*/  STL [R1+0xa30], R58 ;  /* 0x000a303a01007387 */ /* 0x000fe20000100800 */
[----:B------:R-:W-:Y:S01]  /*36df0*/  IADD3 R11, P1, R11, UR7, RZ ;  /* 0x000000070b0b7c10 */ /* 0x000fe2000ff3e0ff */
[----:B-1----:R-:W-:Y:S01]  /*36e00*/  IMAD.MOV.U32 R8, RZ, RZ, R25 ;  /* 0x000000ffff087224 */ /* 0x002fe200078e0019 */
[----:B------:R-:W-:Y:S01]  /*36e10*/  MOV R9, R26 ;  /* 0x0000001a00097202 */ /* 0x000fe20000000f00 */
[----:B------:R-:W-:Y:S04]  /*36e20*/  STL [R1+0xa3c], R43 ;  /* 0x000a3c2b01007387 */ /* 0x000fe80000100800 */
[----:B------:R-:W-:Y:S04]  /*36e30*/  STL [R1+0xa38], R56 ;  /* 0x000a383801007387 */ /* 0x000fe80000100800 */
[----:B------:R-:W-:Y:S04]  /*36e40*/  STL [R1+0xa44], R41 ;  /* 0x000a442901007387 */ /* 0x000fe80000100800 */
[----:B------:R-:W-:Y:S04]  /*36e50*/  STL [R1+0xa40], R42 ;  /* 0x000a402a01007387 */ /* 0x000fe80000100800 */
[----:B------:R1:W-:Y:S01]  /*36e60*/  LDGSTS.E [R2+0x17e80], [R8.64], P2 ;  /* 0x17e8000008027fae */ /* 0x0003e20009121848 */
[----:B------:R-:W-:-:S03]  /*36e70*/  IADD3 R3, P2, R3, UR7, RZ ;  /* 0x0000000703037c10 */ /* 0x000fc6000ff5e0ff */
[----:B------:R-:W-:Y:S04]  /*36e80*/  STL [R1+0xb2c], R27 ;  /* 0x000b2c1b01007387 */ /* 0x000fe80000100800 */
[----:B------:R-:W-:Y:S01]  /*36e90*/  STL [R1+0xb28], R40 ;  /* 0x000b282801007387 */ /* 0x000fe20000100800 */
[----:B-1----:R-:W-:-:S03]  /*36ea0*/  IMAD.MOV.U32 R8, RZ, RZ, R11 ;  /* 0x000000ffff087224 */ /* 0x002fc600078e000b */
[----:B------:R-:W-:Y:S01]  /*36eb0*/  STL [R1+0xb34], R25 ;  /* 0x000b341901007387 */ /* 0x000fe20000100800 */
[----:B------:R-:W-:-:S03]  /*36ec0*/  IADD3.X R24, R24, UR6, RZ, P1, !PT ;  /* 0x0000000618187c10 */ /* 0x000fc60008ffe4ff */
[----:B------:R-:W-:Y:S02]  /*36ed0*/  STL [R1+0xb30], R26 ;  /* 0x000b301a01007387 */ /* 0x000fe40000100800 */
[----:B------:R-:W-:Y:S02]  /*36ee0*/  IMAD.MOV.U32 R9, RZ, RZ, R24 ;  /* 0x000000ffff097224 */ /* 0x000fe400078e0018 */
[----:B------:R-:W-:Y:S04]  /*36ef0*/  STL [R1+0xb3c], R11 ;  /* 0x000b3c0b01007387 */ /* 0x000fe80000100800 */
[----:B------:R-:W-:Y:S01]  /*36f00*/  STL [R1+0xb38], R24 ;  /* 0x000b381801007387 */ /* 0x000fe20000100800 */
[----:B------:R-:W-:-:S03]  /*36f10*/  IADD3.X R10, R10, UR6, RZ, P2, !PT ;  /* 0x000000060a0a7c10 */ /* 0x000fc600097fe4ff */
[----:B------:R1:W-:Y:S04]  /*36f20*/  LDGSTS.E [R2+0x17f00], [R8.64], P3 ;  /* 0x17f0000008027fae */ /* 0x0003e80009921848 */
[----:B------:R2:W-:Y:S01]  /*36f30*/  STL [R1+0xb44], R3 ;  /* 0x000b440301007387 */ /* 0x0005e20000100800 */
[----:B-1----:R-:W-:Y:S02]  /*36f40*/  MOV R8, R3 ;  /* 0x0000000300087202 */ /* 0x002fe40000000f00 */
[----:B--2---:R-:W-:Y:S01]  /*36f50*/  SHF.R.S32.HI R3, RZ, 0x1f, R198 ;  /* 0x0000001fff037819 */ /* 0x004fe200000114c6 */
[----:B------:R-:W-:-:S03]  /*36f60*/  IMAD.MOV.U32 R9, RZ, RZ, R10 ;  /* 0x000000ffff097224 */ /* 0x000fc600078e000a */
[----:B------:R-:W-:Y:S01]  /*36f70*/  LEA.HI R3, R3, R198, RZ, 0x7 ;  /* 0x000000c603037211 */ /* 0x000fe200078f38ff */
[----:B------:R1:W-:Y:S03]  /*36f80*/  STL [R1+0xb40], R10 ;  /* 0x000b400a01007387 */ /* 0x0003e60000100800 */
[----:B------:R-:W-:Y:S01]  /*36f90*/  SHF.R.S32.HI R3, RZ, 0x7, R3 ;  /* 0x00000007ff037819 */ /* 0x000fe20000011403 */
[----:B------:R1:W-:Y:S03]  /*36fa0*/  LDGSTS.E [R2+0x17f80], [R8.64], P0 ;  /* 0x17f8000008027fae */ /* 0x0003e60008121848 */
[----:B------:R-:W-:Y:S01]  /*36fb0*/  ISETP.NE.U32.AND P0, PT, R202, R3, PT ;  /* 0x00000003ca00720c */ /* 0x000fe20003f05070 */
[C---:B------:R-:W-:Y:S01]  /*36fc0*/  HMMA.1688.F32.TF32 R68, R148.reuse, R118, R68 ;  /* 0x000000769444723c */ /* 0x040fe20000081044 */
[----:B------:R-:W0:Y:S07]  /*36fd0*/  LDGDEPBAR ;  /* 0x00000000000079af */ /* 0x000e2e0000000000 */
[C---:B------:R-:W-:Y:S08]  /*36fe0*/  HMMA.1688.F32.TF32 R20, R148.reuse, R110, R20 ;  /* 0x0000006e9414723c */ /* 0x040ff00000081014 */
[----:B------:R-:W-:Y:S08]  /*36ff0*/  HMMA.1688.F32.TF32 R4, R148, R106, R4 ;  /* 0x0000006a9404723c */ /* 0x000ff00000081004 */
[C---:B------:R-:W-:Y:S08]  /*37000*/  HMMA.1688.F32.TF32 R88, R140.reuse, R118, R88 ;  /* 0x000000768c58723c */ /* 0x040ff00000081058 */
[C---:B------:R-:W-:Y:S08]  /*37010*/  HMMA.1688.F32.TF32 R92, R140.reuse, R110, R92 ;  /* 0x0000006e8c5c723c */ /* 0x040ff0000008105c */
[-C--:B------:R-:W-:Y:S08]  /*37020*/  HMMA.1688.F32.TF32 R164, R140, R106.reuse, R164 ;  /* 0x0000006a8ca4723c */ /* 0x080ff000000810a4 */
[----:B------:R-:W-:Y:S01]  /*37030*/  HMMA.1688.F32.TF32 R64, R64, R106, R100 ;  /* 0x0000006a4040723c */ /* 0x000fe20000081064 */
[----:B-1----:R-:W-:Y:S01]  /*37040*/  @!P0 CALL.REL.NOINC `(.L_x_0) ;  /* 0x0000001000008944 */ /* 0x002fe20003c00000 */
[----:B------:R-:W-:Y:S06]  /*37050*/  BRA `(.L_x_1) ;  /* 0xfffe8bb000007947 */ /* 0x000fec000383ffff */
.L_x_0:
[----:B-----5:R-:W2:Y:S01]  /*37060*/  LDL.LU R11, [R1+0x13a4] ;  /* 0x0013a400010b7983 */ /* 0x020ea20000300800 */
[----:B------:R-:W-:-:S04]  /*37070*/  DEPBAR.LE SB0, 0x0 ;  /* 0x000080000000791a */ /* 0x000fc80000000000 */
[----:B------:R-:W3:Y:S04]  /*37080*/  LDL.LU R10, [R1+0x13a0] ;  /* 0x0013a000010a7983 */ /* 0x000ee80000300800 */
[----:B------:R-:W4:Y:S04]  /*37090*/  LDL.LU R9, [R1+0x139c] ;  /* 0x00139c0001097983 */ /* 0x000f280000300800 */
[----:B------:R-:W1:Y:S04]  /*370a0*/  S2R R25, SR_TID.X ;  /* 0x0000000000197919 */ /* 0x000e680000002100 */
[----:B------:R-:W2:Y:S04]  /*370b0*/  LDL.LU R149, [R1+0x143c] ;  /* 0x00143c0001957983 */ /* 0x000ea80000300800 */
[----:B------:R-:W2:Y:S04]  /*370c0*/  LDL.LU R148, [R1+0x1440] ;  /* 0x0014400001947983 */ /* 0x000ea80000300800 */
[----:B------:R-:W2:Y:S04]  /*370d0*/  LDL.LU R143, [R1+0x1438] ;  /* 0x00143800018f7983 */ /* 0x000ea80000300800 */
[----:B------:R-:W2:Y:S04]  /*370e0*/  LDL.LU R142, [R1+0x1434] ;  /* 0x00143400018e7983 */ /* 0x000ea80000300800 */
[----:B------:R-:W2:Y:S01]  /*370f0*/  LDL.LU R141, [R1+0x20] ;  /* 0x00002000018d7983 */ /* 0x000ea20000300800 */
[C---:B-1----:R-:W-:Y:S01]  /*37100*/  IMAD.SHL.U32 R0, R25.reuse, 0x40, RZ ;  /* 0x0000004019007824 */ /* 0x042fe200078e00ff */
[C---:B------:R-:W-:Y:S01]  /*37110*/  SHF.L.U32 R2, R25.reuse, 0x8, RZ ;  /* 0x0000000819027819 */ /* 0x040fe200000006ff */
[C---:B------:R-:W-:Y:S01]  /*37120*/  IMAD.SHL.U32 R3, R25.reuse, 0x20, RZ ;  /* 0x0000002019037824 */ /* 0x040fe200078e00ff */
[----:B------:R-:W-:Y:S01]  /*37130*/  LOP3.LUT R24, R25, 0x1f, RZ, 0xc0, !PT ;  /* 0x0000001f19187812 */ /* 0x000fe200078ec0ff */
[----:B------:R-:W2:Y:S01]  /*37140*/  LDL.LU R140, [R1+0x24] ;  /* 0x00002400018c7983 */ /* 0x000ea20000300800 */
[----:B------:R-:W-:-:S02]  /*37150*/  LOP3.LUT R0, R0, 0x600, RZ, 0xc0, !PT ;  /* 0x0000060000007812 */ /* 0x000fc400078ec0ff */
[----:B------:R-:W-:Y:S01]  /*37160*/  LOP3.LUT R8, R2, 0x600, RZ, 0xc0, !PT ;  /* 0x0000060002087812 */ /* 0x000fe200078ec0ff */
[----:B------:R-:W-:Y:S01]  /*37170*/  IMAD.SHL.U32 R2, R25, 0x4, RZ ;  /* 0x0000000419027824 */ /* 0x000fe200078e00ff */
[----:B------:R-:W-:Y:S01]  /*37180*/  LOP3.LUT R3, R0, 0x60, R3, 0xf8, !PT ;  /* 0x0000006000037812 */ /* 0x000fe200078ef803 */
[----:B------:R-:W-:Y:S02]  /*37190*/  IMAD.MOV.U32 R40, RZ, RZ, R80 ;  /* 0x000000ffff287224 */ /* 0x000fe400078e0050 */
[----:B------:R-:W-:Y:S01]  /*371a0*/  IMAD R0, R24, 0x10, R8 ;  /* 0x0000001018007824 */ /* 0x000fe200078e0208 */
[----:B------:R-:W-:Y:S01]  /*371b0*/  BAR.SYNC.DEFER_BLOCKING 0x0 ;  /* 0x0000000000007b1d */ /* 0x000fe20000010000 */
[----:B------:R-:W-:Y:S01]  /*371c0*/  LOP3.LUT R2, R3, 0x70, R2, 0x78, !PT ;  /* 0x0000007003027812 */ /* 0x000fe200078e7802 */
[----:B------:R-:W-:Y:S01]  /*371d0*/  IMAD.MOV.U32 R42, RZ, RZ, R76 ;  /* 0x000000ffff2a7224 */ /* 0x000fe200078e004c */
[----:B------:R-:W-:Y:S01]  /*371e0*/  MOV R41, R81 ;  /* 0x0000005100297202 */ /* 0x000fe20000000f00 */
[----:B------:R-:W-:Y:S01]  /*371f0*/  IMAD.MOV.U32 R43, RZ, RZ, R77 ;  /* 0x000000ffff2b7224 */ /* 0x000fe200078e004d */
[----:B------:R-:W-:Y:S01]  /*37200*/  MOV R59, R125 ;  /* 0x0000007d003b7202 */ /* 0x000fe20000000f00 */
[----:B------:R-:W-:Y:S01]  /*37210*/  IMAD.MOV.U32 R58, RZ, RZ, R124 ;  /* 0x000000ffff3a7224 */ /* 0x000fe200078e007c */
[----:B------:R-:W-:Y:S01]  /*37220*/  MOV R77, R83 ;  /* 0x00000053004d7202 */ /* 0x000fe20000000f00 */
[----:B------:R-:W-:-:S02]  /*37230*/  IMAD.MOV.U32 R76, RZ, RZ, R82 ;  /* 0x000000ffff4c7224 */ /* 0x000fc400078e0052 */
[----:B------:R-:W-:Y:S02]  /*37240*/  IMAD.MOV.U32 R56, RZ, RZ, R72 ;  /* 0x000000ffff387224 */ /* 0x000fe400078e0048 */
[----:B------:R-:W-:Y:S02]  /*37250*/  IMAD.MOV.U32 R57, RZ, RZ, R73 ;  /* 0x000000ffff397224 */ /* 0x000fe400078e0049 */
[----:B------:R-:W-:Y:S02]  /*37260*/  IMAD.MOV.U32 R124, RZ, RZ, R74 ;  /* 0x000000ffff7c7224 */ /* 0x000fe400078e004a */
[----:B------:R-:W-:Y:S01]  /*37270*/  IMAD.MOV.U32 R125, RZ, RZ, R75 ;  /* 0x000000ffff7d7224 */ /* 0x000fe200078e004b */
[C---:B------:R-:W-:Y:S02]  /*37280*/  LOP3.LUT R8, R0.reuse, 0x20, RZ, 0x3c, !PT ;  /* 0x0000002000087812 */ /* 0x040fe400078e3cff */
[----:B------:R-:W-:Y:S01]  /*37290*/  LOP3.LUT R3, R0, 0x60, RZ, 0x3c, !PT ;  /* 0x0000006000037812 */ /* 0x000fe200078e3cff */
[----:B------:R-:W-:Y:S01]  /*372a0*/  IMAD.MOV.U32 R24, RZ, RZ, R176 ;  /* 0x000000ffff187224 */ /* 0x000fe200078e00b0 */
[----:B------:R-:W-:Y:S01]  /*372b0*/  MOV R25, R177 ;  /* 0x000000b100197202 */ /* 0x000fe20000000f00 */
[----:B------:R-:W-:Y:S01]  /*372c0*/  IMAD.MOV.U32 R26, RZ, RZ, R96 ;  /* 0x000000ffff1a7224 */ /* 0x000fe200078e0060 */
[----:B------:R1:W-:Y:S01]  /*372d0*/  STS.128 [R2], R40 ;  /* 0x0000002802007388 */ /* 0x0003e20000000c00 */
[----:B------:R-:W-:Y:S01]  /*372e0*/  IMAD.MOV.U32 R27, RZ, RZ, R97 ;  /* 0x000000ffff1b7224 */ /* 0x000fe200078e0061 */
[----:B------:R-:W-:Y:S01]  /*372f0*/  MOV R97, R179 ;  /* 0x000000b300617202 */ /* 0x000fe20000000f00 */
[----:B------:R-:W-:Y:S01]  /*37300*/  IMAD.MOV.U32 R96, RZ, RZ, R178 ;  /* 0x000000ffff607224 */ /* 0x000fe200078e00b2 */
[----:B------:R-:W-:Y:S04]  /*37310*/  STS.128 [R2+0x80], R76 ;  /* 0x0000804c02007388 */ /* 0x000fe80000000c00 */
[----:B------:R-:W-:Y:S04]  /*37320*/  STS.128 [R2+0x100], R56 ;  /* 0x0001003802007388 */ /* 0x000fe80000000c00 */
[----:B------:R1:W-:Y:S01]  /*37330*/  STS.128 [R2+0x180], R124 ;  /* 0x0001807c02007388 */ /* 0x0003e20000000c00 */
[----:B------:R-:W-:-:S06]  /*37340*/  NOP ;  /* 0x0000000000007918 */ /* 0x000fcc0000000000 */
[----:B-1----:R-:W-:Y:S01]  /*37350*/  IMAD.MOV.U32 R42, RZ, RZ, R172 ;  /* 0x000000ffff2a7224 */ /* 0x002fe200078e00ac */
[----:B------:R-:W-:Y:S01]  /*37360*/  MOV R43, R173 ;  /* 0x000000ad002b7202 */ /* 0x000fe20000000f00 */
[----:B------:R-:W-:Y:S01]  /*37370*/  IMAD.MOV.U32 R40, RZ, RZ, R180 ;  /* 0x000000ffff287224 */ /* 0x000fe200078e00b4 */
[----:B------:R-:W1:Y:S01]  /*37380*/  LDS.128 R56, [R0] ;  /* 0x0000000000387984 */ /* 0x000e620000000c00 */
[----:B------:R-:W-:Y:S02]  /*37390*/  IMAD.MOV.U32 R41, RZ, RZ, R181 ;  /* 0x000000ffff297224 */ /* 0x000fe400078e00b5 */
[----:B------:R-:W-:Y:S01]  /*373a0*/  IMAD.MOV.U32 R172, RZ, RZ, R182 ;  /* 0x000000ffffac7224 */ /* 0x000fe200078e00b6 */
[----:B------:R-:W-:Y:S01]  /*373b0*/  LDS.128 R76, [R8] ;  /* 0x00000000084c7984 */ /* 0x000fe20000000c00 */
[----:B------:R-:W-:-:S03]  /*373c0*/  IMAD.MOV.U32 R173, RZ, RZ, R183 ;  /* 0x000000ffffad7224 */ /* 0x000fc600078e00b7 */
[----:B------:R-:W-:Y:S01]  /*373d0*/  LDS.128 R60, [R3] ;  /* 0x00000000033c7984 */ /* 0x000fe20000000c00 */
[----:B------:R-:W-:Y:S01]  /*373e0*/  IMAD.MOV.U32 R82, RZ, RZ, R152 ;  /* 0x000000ffff527224 */ /* 0x000fe200078e0098 */
[----:B------:R-:W-:Y:S01]  /*373f0*/  MOV R81, R157 ;  /* 0x0000009d00517202 */ /* 0x000fe20000000f00 */
[----:B------:R-:W-:Y:S01]  /*37400*/  IMAD.MOV.U32 R83, RZ, RZ, R153 ;  /* 0x000000ffff537224 */ /* 0x000fe200078e0099 */
[----:B------:R-:W-:Y:S01]  /*37410*/  MOV R153, R159 ;  /* 0x0000009f00997202 */ /* 0x000fe20000000f00 */
[----:B------:R-:W-:Y:S01]  /*37420*/  IMAD.MOV.U32 R80, RZ, RZ, R156 ;  /* 0x000000ffff507224 */ /* 0x000fe200078e009c */
[----:B------:R-:W-:Y:S01]  /*37430*/  MOV R107, R19 ;  /* 0x00000013006b7202 */ /* 0x000fe20000000f00 */
[----:B------:R-:W-:Y:S02]  /*37440*/  IMAD.MOV.U32 R152, RZ, RZ, R158 ;  /* 0x000000ffff987224 */ /* 0x000fe400078e009e */
[----:B------:R-:W-:Y:S02]  /*37450*/  IMAD.MOV.U32 R104, RZ, RZ, R14 ;  /* 0x000000ffff687224 */ /* 0x000fe400078e000e */
[----:B------:R-:W-:-:S02]  /*37460*/  IMAD.MOV.U32 R105, RZ, RZ, R15 ;  /* 0x000000ffff697224 */ /* 0x000fc400078e000f */
[----:B------:R-:W-:Y:S01]  /*37470*/  IMAD.MOV.U32 R106, RZ, RZ, R18 ;  /* 0x000000ffff6a7224 */ /* 0x000fe200078e0012 */
[----:B------:R-:W-:Y:S01]  /*37480*/  MOV R103, R29 ;  /* 0x0000001d00677202 */ /* 0x000fe20000000f00 */
[----:B------:R-:W-:Y:S02]  /*37490*/  IMAD.MOV.U32 R102, RZ, RZ, R28 ;  /* 0x000000ffff667224 */ /* 0x000fe400078e001c */
[----:B------:R-:W-:Y:S02]  /*374a0*/  IMAD.MOV.U32 R100, RZ, RZ, R32 ;  /* 0x000000ffff647224 */ /* 0x000fe400078e0020 */
[----:B------:R-:W-:Y:S02]  /*374b0*/  IMAD.MOV.U32 R101, RZ, RZ, R33 ;  /* 0x000000ffff657224 */ /* 0x000fe400078e0021 */
[----:B------:R-:W-:Y:S02]  /*374c0*/  IMAD.MOV.U32 R28, RZ, RZ, R34 ;  /* 0x000000ffff1c7224 */ /* 0x000fe400078e0022 */
[----:B------:R-:W-:Y:S01]  /*374d0*/  IMAD.MOV.U32 R29, RZ, RZ, R35 ;  /* 0x000000ffff1d7224 */ /* 0x000fe200078e0023 */
[----:B------:R-:W-:Y:S01]  /*374e0*/  MOV R119, R37 ;  /* 0x0000002500777202 */ /* 0x000fe20000000f00 */
[----:B------:R-:W-:-:S02]  /*374f0*/  IMAD.MOV.U32 R118, RZ, RZ, R36 ;  /* 0x000000ffff767224 */ /* 0x000fc400078e0024 */
[----:B------:R-:W-:Y:S02]  /*37500*/  IMAD.MOV.U32 R116, RZ, RZ, R132 ;  /* 0x000000ffff747224 */ /* 0x000fe400078e0084 */
[----:B------:R-:W-:Y:S01]  /*37510*/  IMAD.MOV.U32 R117, RZ, RZ, R133 ;  /* 0x000000ffff757224 */ /* 0x000fe200078e0085 */
[----:B------:R-:W-:Y:S01]  /*37520*/  MOV R133, R51 ;  /* 0x0000003300857202 */ /* 0x000fe20000000f00 */
[----:B------:R-:W-:Y:S02]  /*37530*/  IMAD.MOV.U32 R36, RZ, RZ, R134 ;  /* 0x000000ffff247224 */ /* 0x000fe400078e0086 */
[----:B------:R-:W-:Y:S02]  /*37540*/  IMAD.MOV.U32 R37, RZ, RZ, R135 ;  /* 0x000000ffff257224 */ /* 0x000fe400078e0087 */
[----:B------:R-:W-:Y:S02]  /*37550*/  IMAD.MOV.U32 R132, RZ, RZ, R50 ;  /* 0x000000ffff847224 */ /* 0x000fe400078e0032 */
[----:B------:R-:W-:-:S02]  /*37560*/  IMAD.MOV.U32 R134, RZ, RZ, R70 ;  /* 0x000000ffff867224 */ /* 0x000fc400078e0046 */
[----:B------:R-:W-:Y:S01]  /*37570*/  IMAD.MOV.U32 R135, RZ, RZ, R71 ;  /* 0x000000ffff877224 */ /* 0x000fe200078e0047 */
[----:B------:R-:W-:Y:S01]  /*37580*/  MOV R125, R85 ;  /* 0x00000055007d7202 */ /* 0x000fe20000000f00 */
[----:B------:R-:W-:Y:S02]  /*37590*/  IMAD.MOV.U32 R126, RZ, RZ, R88 ;  /* 0x000000ffff7e7224 */ /* 0x000fe400078e0058 */
[----:B------:R-:W-:Y:S01]  /*375a0*/  IMAD.MOV.U32 R127, RZ, RZ, R89 ;  /* 0x000000ffff7f7224 */ /* 0x000fe200078e0059 */
[----:B------:R-:W-:Y:S01]  /*375b0*/  MOV R89, R87 ;  /* 0x0000005700597202 */ /* 0x000fe20000000f00 */
[----:B------:R-:W-:Y:S02]  /*375c0*/  IMAD.MOV.U32 R124, RZ, RZ, R84 ;  /* 0x000000ffff7c7224 */ /* 0x000fe400078e0054 */
[----:B------:R-:W-:Y:S01]  /*375d0*/  IMAD.MOV.U32 R88, RZ, RZ, R86 ;  /* 0x000000ffff587224 */ /* 0x000fe200078e0056 */
[----:B----4-:R-:W-:Y:S02]  /*375e0*/  ISETP.GE.AND P0, PT, R9, c[0x0][0x17c], PT ;  /* 0x00005f0009007a0c */ /* 0x010fe40003f06270 */
[----:B------:R-:W-:-:S05]  /*375f0*/  LOP3.LUT R9, R0, 0x40, RZ, 0x3c, !PT ;  /* 0x0000004000097812 */ /* 0x000fca00078e3cff */
[----:B------:R-:W-:Y:S01]  /*37600*/  LDS.128 R72, [R9] ;  /* 0x0000000009487984 */ /* 0x000fe20000000c00 */
[----:B------:R-:W-:-:S06]  /*37610*/  NOP ;  /* 0x0000000000007918 */ /* 0x000fcc0000000000 */
[----:B------:R4:W-:Y:S04]  /*37620*/  STS.128 [R2], R24 ;  /* 0x0000001802007388 */ /* 0x0009e80000000c00 */
[----:B------:R-:W-:Y:S04]  /*37630*/  STS.128 [R2+0x80], R96 ;  /* 0x0000806002007388 */ /* 0x000fe80000000c00 */
[----:B------:R-:W-:Y:S04]  /*37640*/  STS.128 [R2+0x100], R40 ;  /* 0x0001002802007388 */ /* 0x000fe80000000c00 */
[----:B------:R-:W-:Y:S01]  /*37650*/  STS.128 [R2+0x180], R172 ;  /* 0x000180ac02007388 */ /* 0x000fe20000000c00 */
[----:B------:R-:W-:-:S06]  /*37660*/  NOP ;  /* 0x0000000000007918 */ /* 0x000fcc0000000000 */
[----:B----4-:R-:W-:Y:S01]  /*37670*/  IMAD.MOV.U32 R24, RZ, RZ, R12 ;  /* 0x000000ffff187224 */ /* 0x010fe200078e000c */
[----:B------:R-:W-:Y:S01]  /*37680*/  MOV R27, R17 ;  /* 0x00000011001b7202 */ /* 0x000fe20000000f00 */
[----:B------:R-:W-:Y:S01]  /*37690*/  IMAD.MOV.U32 R25, RZ, RZ, R13 ;  /* 0x000000ffff197224 */ /* 0x000fe200078e000d */
[----:B------:R-:W4:Y:S01]  /*376a0*/  LDS.128 R96, [R0] ;  /* 0x0000000000607984 */ /* 0x000f220000000c00 */
[----:B------:R-:W-:-:S03]  /*376b0*/  IMAD.MOV.U32 R26, RZ, RZ, R16 ;  /* 0x000000ffff1a7224 */ /* 0x000fc600078e0010 */
[----:B------:R-:W1:Y:S04]  /*376c0*/  LDS.128 R40, [R8] ;  /* 0x0000000008287984 */ /* 0x000e680000000c00 */
[----:B------:R-:W1:Y:S04]  /*376d0*/  LDS.128 R16, [R9] ;  /* 0x0000000009107984 */ /* 0x000e680000000c00 */
[----:B------:R-:W1:Y:S01]  /*376e0*/  LDS.128 R12, [R3] ;  /* 0x00000000030c7984 */ /* 0x000e620000000c00 */
[----:B------:R-:W-:-:S06]  /*376f0*/  NOP ;  /* 0x0000000000007918 */ /* 0x000fcc0000000000 */
[----:B------:R2:W-:Y:S04]  /*37700*/  STS.128 [R2+0x100], R24 ;  /* 0x0001001802007388 */ /* 0x0005e80000000c00 */
[----:B------:R-:W-:Y:S04]  /*37710*/  STS.128 [R2], R80 ;  /* 0x0000005002007388 */ /* 0x000fe80000000c00 */
[----:B------:R-:W-:Y:S04]  /*37720*/  STS.128 [R2+0x80], R152 ;  /* 0x0000809802007388 */ /* 0x000fe80000000c00 */
[----:B------:R-:W-:Y:S01]  /*37730*/  STS.128 [R2+0x180], R104 ;  /* 0x0001806802007388 */ /* 0x000fe20000000c00 */
[----:B------:R-:W-:-:S06]  /*37740*/  NOP ;  /* 0x0000000000007918 */ /* 0x000fcc0000000000 */
[----:B--2---:R-:W-:Y:S01]  /*37750*/  IMAD.MOV.U32 R24, RZ, RZ, R144 ;  /* 0x000000ffff187224 */ /* 0x004fe200078e0090 */
[----:B------:R-:W-:Y:S01]  /*37760*/  MOV R25, R145 ;  /* 0x0000009100197202 */ /* 0x000fe20000000f00 */
[----:B------:R-:W-:Y:S01]  /*37770*/  IMAD.MOV.U32 R26, RZ, RZ, R136 ;  /* 0x000000ffff1a7224 */ /* 0x000fe200078e0088 */
[----:B------:R-:W2:Y:S01]  /*37780*/  LDS.128 R108, [R0] ;  /* 0x00000000006c7984 */ /* 0x000ea20000000c00 */
[----:B------:R-:W-:Y:S01]  /*37790*/  IMAD.MOV.U32 R27, RZ, RZ, R137 ;  /* 0x000000ffff1b7224 */ /* 0x000fe200078e0089 */
[----:B------:R-:W-:Y:S01]  /*377a0*/  MOV R137, R147 ;  /* 0x0000009300897202 */ /* 0x000fe20000000f00 */
[----:B------:R-:W-:Y:S01]  /*377b0*/  IMAD.MOV.U32 R136, RZ, RZ, R146 ;  /* 0x000000ffff887224 */ /* 0x000fe200078e0092 */
[----:B------:R-:W-:Y:S04]  /*377c0*/  LDS.128 R104, [R8] ;  /* 0x0000000008687984 */ /* 0x000fe80000000c00 */
[----:B------:R-:W-:Y:S04]  /*377d0*/  LDS.128 R80, [R9] ;  /* 0x0000000009507984 */ /* 0x000fe80000000c00 */
[----:B------:R-:W-:Y:S01]  /*377e0*/  LDS.128 R32, [R3] ;  /* 0x0000000003207984 */ /* 0x000fe20000000c00 */
[----:B------:R-:W-:-:S06]  /*377f0*/  NOP ;  /* 0x0000000000007918 */ /* 0x000fcc0000000000 */
[----:B------:R1:W-:Y:S04]  /*37800*/  STS.128 [R2+0x100], R24 ;  /* 0x0001001802007388 */ /* 0x0003e80000000c00 */
[----:B------:R-:W-:Y:S04]  /*37810*/  STS.128 [R2], R100 ;  /* 0x0000006402007388 */ /* 0x000fe80000000c00 */
[----:B------:R-:W-:Y:S04]  /*37820*/  STS.128 [R2+0x80], R28 ;  /* 0x0000801c02007388 */ /* 0x000fe80000000c00 */
[----:B------:R-:W-:Y:S01]  /*37830*/  STS.128 [R2+0x180], R136 ;  /* 0x0001808802007388 */ /* 0x000fe20000000c00 */
[----:B------:R-:W-:-:S06]  /*37840*/  NOP ;  /* 0x0000000000007918 */ /* 0x000fcc0000000000 */
[----:B-1----:R-:W-:Y:S01]  /*37850*/  IMAD.MOV.U32 R24, RZ, RZ, R48 ;  /* 0x000000ffff187224 */ /* 0x002fe200078e0030 */
[----:B------:R-:W-:Y:S01]  /*37860*/  MOV R25, R49 ;  /* 0x0000003100197202 */ /* 0x000fe20000000f00 */
[----:B------:R-:W-:Y:S01]  /*37870*/  IMAD.MOV.U32 R26, RZ, RZ, R68 ;  /* 0x000000ffff1a7224 */ /* 0x000fe200078e0044 */
[----:B------:R-:W1:Y:S01]  /*37880*/  LDS.128 R100, [R0] ;  /* 0x0000000000647984 */ /* 0x000e620000000c00 */
[----:B------:R-:W-:-:S03]  /*37890*/  IMAD.MOV.U32 R27, RZ, RZ, R69 ;  /* 0x000000ffff1b7224 */ /* 0x000fc600078e0045 */
[----:B------:R-:W1:Y:S04]  /*378a0*/  LDS.128 R68, [R8] ;  /* 0x0000000008447984 */ /* 0x000e680000000c00 */
[----:B------:R-:W1:Y:S04]  /*378b0*/  LDS.128 R48, [R9] ;  /* 0x0000000009307984 */ /* 0x000e680000000c00 */
[----:B------:R-:W1:Y:S01]  /*378c0*/  LDS.128 R28, [R3] ;  /* 0x00000000031c7984 */ /* 0x000e620000000c00 */
[----:B------:R-:W-:-:S06]  /*378d0*/  NOP ;  /* 0x0000000000007918 */ /* 0x000fcc0000000000 */
[----:B------:R2:W-:Y:S04]  /*378e0*/  STS.128 [R2+0x100], R24 ;  /* 0x0001001802007388 */ /* 0x0005e80000000c00 */
[----:B------:R3:W-:Y:S04]  /*378f0*/  STS.128 [R2+0x180], R132 ;  /* 0x0001808402007388 */ /* 0x0007e80000000c00 */
[----:B------:R-:W-:Y:S04]  /*37900*/  STS.128 [R2], R116 ;  /* 0x0000007402007388 */ /* 0x000fe80000000c00 */
[----:B------:R-:W-:Y:S01]  /*37910*/  STS.128 [R2+0x80], R36 ;  /* 0x0000802402007388 */ /* 0x000fe20000000c00 */
[----:B------:R-:W-:-:S06]  /*37920*/  NOP ;  /* 0x0000000000007918 */ /* 0x000fcc0000000000 */
[----:B--2---:R-:W-:Y:S01]  /*37930*/  IMAD.MOV.U32 R24, RZ, RZ, R128 ;  /* 0x000000ffff187224 */ /* 0x004fe200078e0080 */
[----:B------:R-:W-:Y:S01]  /*37940*/  MOV R27, R121 ;  /* 0x00000079001b7202 */ /* 0x000fe20000000f00 */
[----:B------:R-:W-:Y:S01]  /*37950*/  IMAD.MOV.U32 R25, RZ, RZ, R129 ;  /* 0x000000ffff197224 */ /* 0x000fe200078e0081 */
[----:B---3--:R-:W-:Y:S01]  /*37960*/  MOV R135, R123 ;  /* 0x0000007b00877202 */ /* 0x008fe20000000f00 */
[----:B------:R-:W-:Y:S01]  /*37970*/  IMAD.MOV.U32 R26, RZ, RZ, R120 ;  /* 0x000000ffff1a7224 */ /* 0x000fe200078e0078 */
[----:B------:R-:W-:Y:S01]  /*37980*/  LDS.128 R116, [R8] ;  /* 0x0000000008747984 */ /* 0x000fe20000000c00 */
[----:B------:R-:W-:Y:S02]  /*37990*/  IMAD.MOV.U32 R132, RZ, RZ, R130 ;  /* 0x000000ffff847224 */ /* 0x000fe400078e0082 */
[----:B------:R-:W-:Y:S01]  /*379a0*/  IMAD.MOV.U32 R133, RZ, RZ, R131 ;  /* 0x000000ffff857224 */ /* 0x000fe200078e0083 */
[----:B------:R-:W-:Y:S01]  /*379b0*/  LDS.128 R84, [R9] ;  /* 0x0000000009547984 */ /* 0x000fe20000000c00 */
[----:B------:R-:W-:-:S03]  /*379c0*/  IMAD.MOV.U32 R134, RZ, RZ, R122 ;  /* 0x000000ffff867224 */ /* 0x000fc600078e007a */
[----:B------:R-:W2:Y:S01]  /*379d0*/  LDS.128 R120, [R0] ;  /* 0x0000000000787984 */ /* 0x000ea20000000c00 */
[----:B------:R-:W-:-:S03]  /*379e0*/  IMAD.MOV.U32 R130, RZ, RZ, R44 ;  /* 0x000000ffff827224 */ /* 0x000fc600078e002c */
[----:B------:R-:W-:Y:S01]  /*379f0*/  LDS.128 R36, [R3] ;  /* 0x0000000003247984 */ /* 0x000fe20000000c00 */
[----:B------:R-:W-:-:S06]  /*37a00*/  NOP ;  /* 0x0000000000007918 */ /* 0x000fcc0000000000 */
[----:B------:R3:W-:Y:S01]  /*37a10*/  STS.128 [R2+0x100], R24 ;  /* 0x0001001802007388 */ /* 0x0007e20000000c00 */
[----:B------:R-:W-:Y:S01]  /*37a20*/  MOV R131, R45 ;  /* 0x0000002d00837202 */ /* 0x000fe20000000f00 */
[----:B------:R-:W-:Y:S02]  /*37a30*/  IMAD.MOV.U32 R128, RZ, RZ, R52 ;  /* 0x000000ffff807224 */ /* 0x000fe400078e0034 */
[----:B------:R1:W-:Y:S01]  /*37a40*/  STS.128 [R2+0x180], R132 ;  /* 0x0001808402007388 */ /* 0x0003e20000000c00 */
[----:B------:R-:W-:Y:S02]  /*37a50*/  IMAD.MOV.U32 R129, RZ, RZ, R53 ;  /* 0x000000ffff817224 */ /* 0x000fe400078e0035 */
[----:B------:R-:W-:Y:S01]  /*37a60*/  IMAD.MOV.U32 R44, RZ, RZ, R54 ;  /* 0x000000ffff2c7224 */ /* 0x000fe200078e0036 */
[----:B------:R2:W-:Y:S01]  /*37a70*/  STS.128 [R2], R124 ;  /* 0x0000007c02007388 */ /* 0x0005e20000000c00 */
[----:B------:R-:W-:-:S03]  /*37a80*/  IMAD.MOV.U32 R45, RZ, RZ, R55 ;  /* 0x000000ffff2d7224 */ /* 0x000fc600078e0037 */
[----:B------:R-:W-:Y:S01]  /*37a90*/  STS.128 [R2+0x80], R88 ;  /* 0x0000805802007388 */ /* 0x000fe20000000c00 */
[----:B------:R-:W-:-:S06]  /*37aa0*/  NOP ;  /* 0x0000000000007918 */ /* 0x000fcc0000000000 */
[----:B---3--:R-:W-:Y:S01]  /*37ab0*/  IMAD.MOV.U32 R24, RZ, RZ, R20 ;  /* 0x000000ffff187224 */ /* 0x008fe200078e0014 */
[----:B------:R-:W-:Y:S01]  /*37ac0*/  MOV R25, R21 ;  /* 0x0000001500197202 */ /* 0x000fe20000000f00 */
[----:B------:R-:W-:Y:S01]  /*37ad0*/  IMAD.MOV.U32 R26, RZ, RZ, R4 ;  /* 0x000000ffff1a7224 */ /* 0x000fe200078e0004 */
[----:B-1----:R-:W-:Y:S01]  /*37ae0*/  MOV R133, R23 ;  /* 0x0000001700857202 */ /* 0x002fe20000000f00 */
[----:B------:R-:W-:Y:S01]  /*37af0*/  IMAD.MOV.U32 R27, RZ, RZ, R5 ;  /* 0x000000ffff1b7224 */ /* 0x000fe200078e0005 */
[----:B------:R-:W1:Y:S01]  /*37b00*/  LDS.128 R88, [R0] ;  /* 0x0000000000587984 */ /* 0x000e620000000c00 */
[----:B------:R-:W-:Y:S02]  /*37b10*/  IMAD.MOV.U32 R132, RZ, RZ, R22 ;  /* 0x000000ffff847224 */ /* 0x000fe400078e0016 */
[----:B------:R-:W-:Y:S01]  /*37b20*/  IMAD.MOV.U32 R134, RZ, RZ, R6 ;  /* 0x000000ffff867224 */ /* 0x000fe200078e0006 */
[----:B------:R-:W3:Y:S01]  /*37b30*/  LDS.128 R52, [R8] ;  /* 0x0000000008347984 */ /* 0x000ee20000000c00 */
[----:B------:R-:W-:Y:S01]  /*37b40*/  IMAD.MOV.U32 R135, RZ, RZ, R7 ;  /* 0x000000ffff877224 */ /* 0x000fe200078e0007 */
[----:B--2---:R-:W-:-:S02]  /*37b50*/  MOV R125, R93 ;  /* 0x0000005d007d7202 */ /* 0x004fc40000000f00 */
[----:B------:R-:W2:Y:S01]  /*37b60*/  LDS.128 R20, [R9] ;  /* 0x0000000009147984 */ /* 0x000ea20000000c00 */
[----:B------:R-:W-:-:S03]  /*37b70*/  IMAD.MOV.U32 R124, RZ, RZ, R92 ;  /* 0x000000ffff7c7224 */ /* 0x000fc600078e005c */
[----:B------:R-:W1:Y:S01]  /*37b80*/  LDS.128 R4, [R3] ;  /* 0x0000000003047984 */ /* 0x000e620000000c00 */
[----:B------:R-:W-:-:S06]  /*37b90*/  NOP ;  /* 0x0000000000007918 */ /* 0x000fcc0000000000 */
[----:B------:R4:W-:Y:S01]  /*37ba0*/  STS.128 [R2+0x100], R24 ;  /* 0x0001001802007388 */ /* 0x0009e20000000c00 */
[----:B------:R-:W-:Y:S02]  /*37bb0*/  IMAD.MOV.U32 R126, RZ, RZ, R164 ;  /* 0x000000ffff7e7224 */ /* 0x000fe400078e00a4 */
[----:B------:R-:W-:Y:S01]  /*37bc0*/  IMAD.MOV.U32 R127, RZ, RZ, R165 ;  /* 0x000000ffff7f7224 */ /* 0x000fe200078e00a5 */
[----:B------:R-:W-:Y:S01]  /*37bd0*/  STS.128 [R2], R128 ;  /* 0x0000008002007388 */ /* 0x000fe20000000c00 */
[----:B------:R-:W-:Y:S01]  /*37be0*/  IMAD.MOV.U32 R164, RZ, RZ, R94 ;  /* 0x000000ffffa47224 */ /* 0x000fe200078e005e */
[----:B------:R-:W-:Y:S02]  /*37bf0*/  MOV R165, R95 ;  /* 0x0000005f00a57202 */ /* 0x000fe40000000f00 */
[----:B------:R-:W-:Y:S04]  /*37c00*/  STS.128 [R2+0x80], R44 ;  /* 0x0000802c02007388 */ /* 0x000fe80000000c00 */
[----:B------:R-:W-:Y:S01]  /*37c10*/  STS.128 [R2+0x180], R132 ;  /* 0x0001808402007388 */ /* 0x000fe20000000c00 */
[----:B------:R-:W-:-:S06]  /*37c20*/  NOP ;  /* 0x0000000000007918 */ /* 0x000fcc0000000000 */
[----:B----4-:R-:W-:Y:S01]  /*37c30*/  IMAD.MOV.U32 R26, RZ, RZ, R64 ;  /* 0x000000ffff1a7224 */ /* 0x010fe200078e0040 */
[----:B------:R-:W-:Y:S01]  /*37c40*/  MOV R27, R65 ;  /* 0x00000041001b7202 */ /* 0x000fe20000000f00 */
[----:B------:R-:W-:Y:S01]  /*37c50*/  IMAD.MOV.U32 R24, RZ, RZ, R112 ;  /* 0x000000ffff187224 */ /* 0x000fe200078e0070 */
[----:B------:R-:W4:Y:S01]  /*37c60*/  LDS.128 R44, [R0] ;  /* 0x00000000002c7984 */ /* 0x000f220000000c00 */
[----:B------:R-:W-:Y:S02]  /*37c70*/  IMAD.MOV.U32 R25, RZ, RZ, R113 ;  /* 0x000000ffff197224 */ /* 0x000fe400078e0071 */
[----:B------:R-:W-:Y:S01]  /*37c80*/  IMAD.MOV.U32 R64, RZ, RZ, R114 ;  /* 0x000000ffff407224 */ /* 0x000fe200078e0072 */
[----:B------:R-:W-:Y:S01]  /*37c90*/  LDS.128 R92, [R8] ;  /* 0x00000000085c7984 */ /* 0x000fe20000000c00 */
[----:B------:R-:W-:-:S03]  /*37ca0*/  IMAD.MOV.U32 R65, RZ, RZ, R115 ;  /* 0x000000ffff417224 */ /* 0x000fc600078e0073 */
[----:B------:R-:W-:Y:S04]  /*37cb0*/  LDS.128 R128, [R9] ;  /* 0x0000000009807984 */ /* 0x000fe80000000c00 */
[----:B------:R-:W-:Y:S01]  /*37cc0*/  LDS.128 R132, [R3] ;  /* 0x0000000003847984 */ /* 0x000fe20000000c00 */
[----:B------:R-:W-:-:S06]  /*37cd0*/  NOP ;  /* 0x0000000000007918 */ /* 0x000fcc0000000000 */
[----:B------:R1:W-:Y:S04]  /*37ce0*/  STS.128 [R2], R124 ;  /* 0x0000007c02007388 */ /* 0x0003e80000000c00 */
[----:B------:R-:W-:Y:S04]  /*37cf0*/  STS.128 [R2+0x80], R164 ;  /* 0x000080a402007388 */ /* 0x000fe80000000c00 */
[----:B------:R-:W-:Y:S04]  /*37d00*/  STS.128 [R2+0x100], R24 ;  /* 0x0001001802007388 */ /* 0x000fe80000000c00 */
[----:B------:R2:W-:Y:S04]  /*37d10*/  STS.128 [R2+0x180], R64 ;  /* 0x0001804002007388 */ /* 0x0005e80000000c00 */
[----:B-1----:R-:W3:Y:S04]  /*37d20*/  LDL.LU R126, [R1+0x1430] ;  /* 0x00143000017e7983 */ /* 0x002ee80000300800 */
[----:B------:R-:W3:Y:S04]  /*37d30*/  LDL.LU R124, [R1+0x142c] ;  /* 0x00142c00017c7983 */ /* 0x000ee80000300800 */
[----:B--2---:R-:W2:Y:S01]  /*37d40*/  LDL.LU R2, [R1+0x1428] ;  /* 0x0014280001027983 */ /* 0x004ea20000300800 */
[----:B------:R-:W-:Y:S01]  /*37d50*/  ISETP.GE.AND P2, PT, R11, c[0x0][0x17c], PT ;  /* 0x00005f000b007a0c */ /* 0x000fe20003f46270 */
[C---:B------:R-:W-:Y:S01]  /*37d60*/  IMAD R11, R141.reuse, c[0x0][0x194], RZ ;  /* 0x000065008d0b7a24 */ /* 0x040fe200078e02ff */
[----:B------:R-:W-:Y:S01]  /*37d70*/  ISETP.GE.AND P4, PT, R10, c[0x0][0x17c], PT ;  /* 0x00005f000a007a0c */ /* 0x000fe20003f86270 */
[----:B------:R-:W-:Y:S01]  /*37d80*/  IMAD R136, R140, c[0x0][0x194], RZ ;  /* 0x000065008c887a24 */ /* 0x000fe200078e02ff */
[----:B------:R-:W-:-:S02]  /*37d90*/  ISETP.GE.AND P1, PT, R141, c[0x0][0x178], PT ;  /* 0x00005e008d007a0c */ /* 0x000fc40003f26270 */
[C---:B------:R-:W-:Y:S02]  /*37da0*/  LEA R10, P5, R11.reuse, c[0x0][0x170], 0x2 ;  /* 0x00005c000b0a7a11 */ /* 0x040fe400078a10ff */
[----:B------:R-:W-:Y:S01]  /*37db0*/  ISETP.GE.AND P3, PT, R140, c[0x0][0x178], PT ;  /* 0x00005e008c007a0c */ /* 0x000fe20003f66270 */
[C---:B------:R-:W-:Y:S01]  /*37dc0*/  IMAD R27, R252.reuse, c[0x0][0x198], RZ ;  /* 0x00006600fc1b7a24 */ /* 0x040fe200078e02ff */
[----:B------:R-:W-:Y:S02]  /*37dd0*/  LEA.HI.X.SX32 R11, R11, c[0x0][0x174], 0x2, P5 ;  /* 0x00005d000b0b7a11 */ /* 0x000fe400028f16ff */
[----:B------:R-:W-:Y:S02]  /*37de0*/  ISETP.LT.AND P1, PT, R252, c[0x0][0x17c], !P1 ;  /* 0x00005f00fc007a0c */ /* 0x000fe40004f21270 */
[----:B------:R-:W-:Y:S02]  /*37df0*/  LEA R24, P5, R136, c[0x0][0x170], 0x2 ;  /* 0x00005c0088187a11 */ /* 0x000fe400078a10ff */
[----:B------:R-:W-:-:S02]  /*37e00*/  ISETP.LT.AND P3, PT, R252, c[0x0][0x17c], !P3 ;  /* 0x00005f00fc007a0c */ /* 0x000fc40005f61270 */
[----:B------:R-:W-:Y:S02]  /*37e10*/  ISETP.LT.AND P6, PT, R141, c[0x0][0x178], !P2 ;  /* 0x00005e008d007a0c */ /* 0x000fe400057c1270 */
[----:B------:R-:W-:Y:S02]  /*37e20*/  LEA.HI.X.SX32 R25, R136, c[0x0][0x174], 0x2, P5 ;  /* 0x00005d0088197a11 */ /* 0x000fe400028f16ff */
[C---:B------:R-:W-:Y:S01]  /*37e30*/  IADD3 R115, R27.reuse, c[0x0][0x198], RZ ;  /* 0x000066001b737a10 */ /* 0x040fe20007ffe0ff */
[----:B------:R-:W-:Y:S01]  /*37e40*/  IMAD.WIDE R112, R27, 0x4, R10 ;  /* 0x000000041b707825 */ /* 0x000fe200078e020a */
[----:B------:R-:W-:-:S06]  /*37e50*/  NOP ;  /* 0x0000000000007918 */ /* 0x000fcc0000000000 */
[----:B------:R-:W-:Y:S01]  /*37e60*/  IMAD.WIDE R26, R27, 0x4, R24 ;  /* 0x000000041b1a7825 */ /* 0x000fe200078e0218 */
[----:B------:R1:W-:Y:S03]  /*37e70*/  @P1 STG.E [R112.64], R56 ;  /* 0x0000003870001986 */ /* 0x0003e6000c101908 */
[C---:B------:R-:W-:Y:S01]  /*37e80*/  IMAD.WIDE R64, R115.reuse, 0x4, R10 ;  /* 0x0000000473407825 */ /* 0x040fe200078e020a */
[C---:B------:R-:W-:Y:S01]  /*37e90*/  ISETP.LT.AND P2, PT, R140.reuse, c[0x0][0x178], !P2 ;  /* 0x00005e008c007a0c */ /* 0x040fe20005741270 */
[----:B------:R4:W-:Y:S01]  /*37ea0*/  @P3 STG.E [R26.64], R96 ;  /* 0x000000601a003986 */ /* 0x0009e2000c101908 */
[----:B------:R-:W-:Y:S02]  /*37eb0*/  IADD3 R125, R115, c[0x0][0x198], RZ ;  /* 0x00006600737d7a10 */ /* 0x000fe40007ffe0ff */
[----:B------:R-:W-:Y:S01]  /*37ec0*/  ISETP.LT.AND P5, PT, R141, c[0x0][0x178], !P4 ;  /* 0x00005e008d007a0c */ /* 0x000fe200067a1270 */
[----:B------:R-:W-:Y:S01]  /*37ed0*/  @P6 STG.E [R64.64], R57 ;  /* 0x0000003940006986 */ /* 0x000fe2000c101908 */
[----:B------:R-:W-:Y:S01]  /*37ee0*/  ISETP.LT.AND P4, PT, R140, c[0x0][0x178], !P4 ;  /* 0x00005e008c007a0c */ /* 0x000fe20006781270 */
[----:B------:R-:W-:Y:S01]  /*37ef0*/  IMAD.WIDE R66, R115, 0x4, R24 ;  /* 0x0000000473427825 */ /* 0x000fe200078e0218 */
[----:B------:R-:W-:-:S03]  /*37f00*/  ISETP.LT.AND P6, PT, R141, c[0x0][0x178], !P0 ;  /* 0x00005e008d007a0c */ /* 0x000fc600047c1270 */
[----:B-1----:R-:W-:-:S04]  /*37f10*/  IMAD.WIDE R112, R125, 0x4, R10 ;  /* 0x000000047d707825 */ /* 0x002fc800078e020a */
[C---:B------:R-:W-:Y:S01]  /*37f20*/  IMAD.WIDE R114, R125.reuse, 0x4, R24 ;  /* 0x000000047d727825 */ /* 0x040fe200078e0218 */
[----:B------:R-:W-:Y:S02]  /*37f30*/  IADD3 R125, R125, c[0x0][0x198], RZ ;  /* 0x000066007d7d7a10 */ /* 0x000fe40007ffe0ff */
[----:B------:R-:W-:Y:S01]  /*37f40*/  ISETP.GE.AND P1, PT, R149, c[0x0][0x17c], PT ;  /* 0x00005f0095007a0c */ /* 0x000fe20003f26270 */
[----:B------:R1:W-:Y:S02]  /*37f50*/  @P2 STG.E [R66.64], R97 ;  /* 0x0000006142002986 */ /* 0x0003e4000c101908 */
[----:B----4-:R-:W-:Y:S01]  /*37f60*/  IMAD.WIDE R26, R125, 0x4, R10 ;  /* 0x000000047d1a7825 */ /* 0x010fe200078e020a */
[----:B------:R-:W-:Y:S01]  /*37f70*/  ISETP.GE.AND P3, PT, R148, c[0x0][0x17c], PT ;  /* 0x00005f0094007a0c */ /* 0x000fe20003f66270 */
[----:B------:R4:W-:Y:S01]  /*37f80*/  @P5 STG.E [R112.64], R76 ;  /* 0x0000004c70005986 */ /* 0x0009e2000c101908 */
[C---:B------:R-:W-:Y:S02]  /*37f90*/  ISETP.LT.AND P0, PT, R140.reuse, c[0x0][0x178], !P0 ;  /* 0x00005e008c007a0c */ /* 0x040fe40004701270 */
[----:B------:R-:W-:Y:S01]  /*37fa0*/  ISETP.LT.AND P5, PT, R141, c[0x0][0x178], !P1 ;  /* 0x00005e008d007a0c */ /* 0x000fe20004fa1270 */
[----:B------:R4:W-:Y:S01]  /*37fb0*/  @P4 STG.E [R114.64], R40 ;  /* 0x0000002872004986 */ /* 0x0009e2000c101908 */
[----:B------:R-:W-:-:S02]  /*37fc0*/  ISETP.LT.AND P1, PT, R140, c[0x0][0x178], !P1 ;  /* 0x00005e008c007a0c */ /* 0x000fc40004f21270 */
[----:B-1----:R-:W-:Y:S01]  /*37fd0*/  IADD3 R97, R125, c[0x0][0x198], RZ ;  /* 0x000066007d617a10 */ /* 0x002fe20007ffe0ff */
[----:B------:R1:W-:Y:S01]  /*37fe0*/  @P6 STG.E [R26.64], R77 ;  /* 0x0000004d1a006986 */ /* 0x0003e2000c101908 */
[----:B------:R-:W-:Y:S02]  /*37ff0*/  ISETP.LT.AND P6, PT, R141, c[0x0][0x178], !P3 ;  /* 0x00005e008d007a0c */ /* 0x000fe40005fc1270 */
[----:B------:R-:W-:Y:S02]  /*38000*/  ISETP.LT.AND P3, PT, R140, c[0x0][0x178], !P3 ;  /* 0x00005e008c007a0c */ /* 0x000fe40005f61270 */
[----:B----4-:R-:W-:Y:S01]  /*38010*/  IADD3 R113, R97, c[0x0][0x198], RZ ;  /* 0x0000660061717a10 */ /* 0x010fe20007ffe0ff */
[----:B------:R-:W-:Y:S01]  /*38020*/  IMAD.WIDE R56, R125, 0x4, R24 ;  /* 0x000000047d387825 */ /* 0x000fe200078e0218 */
[----:B------:R-:W4:Y:S03]  /*38030*/  LDL.LU R114, [R1+0x1424] ;  /* 0x0014240001727983 */ /* 0x000f260000300800 */
[C---:B------:R-:W-:Y:S01]  /*38040*/  IMAD.WIDE R64, R97.reuse, 0x4, R10 ;  /* 0x0000000461407825 */ /* 0x040fe200078e020a */
[----:B------:R-:W-:Y:S03]  /*38050*/  @P0 STG.E [R56.64], R41 ;  /* 0x0000002938000986 */ /* 0x000fe6000c101908 */
[----:B------:R-:W-:Y:S01]  /*38060*/  IMAD.WIDE R66, R97, 0x4, R24 ;  /* 0x0000000461427825 */ /* 0x000fe200078e0218 */
[----:B------:R2:W-:Y:S03]  /*38070*/  @P5 STG.E [R64.64], R72 ;  /* 0x0000004840005986 */ /* 0x0005e6000c101908 */
[C---:B------:R-:W-:Y:S01]  /*38080*/  IMAD.WIDE R96, R113.reuse, 0x4, R10 ;  /* 0x0000000471607825 */ /* 0x040fe200078e020a */
[----:B------:R2:W-:Y:S03]  /*38090*/  @P1 STG.E [R66.64], R16 ;  /* 0x0000001042001986 */ /* 0x0005e6000c101908 */
[----:B-1----:R-:W-:Y:S01]  /*380a0*/  IMAD.WIDE R26, R113, 0x4, R24 ;  /* 0x00000004711a7825 */ /* 0x002fe200078e0218 */
[----:B------:R-:W-:Y:S04]  /*380b0*/  @P6 STG.E [R96.64], R73 ;  /* 0x0000004960006986 */ /* 0x000fe8000c101908 */
[----:B------:R-:W4:Y:S04]  /*380c0*/  LDL.LU R112, [R1+0x1420] ;  /* 0x0014200001707983 */ /* 0x000f280000300800 */
[----:B------:R1:W-:Y:S04]  /*380d0*/  @P3 STG.E [R26.64], R17 ;  /* 0x000000111a003986 */ /* 0x0003e8000c101908 */
[----:B------:R-:W4:Y:S01]  /*380e0*/  LDL.LU R76, [R1+0x141c] ;  /* 0x00141c00014c7983 */ /* 0x000f220000300800 */
[----:B--2---:R-:W-:-:S03]  /*380f0*/  ISETP.GE.AND P3, PT, R2, c[0x0][0x17c], PT ;  /* 0x00005f0002007a0c */ /* 0x004fc60003f66270 */
[----:B------:R-:W2:Y:S01]  /*38100*/  LDL.LU R2, [R1+0x1418] ;  /* 0x0014180001027983 */ /* 0x000ea20000300800 */
[----:B------:R-:W-:Y:S02]  /*38110*/  ISETP.GE.AND P2, PT, R143, c[0x0][0x17c], PT ;  /* 0x00005f008f007a0c */ /* 0x000fe40003f46270 */
[----:B------:R-:W-:Y:S01]  /*38120*/  ISETP.GE.AND P4, PT, R142, c[0x0][0x17c], PT ;  /* 0x00005f008e007a0c */ /* 0x000fe20003f86270 */
[----:B------:R-:W4:Y:S01]  /*38130*/  LDL.LU R72, [R1+0x1414] ;  /* 0x0014140001487983 */ /* 0x000f220000300800 */
[----:B------:R-:W-:Y:S02]  /*38140*/  IADD3 R77, R113, c[0x0][0x198], RZ ;  /* 0x00006600714d7a10 */ /* 0x000fe40007ffe0ff */
[C---:B------:R-:W-:Y:S02]  /*38150*/  ISETP.LT.AND P5, PT, R141.reuse, c[0x0][0x178], !P2 ;  /* 0x00005e008d007a0c */ /* 0x040fe400057a1270 */
[----:B------:R-:W-:Y:S02]  /*38160*/  ISETP.LT.AND P2, PT, R140, c[0x0][0x178], !P2 ;  /* 0x00005e008c007a0c */ /* 0x000fe40005741270 */
[----:B------:R-:W-:Y:S01]  /*38170*/  ISETP.LT.AND P6, PT, R141, c[0x0][0x178], !P4 ;  /* 0x00005e008d007a0c */ /* 0x000fe200067c1270 */
[----:B------:R-:W-:-:S04]  /*38180*/  IMAD.WIDE R40, R77, 0x4, R10 ;  /* 0x000000044d287825 */ /* 0x000fc800078e020a */
[C---:B------:R-:W-:Y:S01]  /*38190*/  IMAD.WIDE R56, R77.reuse, 0x4, R24 ;  /* 0x000000044d387825 */ /* 0x040fe200078e0218 */
[----:B------:R-:W-:Y:S02]  /*381a0*/  IADD3 R77, R77, c[0x0][0x198], RZ ;  /* 0x000066004d4d7a10 */ /* 0x000fe40007ffe0ff */
[----:B---3--:R-:W-:Y:S02]  /*381b0*/  ISETP.GE.AND P0, PT, R126, c[0x0][0x17c], PT ;  /* 0x00005f007e007a0c */ /* 0x008fe40003f06270 */
[----:B------:R-:W-:Y:S01]  /*381c0*/  ISETP.LT.AND P4, PT, R140, c[0x0][0x178], !P4 ;  /* 0x00005e008c007a0c */ /* 0x000fe20006781270 */
[----:B------:R-:W-:Y:S01]  /*381d0*/  IMAD.WIDE R64, R77, 0x4, R10 ;  /* 0x000000044d407825 */ /* 0x000fe200078e020a */
[----:B------:R-:W-:Y:S01]  /*381e0*/  ISETP.GE.AND P1, PT, R124, c[0x0][0x17c], PT ;  /* 0x00005f007c007a0c */ /* 0x000fe20003f26270 */
[----:B------:R3:W-:Y:S01]  /*381f0*/  @P5 STG.E [R40.64], R60 ;  /* 0x0000003c28005986 */ /* 0x0007e2000c101908 */
[----:B------:R-:W-:Y:S01]  /*38200*/  ISETP.LT.AND P5, PT, R141, c[0x0][0x178], !P0 ;  /* 0x00005e008d007a0c */ /* 0x000fe200047a1270 */
[C---:B------:R-:W-:Y:S01]  /*38210*/  IMAD.WIDE R66, R77.reuse, 0x4, R24 ;  /* 0x000000044d427825 */ /* 0x040fe200078e0218 */
[----:B------:R-:W-:Y:S01]  /*38220*/  ISETP.LT.AND P0, PT, R140, c[0x0][0x178], !P0 ;  /* 0x00005e008c007a0c */ /* 0x000fe20004701270 */
[----:B------:R3:W-:Y:S01]  /*38230*/  @P2 STG.E [R56.64], R12 ;  /* 0x0000000c38002986 */ /* 0x0007e2000c101908 */
[----:B------:R-:W-:-:S03]  /*38240*/  IADD3 R77, R77, c[0x0][0x198], RZ ;  /* 0x000066004d4d7a10 */ /* 0x000fc60007ffe0ff */
[----:B------:R-:W-:Y:S01]  /*38250*/  @P6 STG.E [R64.64], R61 ;  /* 0x0000003d40006986 */ /* 0x000fe2000c101908 */
[----:B------:R-:W-:Y:S02]  /*38260*/  ISETP.LT.AND P6, PT, R141, c[0x0][0x178], !P1 ;  /* 0x00005e008d007a0c */ /* 0x000fe40004fc1270 */
[----:B------:R-:W-:Y:S01]  /*38270*/  ISETP.LT.AND P1, PT, R140, c[0x0][0x178], !P1 ;  /* 0x00005e008c007a0c */ /* 0x000fe20004f21270 */
[C---:B-1----:R-:W-:Y:S01]  /*38280*/  IMAD.WIDE R16, R77.reuse, 0x4, R10 ;  /* 0x000000044d107825 */ /* 0x042fe200078e020a */
[----:B---3--:R-:W3:Y:S01]  /*38290*/  LDL.LU R60, [R1+0x1410] ;  /* 0x00141000013c7983 */ /* 0x008ee20000300800 */
[C---:B------:R-:W-:Y:S02]  /*382a0*/  IADD3 R57, R77.reuse, c[0x0][0x198], RZ ;  /* 0x000066004d397a10 */ /* 0x040fe40007ffe0ff */
[----:B------:R-:W-:Y:S01]  /*382b0*/  IMAD.WIDE R26, R77, 0x4, R24 ;  /* 0x000000044d1a7825 */ /* 0x000fe200078e0218 */
[----:B------:R1:W-:Y:S03]  /*382c0*/  @P4 STG.E [R66.64], R13 ;  /* 0x0000000d42004986 */ /* 0x0003e6000c101908 */
[C---:B------:R-:W-:Y:S01]  /*382d0*/  IMAD.WIDE R40, R57.reuse, 0x4, R10 ;  /* 0x0000000439287825 */ /* 0x040fe200078e020a */
[----:B------:R1:W-:Y:S04]  /*382e0*/  @P5 STG.E [R16.64], R58 ;  /* 0x0000003a10005986 */ /* 0x0003e8000c101908 */
[----:B------:R-:W-:Y:S01]  /*382f0*/  @P0 STG.E [R26.64], R98 ;  /* 0x000000621a000986 */ /* 0x000fe2000c101908 */
[----:B-1----:R-:W-:-:S03]  /*38300*/  IMAD.WIDE R12, R57, 0x4, R24 ;  /* 0x00000004390c7825 */ /* 0x002fc600078e0218 */
[----:B------:R1:W-:Y:S04]  /*38310*/  @P6 STG.E [R40.64], R59 ;  /* 0x0000003b28006986 */ /* 0x0003e8000c101908 */
[----:B------:R1:W-:Y:S04]  /*38320*/  @P1 STG.E [R12.64], R99 ;  /* 0x000000630c001986 */ /* 0x0003e8000c101908 */
[----:B------:R-:W3:Y:S01]  /*38330*/  LDL.LU R58, [R1+0x140c] ;  /* 0x00140c00013a7983 */ /* 0x000ee20000300800 */
[----:B--2---:R-:W-:-:S03]  /*38340*/  ISETP.GE.AND P1, PT, R2, c[0x0][0x17c], PT ;  /* 0x00005f0002007a0c */ /* 0x004fc60003f26270 */
[----:B------:R-:W2:Y:S01]  /*38350*/  LDL.LU R2, [R1+0x1408] ;  /* 0x0014080001027983 */ /* 0x000ea20000300800 */
[----:B----4-:R-:W-:Y:S02]  /*38360*/  ISETP.GE.AND P2, PT, R114, c[0x0][0x17c], PT ;  /* 0x00005f0072007a0c */ /* 0x010fe40003f46270 */
[----:B------:R-:W-:Y:S01]  /*38370*/  ISETP.LT.AND P5, PT, R141, c[0x0][0x178], !P3 ;  /* 0x00005e008d007a0c */ /* 0x000fe20005fa1270 */
[----:B-1----:R-:W4:Y:S01]  /*38380*/  LDL.LU R59, [R1+0x1404] ;  /* 0x00140400013b7983 */ /* 0x002f220000300800 */
[----:B------:R-:W-:Y:S02]  /*38390*/  IADD3 R61, R57, c[0x0][0x198], RZ ;  /* 0x00006600393d7a10 */ /* 0x000fe40007ffe0ff */
[----:B------:R-:W-:Y:S02]  /*383a0*/  ISETP.LT.AND P3, PT, R140, c[0x0][0x178], !P3 ;  /* 0x00005e008c007a0c */ /* 0x000fe40005f61270 */
[----:B------:R-:W-:Y:S02]  /*383b0*/  ISETP.LT.AND P6, PT, R141, c[0x0][0x178], !P2 ;  /* 0x00005e008d007a0c */ /* 0x000fe400057c1270 */
[C---:B------:R-:W-:Y:S01]  /*383c0*/  IADD3 R65, R61.reuse, c[0x0][0x198], RZ ;  /* 0x000066003d417a10 */ /* 0x040fe20007ffe0ff */
[----:B------:R-:W-:Y:S01]  /*383d0*/  IMAD.WIDE R56, R61, 0x4, R10 ;  /* 0x000000043d387825 */ /* 0x000fe200078e020a */
[----:B------:R-:W-:-:S03]  /*383e0*/  ISETP.GE.AND P4, PT, R112, c[0x0][0x17c], PT ;  /* 0x00005f0070007a0c */ /* 0x000fc60003f86270 */
[----:B------:R-:W-:Y:S01]  /*383f0*/  IMAD.WIDE R16, R61, 0x4, R24 ;  /* 0x000000043d107825 */ /* 0x000fe200078e0218 */
[----:B------:R-:W-:-:S03]  /*38400*/  ISETP.LT.AND P2, PT, R140, c[0x0][0x178], !P2 ;  /* 0x00005e008c007a0c */ /* 0x000fc60005741270 */
[C---:B------:R-:W-:Y:S01]  /*38410*/  IMAD.WIDE R26, R65.reuse, 0x4, R10 ;  /* 0x00000004411a7825 */ /* 0x040fe200078e020a */
[----:B------:R-:W-:Y:S01]  /*38420*/  ISETP.GE.AND P0, PT, R76, c[0x0][0x17c], PT ;  /* 0x00005f004c007a0c */ /* 0x000fe20003f06270 */
[----:B------:R1:W-:Y:S02]  /*38430*/  @P5 STG.E [R56.64], R78 ;  /* 0x0000004e38005986 */ /* 0x0003e4000c101908 */
[C---:B------:R-:W-:Y:S01]  /*38440*/  IMAD.WIDE R12, R65.reuse, 0x4, R24 ;  /* 0x00000004410c7825 */ /* 0x040fe200078e0218 */
[----:B------:R-:W-:Y:S01]  /*38450*/  IADD3 R65, R65, c[0x0][0x198], RZ ;  /* 0x0000660041417a10 */ /* 0x000fe20007ffe0ff */
[----:B------:R1:W-:Y:S01]  /*38460*/  @P3 STG.E [R16.64], R42 ;  /* 0x0000002a10003986 */ /* 0x0003e2000c101908 */
[C---:B------:R-:W-:Y:S02]  /*38470*/  ISETP.LT.AND P5, PT, R141.reuse, c[0x0][0x178], !P4 ;  /* 0x00005e008d007a0c */ /* 0x040fe400067a1270 */
[C---:B------:R-:W-:Y:S01]  /*38480*/  ISETP.LT.AND P4, PT, R140.reuse, c[0x0][0x178], !P4 ;  /* 0x00005e008c007a0c */ /* 0x040fe20006781270 */
[----:B------:R-:W-:Y:S01]  /*38490*/  @P6 STG.E [R26.64], R79 ;  /* 0x0000004f1a006986 */ /* 0x000fe2000c101908 */
[----:B------:R-:W-:Y:S01]  /*384a0*/  ISETP.LT.AND P6, PT, R141, c[0x0][0x178], !P0 ;  /* 0x00005e008d007a0c */ /* 0x000fe200047c1270 */
[----:B------:R-:W-:Y:S01]  /*384b0*/  IMAD.WIDE R40, R65, 0x4, R10 ;  /* 0x0000000441287825 */ /* 0x000fe200078e020a */
[----:B------:R-:W-:-:S03]  /*384c0*/  ISETP.LT.AND P0, PT, R140, c[0x0][0x178], !P0 ;  /* 0x00005e008c007a0c */ /* 0x000fc60004701270 */
[C---:B-1----:R-:W-:Y:S01]  /*384d0*/  IMAD.WIDE R56, R65.reuse, 0x4, R24 ;  /* 0x0000000441387825 */ /* 0x042fe200078e0218 */
[----:B------:R-:W-:Y:S01]  /*384e0*/  IADD3 R65, R65, c[0x0][0x198], RZ ;  /* 0x0000660041417a10 */ /* 0x000fe20007ffe0ff */
[----:B------:R1:W-:Y:S04]  /*384f0*/  @P2 STG.E [R12.64], R43 ;  /* 0x0000002b0c002986 */ /* 0x0003e8000c101908 */
[----:B------:R-:W-:Y:S01]  /*38500*/  IMAD.WIDE R16, R65, 0x4, R10 ;  /* 0x0000000441107825 */ /* 0x000fe200078e020a */
[----:B------:R-:W-:Y:S01]  /*38510*/  @P5 STG.E [R40.64], R74 ;  /* 0x0000004a28005986 */ /* 0x000fe2000c101908 */
[----:B---3--:R-:W-:-:S03]  /*38520*/  ISETP.GE.AND P2, PT, R60, c[0x0][0x17c], PT ;  /* 0x00005f003c007a0c */ /* 0x008fc60003f46270 */
[----:B------:R3:W-:Y:S01]  /*38530*/  @P4 STG.E [R56.64], R18 ;  /* 0x0000001238004986 */ /* 0x0007e2000c101908 */
[----:B-1----:R-:W-:-:S03]  /*38540*/  IMAD.WIDE R12, R65, 0x4, R24 ;  /* 0x00000004410c7825 */ /* 0x002fc600078e0218 */
[----:B------:R1:W-:Y:S04]  /*38550*/  @P6 STG.E [R16.64], R75 ;  /* 0x0000004b10006986 */ /* 0x0003e8000c101908 */
[----:B------:R-:W4:Y:S04]  /*38560*/  LDL.LU R60, [R1+0x1400] ;  /* 0x00140000013c7983 */ /* 0x000f280000300800 */
[----:B------:R1:W-:Y:S01]  /*38570*/  @P0 STG.E [R12.64], R19 ;  /* 0x000000130c000986 */ /* 0x0003e2000c101908 */
[----:B------:R-:W-:-:S03]  /*38580*/  ISETP.GE.AND P4, PT, R58, c[0x0][0x17c], PT ;  /* 0x00005f003a007a0c */ /* 0x000fc60003f86270 */
[----:B------:R-:W4:Y:S01]  /*38590*/  LDL.LU R58, [R1+0x13fc] ;  /* 0x0013fc00013a7983 */ /* 0x000f220000300800 */
[----:B--2---:R-:W-:-:S03]  /*385a0*/  ISETP.GE.AND P0, PT, R2, c[0x0][0x17c], PT ;  /* 0x00005f0002007a0c */ /* 0x004fc60003f06270 */
[----:B------:R-:W2:Y:S01]  /*385b0*/  LDL.LU R2, [R1+0x13f8] ;  /* 0x0013f80001027983 */ /* 0x000ea20000300800 */
[----:B------:R-:W-:Y:S02]  /*385c0*/  ISETP.LT.AND P5, PT, R141, c[0x0][0x178], !P1 ;  /* 0x00005e008d007a0c */ /* 0x000fe40004fa1270 */
[----:B------:R-:W-:Y:S01]  /*385d0*/  ISETP.GE.AND P3, PT, R72, c[0x0][0x17c], PT ;  /* 0x00005f0048007a0c */ /* 0x000fe20003f66270 */
[----:B---3--:R-:W3:Y:S01]  /*385e0*/  LDL.LU R56, [R1+0x13f4] ;  /* 0x0013f40001387983 */ /* 0x008ee20000300800 */
[----:B------:R-:W-:Y:S02]  /*385f0*/  ISETP.LT.AND P1, PT, R140, c[0x0][0x178], !P1 ;  /* 0x00005e008c007a0c */ /* 0x000fe40004f21270 */
[----:B------:R-:W-:Y:S02]  /*38600*/  IADD3 R43, R65, c[0x0][0x198], RZ ;  /* 0x00006600412b7a10 */ /* 0x000fe40007ffe0ff */
[----:B------:R-:W-:Y:S02]  /*38610*/  ISETP.LT.AND P6, PT, R141, c[0x0][0x178], !P3 ;  /* 0x00005e008d007a0c */ /* 0x000fe40005fc1270 */
[C---:B------:R-:W-:Y:S01]  /*38620*/  IADD3 R57, R43.reuse, c[0x0][0x198], RZ ;  /* 0x000066002b397a10 */ /* 0x040fe20007ffe0ff */
[----:B------:R-:W-:-:S04]  /*38630*/  IMAD.WIDE R26, R43, 0x4, R10 ;  /* 0x000000042b1a7825 */ /* 0x000fc800078e020a */
[----:B------:R-:W-:Y:S01]  /*38640*/  IMAD.WIDE R40, R43, 0x4, R24 ;  /* 0x000000042b287825 */ /* 0x000fe200078e0218 */
[----:B------:R1:W-:Y:S03]  /*38650*/  @P5 STG.E [R26.64], R62 ;  /* 0x0000003e1a005986 */ /* 0x0003e6000c101908 */
[----:B------:R-:W-:Y:S01]  /*38660*/  IMAD.WIDE R42, R57, 0x4, R10 ;  /* 0x00000004392a7825 */ /* 0x000fe200078e020a */
[----:B------:R1:W-:Y:S01]  /*38670*/  @P1 STG.E [R40.64], R14 ;  /* 0x0000000e28001986 */ /* 0x0003e2000c101908 */
[----:B----4-:R-:W-:Y:S02]  /*38680*/  ISETP.GE.AND P1, PT, R59, c[0x0][0x17c], PT ;  /* 0x00005f003b007a0c */ /* 0x010fe40003f26270 */
[----:B------:R-:W-:Y:S02]  /*38690*/  ISETP.LT.AND P3, PT, R140, c[0x0][0x178], !P3 ;  /* 0x00005e008c007a0c */ /* 0x000fe40005f61270 */
[----:B------:R-:W-:Y:S01]  /*386a0*/  IADD3 R59, R57, c[0x0][0x198], RZ ;  /* 0x00006600393b7a10 */ /* 0x000fe20007ffe0ff */
[----:B------:R4:W-:Y:S01]  /*386b0*/  @P6 STG.E [R42.64], R63 ;  /* 0x0000003f2a006986 */ /* 0x0009e2000c101908 */
[----:B------:R-:W-:-:S02]  /*386c0*/  ISETP.LT.AND P5, PT, R141, c[0x0][0x178], !P2 ;  /* 0x00005e008d007a0c */ /* 0x000fc400057a1270 */
[C---:B------:R-:W-:Y:S02]  /*386d0*/  ISETP.LT.AND P2, PT, R140.reuse, c[0x0][0x178], !P2 ;  /* 0x00005e008c007a0c */ /* 0x040fe40005741270 */
[----:B------:R-:W-:Y:S01]  /*386e0*/  ISETP.LT.AND P6, PT, R141, c[0x0][0x178], !P4 ;  /* 0x00005e008d007a0c */ /* 0x000fe200067c1270 */
[----:B-1----:R-:W-:Y:S01]  /*386f0*/  IMAD.WIDE R16, R59, 0x4, R10 ;  /* 0x000000043b107825 */ /* 0x002fe200078e020a */
[----:B------:R-:W-:-:S03]  /*38700*/  ISETP.LT.AND P4, PT, R140, c[0x0][0x178], !P4 ;  /* 0x00005e008c007a0c */ /* 0x000fc60006781270 */
[C---:B------:R-:W-:Y:S01]  /*38710*/  IMAD.WIDE R18, R59.reuse, 0x4, R24 ;  /* 0x000000043b127825 */ /* 0x040fe200078e0218 */
[----:B------:R-:W-:-:S03]  /*38720*/  IADD3 R59, R59, c[0x0][0x198], RZ ;  /* 0x000066003b3b7a10 */ /* 0x000fc60007ffe0ff */
[----:B------:R-:W-:Y:S02]  /*38730*/  IMAD.WIDE R12, R57, 0x4, R24 ;  /* 0x00000004390c7825 */ /* 0x000fe400078e0218 */
[----:B------:R-:W3:Y:S02]  /*38740*/  LDL.LU R57, [R1+0x13f0] ;  /* 0x0013f00001397983 */ /* 0x000ee40000300800 */
[C---:B------:R-:W-:Y:S02]  /*38750*/  IMAD.WIDE R26, R59.reuse, 0x4, R10 ;  /* 0x000000043b1a7825 */ /* 0x040fe400078e020a */
[----:B------:R1:W-:Y:S02]  /*38760*/  @P3 STG.E [R12.64], R15 ;  /* 0x0000000f0c003986 */ /* 0x0003e4000c101908 */
[----:B------:R-:W-:Y:S02]  /*38770*/  IMAD.WIDE R40, R59, 0x4, R24 ;  /* 0x000000043b287825 */ /* 0x000fe400078e0218 */
[----:B------:R1:W-:Y:S04]  /*38780*/  @P5 STG.E [R16.64], R108 ;  /* 0x0000006c10005986 */ /* 0x0003e8000c101908 */
[----:B------:R1:W-:Y:S04]  /*38790*/  @P2 STG.E [R18.64], R100 ;  /* 0x0000006412002986 */ /* 0x0003e8000c101908 */
[----:B------:R-:W-:Y:S04]  /*387a0*/  @P6 STG.E [R26.64], R109 ;  /* 0x0000006d1a006986 */ /* 0x000fe8000c101908 */
[----:B------:R1:W-:Y:S04]  /*387b0*/  @P4 STG.E [R40.64], R101 ;  /* 0x0000006528004986 */ /* 0x0003e8000c101908 */
[----:B----4-:R-:W4:Y:S01]  /*387c0*/  LDL.LU R42, [R1+0x13ec] ;  /* 0x0013ec00012a7983 */ /* 0x010f220000300800 */
[----:B--2---:R-:W-:-:S03]  /*387d0*/  ISETP.GE.AND P4, PT, R2, c[0x0][0x17c], PT ;  /* 0x00005f0002007a0c */ /* 0x004fc60003f86270 */
[----:B------:R-:W2:Y:S01]  /*387e0*/  LDL.LU R2, [R1+0x13e8] ;  /* 0x0013e80001027983 */ /* 0x000ea20000300800 */
[----:B------:R-:W-:Y:S02]  /*387f0*/  ISETP.LT.AND P5, PT, R141, c[0x0][0x178], !P0 ;  /* 0x00005e008d007a0c */ /* 0x000fe400047a1270 */
[----:B------:R-:W-:Y:S02]  /*38800*/  ISETP.LT.AND P0, PT, R140, c[0x0][0x178], !P0 ;  /* 0x00005e008c007a0c */ /* 0x000fe40004701270 */
[----:B------:R-:W-:Y:S02]  /*38810*/  IADD3 R59, R59, c[0x0][0x198], RZ ;  /* 0x000066003b3b7a10 */ /* 0x000fe40007ffe0ff */
[----:B------:R-:W-:Y:S02]  /*38820*/  ISETP.LT.AND P6, PT, R141, c[0x0][0x178], !P1 ;  /* 0x00005e008d007a0c */ /* 0x000fe40004fc1270 */
[C---:B------:R-:W-:Y:S01]  /*38830*/  IADD3 R43, R59.reuse, c[0x0][0x198], RZ ;  /* 0x000066003b2b7a10 */ /* 0x040fe20007ffe0ff */
[----:B-1----:R-:W-:Y:S01]  /*38840*/  IMAD.WIDE R12, R59, 0x4, R10 ;  /* 0x000000043b0c7825 */ /* 0x002fe200078e020a */
[----:B------:R-:W-:-:S03]  /*38850*/  ISETP.GE.AND P3, PT, R60, c[0x0][0x17c], PT ;  /* 0x00005f003c007a0c */ /* 0x000fc60003f66270 */
[----:B------:R-:W-:Y:S01]  /*38860*/  IMAD.WIDE R14, R59, 0x4, R24 ;  /* 0x000000043b0e7825 */ /* 0x000fe200078e0218 */
[----:B------:R-:W-:-:S03]  /*38870*/  ISETP.GE.AND P2, PT, R58, c[0x0][0x17c], PT ;  /* 0x00005f003a007a0c */ /* 0x000fc60003f46270 */
[----:B------:R-:W-:Y:S01]  /*38880*/  IMAD.WIDE R16, R43, 0x4, R10 ;  /* 0x000000042b107825 */ /* 0x000fe200078e020a */
[C---:B------:R-:W-:Y:S01]  /*38890*/  ISETP.LT.AND P1, PT, R140.reuse, c[0x0][0x178], !P1 ;  /* 0x00005e008c007a0c */ /* 0x040fe20004f21270 */
[----:B------:R1:W-:Y:S01]  /*388a0*/  @P5 STG.E [R12.64], R104 ;  /* 0x000000680c005986 */ /* 0x0003e2000c101908 */
[----:B------:R-:W-:Y:S01]  /*388b0*/  ISETP.LT.AND P5, PT, R141, c[0x0][0x178], !P3 ;  /* 0x00005e008d007a0c */ /* 0x000fe20005fa1270 */
[C---:B------:R-:W-:Y:S01]  /*388c0*/  IMAD.WIDE R18, R43.reuse, 0x4, R24 ;  /* 0x000000042b127825 */ /* 0x040fe200078e0218 */
[----:B------:R-:W-:Y:S01]  /*388d0*/  IADD3 R43, R43, c[0x0][0x198], RZ ;  /* 0x000066002b2b7a10 */ /* 0x000fe20007ffe0ff */
[----:B------:R1:W-:Y:S01]  /*388e0*/  @P0 STG.E [R14.64], R68 ;  /* 0x000000440e000986 */ /* 0x0003e2000c101908 */
[----:B------:R-:W-:-:S03]  /*388f0*/  ISETP.LT.AND P3, PT, R140, c[0x0][0x178], !P3 ;  /* 0x00005e008c007a0c */ /* 0x000fc60005f61270 */
[----:B------:R3:W-:Y:S01]  /*38900*/  @P6 STG.E [R16.64], R105 ;  /* 0x0000006910006986 */ /* 0x0007e2000c101908 */
[----:B------:R-:W-:Y:S02]  /*38910*/  ISETP.LT.AND P6, PT, R141, c[0x0][0x178], !P2 ;  /* 0x00005e008d007a0c */ /* 0x000fe400057c1270 */
[----:B------:R-:W-:Y:S02]  /*38920*/  ISETP.LT.AND P2, PT, R140, c[0x0][0x178], !P2 ;  /* 0x00005e008c007a0c */ /* 0x000fe40005741270 */
[C---:B------:R-:W-:Y:S01]  /*38930*/  IADD3 R41, R43.reuse, c[0x0][0x198], RZ ;  /* 0x000066002b297a10 */ /* 0x040fe20007ffe0ff */
[C---:B------:R-:W-:Y:S01]  /*38940*/  IMAD.WIDE R26, R43.reuse, 0x4, R10 ;  /* 0x000000042b1a7825 */ /* 0x040fe200078e020a */
[----:B------:R2:W-:Y:S03]  /*38950*/  @P1 STG.E [R18.64], R69 ;  /* 0x0000004512001986 */ /* 0x0005e6000c101908 */
[----:B-1----:R-:W-:Y:S01]  /*38960*/  IMAD.WIDE R12, R43, 0x4, R24 ;  /* 0x000000042b0c7825 */ /* 0x002fe200078e0218 */
[----:B------:R1:W-:Y:S03]  /*38970*/  @P5 STG.E [R26.64], R80 ;  /* 0x000000501a005986 */ /* 0x0003e6000c101908 */
[----:B------:R-:W-:Y:S01]  /*38980*/  IMAD.WIDE R14, R41, 0x4, R10 ;  /* 0x00000004290e7825 */ /* 0x000fe200078e020a */
[----:B---3--:R-:W-:-:S03]  /*38990*/  ISETP.GE.AND P0, PT, R56, c[0x0][0x17c], PT ;  /* 0x00005f0038007a0c */ /* 0x008fc60003f06270 */
[----:B------:R-:W-:Y:S01]  /*389a0*/  IMAD.WIDE R16, R41, 0x4, R24 ;  /* 0x0000000429107825 */ /* 0x000fe200078e0218 */
[----:B------:R3:W-:Y:S04]  /*389b0*/  @P3 STG.E [R12.64], R48 ;  /* 0x000000300c003986 */ /* 0x0007e8000c101908 */
[----:B------:R-:W3:Y:S04]  /*389c0*/  LDL.LU R56, [R1+0x13e4] ;  /* 0x0013e40001387983 */ /* 0x000ee80000300800 */
[----:B------:R-:W-:Y:S04]  /*389d0*/  @P6 STG.E [R14.64], R81 ;  /* 0x000000510e006986 */ /* 0x000fe8000c101908 */
[----:B------:R-:W3:Y:S04]  /*389e0*/  LDL.LU R40, [R1+0x13e0] ;  /* 0x0013e00001287983 */ /* 0x000ee80000300800 */
[----:B------:R1:W-:Y:S01]  /*389f0*/  @P2 STG.E [R16.64], R49 ;  /* 0x0000003110002986 */ /* 0x0003e2000c101908 */
[----:B----4-:R-:W-:-:S03]  /*38a00*/  ISETP.GE.AND P3, PT, R42, c[0x0][0x17c], PT ;  /* 0x00005f002a007a0c */ /* 0x010fc60003f66270 */
[----:B------:R-:W4:Y:S01]  /*38a10*/  LDL.LU R42, [R1+0x13dc] ;  /* 0x0013dc00012a7983 */ /* 0x000f220000300800 */
[----:B--2---:R-:W-:-:S03]  /*38a20*/  ISETP.GE.AND P2, PT, R2, c[0x0][0x17c], PT ;  /* 0x00005f0002007a0c */ /* 0x004fc60003f46270 */
[----:B------:R-:W2:Y:S01]  /*38a30*/  LDL.LU R2, [R1+0x13d8] ;  /* 0x0013d80001027983 */ /* 0x000ea20000300800 */
[----:B------:R-:W-:Y:S02]  /*38a40*/  IADD3 R41, R41, c[0x0][0x198], RZ ;  /* 0x0000660029297a10 */ /* 0x000fe40007ffe0ff */
[C---:B------:R-:W-:Y:S02]  /*38a50*/  ISETP.LT.AND P5, PT, R141.reuse, c[0x0][0x178], !P4 ;  /* 0x00005e008d007a0c */ /* 0x040fe400067a1270 */
[----:B------:R-:W-:Y:S02]  /*38a60*/  ISETP.LT.AND P4, PT, R140, c[0x0][0x178], !P4 ;  /* 0x00005e008c007a0c */ /* 0x000fe40006781270 */
[----:B------:R-:W-:Y:S01]  /*38a70*/  ISETP.LT.AND P6, PT, R141, c[0x0][0x178], !P0 ;  /* 0x00005e008d007a0c */ /* 0x000fe200047c1270 */
[----:B------:R-:W-:-:S04]  /*38a80*/  IMAD.WIDE R18, R41, 0x4, R10 ;  /* 0x0000000429127825 */ /* 0x000fc800078e020a */
[C---:B-1----:R-:W-:Y:S01]  /*38a90*/  IMAD.WIDE R26, R41.reuse, 0x4, R24 ;  /* 0x00000004291a7825 */ /* 0x042fe200078e0218 */
[----:B------:R-:W-:Y:S02]  /*38aa0*/  IADD3 R41, R41, c[0x0][0x198], RZ ;  /* 0x0000660029297a10 */ /* 0x000fe40007ffe0ff */
[----:B------:R-:W-:-:S03]  /*38ab0*/  ISETP.GE.AND P1, PT, R57, c[0x0][0x17c], PT ;  /* 0x00005f0039007a0c */ /* 0x000fc60003f26270 */
[C---:B---3--:R-:W-:Y:S01]  /*38ac0*/  IMAD.WIDE R12, R41.reuse, 0x4, R10 ;  /* 0x00000004290c7825 */ /* 0x048fe200078e020a */
[C---:B------:R-:W-:Y:S01]  /*38ad0*/  ISETP.LT.AND P0, PT, R140.reuse, c[0x0][0x178], !P0 ;  /* 0x00005e008c007a0c */ /* 0x040fe20004701270 */
[----:B------:R1:W-:Y:S01]  /*38ae0*/  @P5 STG.E [R18.64], R32 ;  /* 0x0000002012005986 */ /* 0x0003e2000c101908 */
[----:B------:R-:W-:Y:S02]  /*38af0*/  IADD3 R43, R41, c[0x0][0x198], RZ ;  /* 0x00006600292b7a10 */ /* 0x000fe40007ffe0ff */
[----:B------:R-:W-:Y:S01]  /*38b00*/  ISETP.LT.AND P5, PT, R141, c[0x0][0x178], !P1 ;  /* 0x00005e008d007a0c */ /* 0x000fe20004fa1270 */
[----:B------:R3:W-:Y:S01]  /*38b10*/  @P4 STG.E [R26.64], R28 ;  /* 0x0000001c1a004986 */ /* 0x0007e2000c101908 */
[----:B------:R-:W-:-:S03]  /*38b20*/  ISETP.LT.AND P1, PT, R140, c[0x0][0x178], !P1 ;  /* 0x00005e008c007a0c */ /* 0x000fc60004f21270 */
[----:B------:R3:W-:Y:S01]  /*38b30*/  @P6 STG.E [R12.64], R33 ;  /* 0x000000210c006986 */ /* 0x0007e2000c101908 */
[----:B------:R-:W-:Y:S01]  /*38b40*/  ISETP.LT.AND P6, PT, R141, c[0x0][0x178], !P3 ;  /* 0x00005e008d007a0c */ /* 0x000fe20005fc1270 */
[C---:B------:R-:W-:Y:S01]  /*38b50*/  IMAD.WIDE R16, R43.reuse, 0x4, R10 ;  /* 0x000000042b107825 */ /* 0x040fe200078e020a */
[----:B------:R-:W-:Y:S01]  /*38b60*/  ISETP.LT.AND P3, PT, R140, c[0x0][0x178], !P3 ;  /* 0x00005e008c007a0c */ /* 0x000fe20005f61270 */
[----:B-1----:R-:W4:Y:S02]  /*38b70*/  LDL.LU R32, [R1+0x13d4] ;  /* 0x0013d40001207983 */ /* 0x002f240000300800 */
[C---:B------:R-:W-:Y:S01]  /*38b80*/  IMAD.WIDE R18, R43.reuse, 0x4, R24 ;  /* 0x000000042b127825 */ /* 0x040fe200078e0218 */
[----:B------:R-:W-:-:S03]  /*38b90*/  IADD3 R43, R43, c[0x0][0x198], RZ ;  /* 0x000066002b2b7a10 */ /* 0x000fc60007ffe0ff */
[----:B------:R-:W-:-:S04]  /*38ba0*/  IMAD.WIDE R14, R41, 0x4, R24 ;  /* 0x00000004290e7825 */ /* 0x000fc800078e0218 */
[C---:B---3--:R-:W-:Y:S01]  /*38bb0*/  IMAD.WIDE R26, R43.reuse, 0x4, R10 ;  /* 0x000000042b1a7825 */ /* 0x048fe200078e020a */
[----:B------:R1:W-:Y:S03]  /*38bc0*/  @P0 STG.E [R14.64], R29 ;  /* 0x0000001d0e000986 */ /* 0x0003e6000c101908 */
[----:B------:R-:W-:Y:S01]  /*38bd0*/  IMAD.WIDE R12, R43, 0x4, R24 ;  /* 0x000000042b0c7825 */ /* 0x000fe200078e0218 */
[----:B------:R3:W-:Y:S04]  /*38be0*/  @P5 STG.E [R16.64], R110 ;  /* 0x0000006e10005986 */ /* 0x0007e8000c101908 */
[----:B------:R1:W-:Y:S04]  /*38bf0*/  @P1 STG.E [R18.64], R102 ;  /* 0x0000006612001986 */ /* 0x0003e8000c101908 */
[----:B------:R1:W-:Y:S01]  /*38c00*/  @P6 STG.E [R26.64], R111 ;  /* 0x0000006f1a006986 */ /* 0x0003e2000c101908 */
[----:B------:R-:W-:-:S03]  /*38c10*/  ISETP.GE.AND P0, PT, R40, c[0x0][0x17c], PT ;  /* 0x00005f0028007a0c */ /* 0x000fc60003f06270 */
[----:B------:R-:W4:Y:S04]  /*38c20*/  LDL.LU R40, [R1+0x13d0] ;  /* 0x0013d00001287983 */ /* 0x000f280000300800 */
[----:B------:R1:W-:Y:S04]  /*38c30*/  @P3 STG.E [R12.64], R103 ;  /* 0x000000670c003986 */ /* 0x0003e8000c101908 */
[----:B------:R-:W4:Y:S01]  /*38c40*/  LDL.LU R28, [R1+0x13cc] ;  /* 0x0013cc00011c7983 */ /* 0x000f220000300800 */
[----:B--2---:R-:W-:-:S03]  /*38c50*/  ISETP.GE.AND P3, PT, R2, c[0x0][0x17c], PT ;  /* 0x00005f0002007a0c */ /* 0x004fc60003f66270 */
[----:B------:R-:W2:Y:S01]  /*38c60*/  LDL.LU R2, [R1+0x13c8] ;  /* 0x0013c80001027983 */ /* 0x000ea20000300800 */
[----:B------:R-:W-:Y:S02]  /*38c70*/  ISETP.GE.AND P4, PT, R56, c[0x0][0x17c], PT ;  /* 0x00005f0038007a0c */ /* 0x000fe40003f86270 */
[----:B-1----:R-:W-:Y:S02]  /*38c80*/  IADD3 R29, R43, c[0x0][0x198], RZ ;  /* 0x000066002b1d7a10 */ /* 0x002fe40007ffe0ff */
[C---:B------:R-:W-:Y:S02]  /*38c90*/  ISETP.LT.AND P5, PT, R141.reuse, c[0x0][0x178], !P2 ;  /* 0x00005e008d007a0c */ /* 0x040fe400057a1270 */
[----:B------:R-:W-:Y:S02]  /*38ca0*/  ISETP.LT.AND P2, PT, R140, c[0x0][0x178], !P2 ;  /* 0x00005e008c007a0c */ /* 0x000fe40005741270 */
[----:B------:R-:W-:Y:S01]  /*38cb0*/  ISETP.LT.AND P6, PT, R141, c[0x0][0x178], !P4 ;  /* 0x00005e008d007a0c */ /* 0x000fe200067c1270 */
[----:B------:R-:W-:-:S04]  /*38cc0*/  IMAD.WIDE R14, R29, 0x4, R10 ;  /* 0x000000041d0e7825 */ /* 0x000fc800078e020a */
[C---:B---3--:R-:W-:Y:S01]  /*38cd0*/  IMAD.WIDE R16, R29.reuse, 0x4, R24 ;  /* 0x000000041d107825 */ /* 0x048fe200078e0218 */
[----:B------:R-:W-:Y:S02]  /*38ce0*/  IADD3 R29, R29, c[0x0][0x198], RZ ;  /* 0x000066001d1d7a10 */ /* 0x000fe40007ffe0ff */
[----:B----4-:R-:W-:-:S03]  /*38cf0*/  ISETP.GE.AND P1, PT, R42, c[0x0][0x17c], PT ;  /* 0x00005f002a007a0c */ /* 0x010fc60003f26270 */
[----:B------:R-:W-:Y:S01]  /*38d00*/  IMAD.WIDE R18, R29, 0x4, R10 ;  /* 0x000000041d127825 */ /* 0x000fe200078e020a */
[C---:B------:R-:W-:Y:S01]  /*38d10*/  ISETP.LT.AND P4, PT, R140.reuse, c[0x0][0x178], !P4 ;  /* 0x00005e008c007a0c */ /* 0x040fe20006781270 */
[----:B------:R1:W-:Y:S01]  /*38d20*/  @P5 STG.E [R14.64], R106 ;  /* 0x0000006a0e005986 */ /* 0x0003e2000c101908 */
[----:B------:R-:W-:Y:S01]  /*38d30*/  ISETP.LT.AND P5, PT, R141, c[0x0][0x178], !P0 ;  /* 0x00005e008d007a0c */ /* 0x000fe200047a1270 */
[C---:B------:R-:W-:Y:S01]  /*38d40*/  IMAD.WIDE R26, R29.reuse, 0x4, R24 ;  /* 0x000000041d1a7825 */ /* 0x040fe200078e0218 */
[----:B------:R-:W-:Y:S01]  /*38d50*/  ISETP.LT.AND P0, PT, R140, c[0x0][0x178], !P0 ;  /* 0x00005e008c007a0c */ /* 0x000fe20004701270 */
[----:B------:R3:W-:Y:S01]  /*38d60*/  @P2 STG.E [R16.64], R70 ;  /* 0x0000004610002986 */ /* 0x0007e2000c101908 */
[----:B------:R-:W-:-:S03]  /*38d70*/  IADD3 R29, R29, c[0x0][0x198], RZ ;  /* 0x000066001d1d7a10 */ /* 0x000fc60007ffe0ff */
        /* <DEDUP_REMOVED lines=8> */
[----:B---3--:R-:W-:Y:S01]  /*38e00*/  IMAD.WIDE R16, R33, 0x4, R10 ;  /* 0x0000000421107825 */ /* 0x008fe200078e020a */
[----:B------:R-:W-:-:S03]  /*38e10*/  ISETP.GE.AND P2, PT, R32, c[0x0][0x17c], PT ;  /* 0x00005f0020007a0c */ /* 0x000fc60003f46270 */
[----:B----4-:R-:W-:Y:S01]  /*38e20*/  IMAD.WIDE R18, R33, 0x4, R24 ;  /* 0x0000000421127825 */ /* 0x010fe200078e0218 */
[----:B------:R3:W-:Y:S04]  /*38e30*/  @P0 STG.E [R14.64], R50 ;  /* 0x000000320e000986 */ /* 0x0007e8000c101908 */
[----:B------:R-:W4:Y:S01]  /*38e40*/  LDL.LU R32, [R1+0x13c4] ;  /* 0x0013c40001207983 */ /* 0x000f220000300800 */
[----:B------:R-:W-:-:S03]  /*38e50*/  ISETP.GE.AND P4, PT, R40, c[0x0][0x17c], PT ;  /* 0x00005f0028007a0c */ /* 0x000fc60003f86270 */
[----:B------:R1:W-:Y:S04]  /*38e60*/  @P6 STG.E [R16.64], R83 ;  /* 0x0000005310006986 */ /* 0x0003e8000c101908 */
[----:B------:R-:W4:Y:S01]  /*38e70*/  LDL.LU R40, [R1+0x13c0] ;  /* 0x0013c00001287983 */ /* 0x000f220000300800 */
[----:B------:R-:W-:-:S03]  /*38e80*/  ISETP.GE.AND P0, PT, R28, c[0x0][0x17c], PT ;  /* 0x00005f001c007a0c */ /* 0x000fc60003f06270 */
[----:B------:R1:W-:Y:S04]  /*38e90*/  @P1 STG.E [R18.64], R51 ;  /* 0x0000003312001986 */ /* 0x0003e8000c101908 */
[----:B------:R-:W4:Y:S01]  /*38ea0*/  LDL.LU R28, [R1+0x13bc] ;  /* 0x0013bc00011c7983 */ /* 0x000f220000300800 */
[----:B--2---:R-:W-:-:S03]  /*38eb0*/  ISETP.GE.AND P1, PT, R2, c[0x0][0x17c], PT ;  /* 0x00005f0002007a0c */ /* 0x004fc60003f26270 */
[----:B------:R-:W2:Y:S01]  /*38ec0*/  LDL.LU R2, [R1+0x13b8] ;  /* 0x0013b80001027983 */ /* 0x000ea20000300800 */
[----:B------:R-:W-:Y:S02]  /*38ed0*/  ISETP.LT.AND P5, PT, R141, c[0x0][0x178], !P3 ;  /* 0x00005e008d007a0c */ /* 0x000fe40005fa1270 */
[----:B------:R-:W-:Y:S02]  /*38ee0*/  IADD3 R33, R33, c[0x0][0x198], RZ ;  /* 0x0000660021217a10 */ /* 0x000fe40007ffe0ff */
[C---:B------:R-:W-:Y:S02]  /*38ef0*/  ISETP.LT.AND P3, PT, R140.reuse, c[0x0][0x178], !P3 ;  /* 0x00005e008c007a0c */ /* 0x040fe40005f61270 */
[----:B------:R-:W-:Y:S02]  /*38f00*/  ISETP.LT.AND P6, PT, R141, c[0x0][0x178], !P2 ;  /* 0x00005e008d007a0c */ /* 0x000fe400057c1270 */
[----:B------:R-:W-:Y:S02]  /*38f10*/  ISETP.LT.AND P2, PT, R140, c[0x0][0x178], !P2 ;  /* 0x00005e008c007a0c */ /* 0x000fe40005741270 */
[C---:B------:R-:W-:Y:S01]  /*38f20*/  IADD3 R29, R33.reuse, c[0x0][0x198], RZ ;  /* 0x00006600211d7a10 */ /* 0x040fe20007ffe0ff */
[----:B------:R-:W-:-:S04]  /*38f30*/  IMAD.WIDE R26, R33, 0x4, R10 ;  /* 0x00000004211a7825 */ /* 0x000fc800078e020a */
[----:B-1----:R-:W-:Y:S01]  /*38f40*/  IMAD.WIDE R12, R33, 0x4, R24 ;  /* 0x00000004210c7825 */ /* 0x002fe200078e0218 */
[----:B------:R1:W-:Y:S03]  /*38f50*/  @P5 STG.E [R26.64], R34 ;  /* 0x000000221a005986 */ /* 0x0003e6000c101908 */
[C---:B---3--:R-:W-:Y:S01]  /*38f60*/  IMAD.WIDE R14, R29.reuse, 0x4, R10 ;  /* 0x000000041d0e7825 */ /* 0x048fe200078e020a */
[----:B------:R3:W-:Y:S03]  /*38f70*/  @P3 STG.E [R12.64], R30 ;  /* 0x0000001e0c003986 */ /* 0x0007e6000c101908 */
[C---:B------:R-:W-:Y:S01]  /*38f80*/  IMAD.WIDE R16, R29.reuse, 0x4, R24 ;  /* 0x000000041d107825 */ /* 0x040fe200078e0218 */
[----:B------:R-:W-:Y:S01]  /*38f90*/  IADD3 R29, R29, c[0x0][0x198], RZ ;  /* 0x000066001d1d7a10 */ /* 0x000fe20007ffe0ff */
[----:B------:R3:W-:Y:S01]  /*38fa0*/  @P6 STG.E [R14.64], R35 ;  /* 0x000000230e006986 */ /* 0x0007e2000c101908 */
[----:B------:R-:W-:-:S02]  /*38fb0*/  ISETP.LT.AND P5, PT, R141, c[0x0][0x178], !P4 ;  /* 0x00005e008d007a0c */ /* 0x000fc400067a1270 */
[C---:B------:R-:W-:Y:S01]  /*38fc0*/  ISETP.LT.AND P4, PT, R140.reuse, c[0x0][0x178], !P4 ;  /* 0x00005e008c007a0c */ /* 0x040fe20006781270 */
[----:B------:R2:W-:Y:S01]  /*38fd0*/  @P2 STG.E [R16.64], R31 ;  /* 0x0000001f10002986 */ /* 0x0005e2000c101908 */
[----:B------:R-:W-:Y:S01]  /*38fe0*/  ISETP.LT.AND P2, PT, R141, c[0x0][0x178], !P0 ;  /* 0x00005e008d007a0c */ /* 0x000fe20004741270 */
[----:B------:R-:W-:Y:S01]  /*38ff0*/  IMAD.WIDE R18, R29, 0x4, R10 ;  /* 0x000000041d127825 */ /* 0x000fe200078e020a */
[----:B------:R-:W-:-:S03]  /*39000*/  ISETP.LT.AND P0, PT, R140, c[0x0][0x178], !P0 ;  /* 0x00005e008c007a0c */ /* 0x000fc60004701270 */
[C---:B-1----:R-:W-:Y:S01]  /*39010*/  IMAD.WIDE R26, R29.reuse, 0x4, R24 ;  /* 0x000000041d1a7825 */ /* 0x042fe200078e0218 */
[----:B------:R-:W-:-:S05]  /*39020*/  IADD3 R29, R29, c[0x0][0x198], RZ ;  /* 0x000066001d1d7a10 */ /* 0x000fca0007ffe0ff */
[C---:B---3--:R-:W-:Y:S01]  /*39030*/  IMAD.WIDE R12, R29.reuse, 0x4, R10 ;  /* 0x000000041d0c7825 */ /* 0x048fe200078e020a */
[----:B------:R1:W-:Y:S03]  /*39040*/  @P5 STG.E [R18.64], R120 ;  /* 0x0000007812005986 */ /* 0x0003e6000c101908 */
[----:B------:R-:W-:Y:S01]  /*39050*/  IMAD.WIDE R14, R29, 0x4, R24 ;  /* 0x000000041d0e7825 */ /* 0x000fe200078e0218 */
[----:B------:R3:W-:Y:S01]  /*39060*/  @P4 STG.E [R26.64], R88 ;  /* 0x000000581a004986 */ /* 0x0007e2000c101908 */
[----:B------:R-:W-:Y:S02]  /*39070*/  ISETP.LT.AND P4, PT, R141, c[0x0][0x178], !P1 ;  /* 0x00005e008d007a0c */ /* 0x000fe40004f81270 */
[----:B------:R-:W-:Y:S01]  /*39080*/  ISETP.LT.AND P5, PT, R140, c[0x0][0x178], !P1 ;  /* 0x00005e008c007a0c */ /* 0x000fe20004fa1270 */
[----:B------:R-:W-:Y:S01]  /*39090*/  @P2 STG.E [R12.64], R121 ;  /* 0x000000790c002986 */ /* 0x000fe2000c101908 */
[----:B----4-:R-:W-:-:S03]  /*390a0*/  ISETP.GE.AND P3, PT, R32, c[0x0][0x17c], PT ;  /* 0x00005f0020007a0c */ /* 0x010fc60003f66270 */
[----:B------:R-:W4:Y:S04]  /*390b0*/  LDL.LU R32, [R1+0x13b4] ;  /* 0x0013b40001207983 */ /* 0x000f280000300800 */
[----:B------:R-:W4:Y:S04]  /*390c0*/  LDL.LU R30, [R1+0x13b0] ;  /* 0x0013b000011e7983 */ /* 0x000f280000300800 */
[----:B------:R1:W-:Y:S01]  /*390d0*/  @P0 STG.E [R14.64], R89 ;  /* 0x000000590e000986 */ /* 0x0003e2000c101908 */
[----:B------:R-:W-:-:S03]  /*390e0*/  ISETP.GE.AND P1, PT, R28, c[0x0][0x17c], PT ;  /* 0x00005f001c007a0c */ /* 0x000fc60003f26270 */
[----:B------:R-:W4:Y:S01]  /*390f0*/  LDL.LU R28, [R1+0x13ac] ;  /* 0x0013ac00011c7983 */ /* 0x000f220000300800 */
[----:B--2---:R-:W-:-:S03]  /*39100*/  ISETP.GE.AND P0, PT, R2, c[0x0][0x17c], PT ;  /* 0x00005f0002007a0c */ /* 0x004fc60003f06270 */
[----:B------:R-:W2:Y:S01]  /*39110*/  LDL.LU R2, [R1+0x13a8] ;  /* 0x0013a80001027983 */ /* 0x000ea20000300800 */
[----:B------:R-:W-:Y:S02]  /*39120*/  IADD3 R31, R29, c[0x0][0x198], RZ ;  /* 0x000066001d1f7a10 */ /* 0x000fe40007ffe0ff */
[----:B------:R-:W-:-:S03]  /*39130*/  ISETP.LT.AND P2, PT, R141, c[0x0][0x178], !P3 ;  /* 0x00005e008d007a0c */ /* 0x000fc60005f41270 */
[----:B------:R-:W-:-:S04]  /*39140*/  IMAD.WIDE R16, R31, 0x4, R10 ;  /* 0x000000041f107825 */ /* 0x000fc800078e020a */
[C---:B-1----:R-:W-:Y:S01]  /*39150*/  IMAD.WIDE R18, R31.reuse, 0x4, R24 ;  /* 0x000000041f127825 */ /* 0x042fe200078e0218 */
[----:B------:R-:W-:Y:S02]  /*39160*/  IADD3 R31, R31, c[0x0][0x198], RZ ;  /* 0x000066001f1f7a10 */ /* 0x000fe40007ffe0ff */
[----:B------:R-:W-:Y:S01]  /*39170*/  ISETP.GE.AND P6, PT, R40, c[0x0][0x17c], PT ;  /* 0x00005f0028007a0c */ /* 0x000fe20003fc6270 */
[----:B------:R1:W-:Y:S02]  /*39180*/  @P4 STG.E [R16.64], R116 ;  /* 0x0000007410004986 */ /* 0x0003e4000c101908 */
[----:B---3--:R-:W-:Y:S01]  /*39190*/  IMAD.WIDE R26, R31, 0x4, R10 ;  /* 0x000000041f1a7825 */ /* 0x008fe200078e020a */
[C---:B------:R-:W-:Y:S01]  /*391a0*/  ISETP.LT.AND P3, PT, R140.reuse, c[0x0][0x178], !P3 ;  /* 0x00005e008c007a0c */ /* 0x040fe20005f61270 */
[----:B------:R3:W-:Y:S01]  /*391b0*/  @P5 STG.E [R18.64], R52 ;  /* 0x0000003412005986 */ /* 0x0007e2000c101908 */
[----:B------:R-:W-:Y:S02]  /*391c0*/  ISETP.LT.AND P5, PT, R141, c[0x0][0x178], !P6 ;  /* 0x00005e008d007a0c */ /* 0x000fe400077a1270 */
[----:B------:R-:W-:Y:S01]  /*391d0*/  IADD3 R29, R31, c[0x0][0x198], RZ ;  /* 0x000066001f1d7a10 */ /* 0x000fe20007ffe0ff */
[----:B------:R2:W-:Y:S01]  /*391e0*/  @P2 STG.E [R26.64], R117 ;  /* 0x000000751a002986 */ /* 0x0005e2000c101908 */
[----:B------:R-:W-:-:S02]  /*391f0*/  ISETP.LT.AND P6, PT, R140, c[0x0][0x178], !P6 ;  /* 0x00005e008c007a0c */ /* 0x000fc400077c1270 */
[----:B------:R-:W-:Y:S01]  /*39200*/  ISETP.LT.AND P2, PT, R141, c[0x0][0x178], !P1 ;  /* 0x00005e008d007a0c */ /* 0x000fe20004f41270 */
[----:B------:R-:W-:-:S04]  /*39210*/  IMAD.WIDE R14, R29, 0x4, R10 ;  /* 0x000000041d0e7825 */ /* 0x000fc800078e020a */
[C---:B-1----:R-:W-:Y:S01]  /*39220*/  IMAD.WIDE R16, R29.reuse, 0x4, R24 ;  /* 0x000000041d107825 */ /* 0x042fe200078e0218 */
[----:B------:R-:W-:-:S03]  /*39230*/  IADD3 R29, R29, c[0x0][0x198], RZ ;  /* 0x000066001d1d7a10 */ /* 0x000fc60007ffe0ff */
[----:B------:R-:W-:-:S04]  /*39240*/  IMAD.WIDE R12, R31, 0x4, R24 ;  /* 0x000000041f0c7825 */ /* 0x000fc800078e0218 */
[----:B---3--:R-:W-:Y:S01]  /*39250*/  IMAD.WIDE R18, R29, 0x4, R10 ;  /* 0x000000041d127825 */ /* 0x008fe200078e020a */
[----:B------:R1:W-:Y:S04]  /*39260*/  @P3 STG.E [R12.64], R53 ;  /* 0x000000350c003986 */ /* 0x0003e8000c101908 */
[----:B------:R3:W-:Y:S01]  /*39270*/  @P5 STG.E [R14.64], R84 ;  /* 0x000000540e005986 */ /* 0x0007e2000c101908 */
[----:B------:R-:W-:-:S03]  /*39280*/  ISETP.LT.AND P5, PT, R141, c[0x0][0x178], !P0 ;  /* 0x00005e008d007a0c */ /* 0x000fc600047a1270 */
[----:B------:R1:W-:Y:S01]  /*39290*/  @P6 STG.E [R16.64], R20 ;  /* 0x0000001410006986 */ /* 0x0003e2000c101908 */
[----:B------:R-:W-:-:S03]  /*392a0*/  ISETP.LT.AND P6, PT, R140, c[0x0][0x178], !P0 ;  /* 0x00005e008c007a0c */ /* 0x000fc600047c1270 */
[----:B------:R1:W-:Y:S01]  /*392b0*/  @P2 STG.E [R18.64], R85 ;  /* 0x0000005512002986 */ /* 0x0003e2000c101908 */
[----:B----4-:R-:W-:-:S03]  /*392c0*/  ISETP.GE.AND P4, PT, R32, c[0x0][0x17c], PT ;  /* 0x00005f0020007a0c */ /* 0x010fc60003f86270 */
[----:B------:R-:W4:Y:S01]  /*392d0*/  LDL.LU R32, [R1+0x1398] ;  /* 0x0013980001207983 */ /* 0x000f220000300800 */
[----:B------:R-:W-:-:S03]  /*392e0*/  ISETP.GE.AND P3, PT, R30, c[0x0][0x17c], PT ;  /* 0x00005f001e007a0c */ /* 0x000fc60003f66270 */
[----:B------:R-:W4:Y:S01]  /*392f0*/  LDL.LU R30, [R1+0x1394] ;  /* 0x00139400011e7983 */ /* 0x000f220000300800 */
[----:B------:R-:W-:-:S03]  /*39300*/  ISETP.GE.AND P0, PT, R28, c[0x0][0x17c], PT ;  /* 0x00005f001c007a0c */ /* 0x000fc60003f06270 */
[----:B------:R-:W4:Y:S01]  /*39310*/  LDL.LU R28, [R1+0x1390] ;  /* 0x00139000011c7983 */ /* 0x000f220000300800 */
[----:B--2---:R-:W-:-:S03]  /*39320*/  ISETP.GE.AND P2, PT, R2, c[0x0][0x17c], PT ;  /* 0x00005f0002007a0c */ /* 0x004fc60003f46270 */
[----:B------:R-:W2:Y:S01]  /*39330*/  LDL.LU R2, [R1+0x138c] ;  /* 0x00138c0001027983 */ /* 0x000ea20000300800 */
[----:B------:R-:W-:Y:S01]  /*39340*/  ISETP.LT.AND P1, PT, R140, c[0x0][0x178], !P1 ;  /* 0x00005e008c007a0c */ /* 0x000fe20004f21270 */
[C---:B------:R-:W-:Y:S01]  /*39350*/  IMAD.WIDE R26, R29.reuse, 0x4, R24 ;  /* 0x000000041d1a7825 */ /* 0x040fe200078e0218 */
[----:B------:R-:W-:-:S04]  /*39360*/  IADD3 R29, R29, c[0x0][0x198], RZ ;  /* 0x000066001d1d7a10 */ /* 0x000fc80007ffe0ff */
[----:B------:R-:W-:-:S07]  /*39370*/  IADD3 R31, R29, c[0x0][0x198], RZ ;  /* 0x000066001d1f7a10 */ /* 0x000fce0007ffe0ff */
[----:B------:R3:W-:Y:S01]  /*39380*/  @P1 STG.E [R26.64], R21 ;  /* 0x000000151a001986 */ /* 0x0007e2000c101908 */
[----:B------:R-:W-:Y:S02]  /*39390*/  ISETP.LT.AND P1, PT, R141, c[0x0][0x178], !P4 ;  /* 0x00005e008d007a0c */ /* 0x000fe40006721270 */
[----:B------:R-:W-:Y:S01]  /*393a0*/  ISETP.LT.AND P4, PT, R140, c[0x0][0x178], !P4 ;  /* 0x00005e008c007a0c */ /* 0x000fe20006781270 */
[----:B-1----:R-:W-:-:S04]  /*393b0*/  IMAD.WIDE R12, R29, 0x4, R10 ;  /* 0x000000041d0c7825 */ /* 0x002fc800078e020a */
[----:B---3--:R-:W-:Y:S01]  /*393c0*/  IMAD.WIDE R14, R29, 0x4, R24 ;  /* 0x000000041d0e7825 */ /* 0x008fe200078e0218 */
[----:B------:R1:W-:Y:S03]  /*393d0*/  @P5 STG.E [R12.64], R36 ;  /* 0x000000240c005986 */ /* 0x0003e6000c101908 */
[----:B------:R-:W-:Y:S01]  /*393e0*/  IMAD.WIDE R16, R31, 0x4, R10 ;  /* 0x000000041f107825 */ /* 0x000fe200078e020a */
[----:B------:R-:W-:-:S03]  /*393f0*/  ISETP.LT.AND P5, PT, R141, c[0x0][0x178], !P3 ;  /* 0x00005e008d007a0c */ /* 0x000fc60005fa1270 */
[C---:B------:R-:W-:Y:S01]  /*39400*/  IMAD.WIDE R18, R31.reuse, 0x4, R24 ;  /* 0x000000041f127825 */ /* 0x040fe200078e0218 */
[----:B------:R3:W-:Y:S01]  /*39410*/  @P6 STG.E [R14.64], R4 ;  /* 0x000000040e006986 */ /* 0x0007e2000c101908 */
[----:B------:R-:W-:Y:S02]  /*39420*/  IADD3 R31, R31, c[0x0][0x198], RZ ;  /* 0x000066001f1f7a10 */ /* 0x000fe40007ffe0ff */
[----:B------:R-:W-:Y:S01]  /*39430*/  ISETP.LT.AND P3, PT, R140, c[0x0][0x178], !P3 ;  /* 0x00005e008c007a0c */ /* 0x000fe20005f61270 */
[----:B------:R-:W-:Y:S01]  /*39440*/  @P1 STG.E [R16.64], R37 ;  /* 0x0000002510001986 */ /* 0x000fe2000c101908 */
[----:B------:R-:W-:-:S03]  /*39450*/  ISETP.LT.AND P1, PT, R141, c[0x0][0x178], !P0 ;  /* 0x00005e008d007a0c */ /* 0x000fc60004721270 */
[----:B------:R3:W-:Y:S01]  /*39460*/  @P4 STG.E [R18.64], R5 ;  /* 0x0000000512004986 */ /* 0x0007e2000c101908 */
[----:B------:R-:W-:Y:S02]  /*39470*/  ISETP.LT.AND P4, PT, R140, c[0x0][0x178], !P0 ;  /* 0x00005e008c007a0c */ /* 0x000fe40004781270 */
[C---:B------:R-:W-:Y:S01]  /*39480*/  IADD3 R27, R31.reuse, c[0x0][0x198], RZ ;  /* 0x000066001f1b7a10 */ /* 0x040fe20007ffe0ff */
[C---:B------:R-:W-:Y:S01]  /*39490*/  IMAD.WIDE R20, R31.reuse, 0x4, R10 ;  /* 0x000000041f147825 */ /* 0x040fe200078e020a */
[----:B------:R-:W2:Y:S03]  /*394a0*/  LDL.LU R26, [R1+0x1388] ;  /* 0x00138800011a7983 */ /* 0x000ea60000300800 */
[----:B-1----:R-:W-:Y:S01]  /*394b0*/  IMAD.WIDE R12, R31, 0x4, R24 ;  /* 0x000000041f0c7825 */ /* 0x002fe200078e0218 */
[----:B------:R1:W-:Y:S03]  /*394c0*/  @P5 STG.E [R20.64], R122 ;  /* 0x0000007a14005986 */ /* 0x0003e6000c101908 */
[C---:B---3--:R-:W-:Y:S01]  /*394d0*/  IMAD.WIDE R14, R27.reuse, 0x4, R10 ;  /* 0x000000041b0e7825 */ /* 0x048fe200078e020a */
[----:B------:R-:W-:Y:S03]  /*394e0*/  @P3 STG.E [R12.64], R90 ;  /* 0x0000005a0c003986 */ /* 0x000fe6000c101908 */
[----:B------:R-:W-:Y:S01]  /*394f0*/  IMAD.WIDE R4, R27, 0x4, R24 ;  /* 0x000000041b047825 */ /* 0x000fe200078e0218 */
[----:B------:R-:W-:Y:S01]  /*39500*/  @P1 STG.E [R14.64], R123 ;  /* 0x0000007b0e001986 */ /* 0x000fe2000c101908 */
[----:B----4-:R-:W-:-:S03]  /*39510*/  ISETP.GE.AND P0, PT, R30, c[0x0][0x17c], PT ;  /* 0x00005f001e007a0c */ /* 0x010fc60003f06270 */
[----:B------:R3:W-:Y:S04]  /*39520*/  @P4 STG.E [R4.64], R91 ;  /* 0x0000005b04004986 */ /* 0x0007e8000c101908 */
[----:B------:R-:W4:Y:S01]  /*39530*/  LDL.LU R30, [R1+0x1384] ;  /* 0x00138400011e7983 */ /* 0x000f220000300800 */
[----:B------:R-:W-:Y:S02]  /*39540*/  ISETP.LT.AND P5, PT, R141, c[0x0][0x178], !P2 ;  /* 0x00005e008d007a0c */ /* 0x000fe400057a1270 */
[----:B------:R-:W-:Y:S01]  /*39550*/  IADD3 R27, R27, c[0x0][0x198], RZ ;  /* 0x000066001b1b7a10 */ /* 0x000fe20007ffe0ff */
[----:B------:R-:W1:Y:S01]  /*39560*/  LDS.128 R12, [R0] ;  /* 0x00000000000c7984 */ /* 0x000e620000000c00 */
[----:B--2---:R-:W-:-:S03]  /*39570*/  ISETP.GE.AND P4, PT, R2, c[0x0][0x17c], PT ;  /* 0x00005f0002007a0c */ /* 0x004fc60003f86270 */
[----:B------:R-:W2:Y:S01]  /*39580*/  LDL.LU R2, [R1+0x1380] ;  /* 0x0013800001027983 */ /* 0x000ea20000300800 */
[----:B------:R-:W-:Y:S01]  /*39590*/  ISETP.GE.AND P6, PT, R32, c[0x0][0x17c], PT ;  /* 0x00005f0020007a0c */ /* 0x000fe20003fc6270 */
[C---:B------:R-:W-:Y:S01]  /*395a0*/  IMAD.WIDE R16, R27.reuse, 0x4, R10 ;  /* 0x000000041b107825 */ /* 0x040fe200078e020a */
[----:B------:R-:W-:Y:S02]  /*395b0*/  ISETP.LT.AND P2, PT, R140, c[0x0][0x178], !P2 ;  /* 0x00005e008c007a0c */ /* 0x000fe40005741270 */
[----:B------:R-:W-:Y:S01]  /*395c0*/  ISETP.GE.AND P3, PT, R28, c[0x0][0x17c], PT ;  /* 0x00005f001c007a0c */ /* 0x000fe20003f66270 */
[C---:B------:R-:W-:Y:S01]  /*395d0*/  IMAD.WIDE R18, R27.reuse, 0x4, R24 ;  /* 0x000000041b127825 */ /* 0x040fe200078e0218 */
[----:B------:R-:W4:Y:S01]  /*395e0*/  LDL.LU R28, [R1+0x137c] ;  /* 0x00137c00011c7983 */ /* 0x000f220000300800 */
[----:B------:R-:W-:Y:S02]  /*395f0*/  IADD3 R27, R27, c[0x0][0x198], RZ ;  /* 0x000066001b1b7a10 */ /* 0x000fe40007ffe0ff */
[----:B------:R-:W-:Y:S01]  /*39600*/  ISETP.LT.AND P1, PT, R141, c[0x0][0x178], !P6 ;  /* 0x00005e008d007a0c */ /* 0x000fe20007721270 */
[----:B------:R-:W4:Y:S01]  /*39610*/  LDL.LU R34, [R1+0x1378] ;  /* 0x0013780001227983 */ /* 0x000f220000300800 */
[----:B------:R-:W-:-:S03]  /*39620*/  ISETP.LT.AND P6, PT, R140, c[0x0][0x178], !P6 ;  /* 0x00005e008c007a0c */ /* 0x000fc600077c1270 */
[----:B------:R3:W-:Y:S01]  /*39630*/  @P5 STG.E [R16.64], R118 ;  /* 0x0000007610005986 */ /* 0x0007e2000c101908 */
[----:B------:R-:W-:Y:S01]  /*39640*/  ISETP.LT.AND P5, PT, R141, c[0x0][0x178], !P0 ;  /* 0x00005e008d007a0c */ /* 0x000fe200047a1270 */
[----:B-1----:R-:W-:Y:S01]  /*39650*/  IMAD.WIDE R20, R27, 0x4, R10 ;  /* 0x000000041b147825 */ /* 0x002fe200078e020a */
[----:B------:R-:W-:-:S03]  /*39660*/  ISETP.LT.AND P0, PT, R140, c[0x0][0x178], !P0 ;  /* 0x00005e008c007a0c */ /* 0x000fc60004701270 */
[C---:B---3--:R-:W-:Y:S01]  /*39670*/  IMAD.WIDE R4, R27.reuse, 0x4, R24 ;  /* 0x000000041b047825 */ /* 0x048fe200078e0218 */
[----:B------:R-:W-:Y:S01]  /*39680*/  IADD3 R27, R27, c[0x0][0x198], RZ ;  /* 0x000066001b1b7a10 */ /* 0x000fe20007ffe0ff */
[----:B------:R1:W-:Y:S04]  /*39690*/  @P2 STG.E [R18.64], R54 ;  /* 0x0000003612002986 */ /* 0x0003e8000c101908 */
[C---:B------:R-:W-:Y:S01]  /*396a0*/  IMAD.WIDE R16, R27.reuse, 0x4, R10 ;  /* 0x000000041b107825 */ /* 0x040fe200078e020a */
[----:B------:R-:W-:Y:S04]  /*396b0*/  @P1 STG.E [R20.64], R119 ;  /* 0x0000007714001986 */ /* 0x000fe8000c101908 */
[----:B------:R-:W-:Y:S01]  /*396c0*/  @P6 STG.E [R4.64], R55 ;  /* 0x0000003704006986 */ /* 0x000fe2000c101908 */
[----:B-1----:R-:W-:-:S03]  /*396d0*/  IMAD.WIDE R18, R27, 0x4, R24 ;  /* 0x000000041b127825 */ /* 0x002fc600078e0218 */
[----:B------:R1:W-:Y:S04]  /*396e0*/  @P5 STG.E [R16.64], R86 ;  /* 0x0000005610005986 */ /* 0x0003e8000c101908 */
[----:B------:R-:W-:Y:S04]  /*396f0*/  @P0 STG.E [R18.64], R22 ;  /* 0x0000001612000986 */ /* 0x000fe8000c101908 */
[----:B------:R-:W3:Y:S01]  /*39700*/  LDL.LU R36, [R1+0x1374] ;  /* 0x0013740001247983 */ /* 0x000ee20000300800 */
[----:B--2---:R-:W-:-:S03]  /*39710*/  ISETP.GE.AND P0, PT, R2, c[0x0][0x17c], PT ;  /* 0x00005f0002007a0c */ /* 0x004fc60003f06270 */
[----:B------:R-:W2:Y:S04]  /*39720*/  LDL.LU R2, [R1+0x1370] ;  /* 0x0013700001027983 */ /* 0x000ea80000300800 */
[----:B------:R-:W2:Y:S01]  /*39730*/  LDL.LU R0, [R1+0x136c] ;  /* 0x00136c0001007983 */ /* 0x000ea20000300800 */
[----:B------:R-:W-:Y:S02]  /*39740*/  ISETP.LT.AND P1, PT, R141, c[0x0][0x178], !P3 ;  /* 0x00005e008d007a0c */ /* 0x000fe40005f21270 */
[----:B------:R-:W-:Y:S02]  /*39750*/  IADD3 R29, R27, c[0x0][0x198], RZ ;  /* 0x000066001b1d7a10 */ /* 0x000fe40007ffe0ff */
[----:B------:R-:W-:Y:S02]  /*39760*/  ISETP.LT.AND P3, PT, R140, c[0x0][0x178], !P3 ;  /* 0x00005e008c007a0c */ /* 0x000fe40005f61270 */
[----:B------:R-:W-:-:S02]  /*39770*/  ISETP.LT.AND P6, PT, R141, c[0x0][0x178], !P4 ;  /* 0x00005e008d007a0c */ /* 0x000fc400067c1270 */
[----:B------:R-:W-:Y:S02]  /*39780*/  ISETP.LT.AND P4, PT, R140, c[0x0][0x178], !P4 ;  /* 0x00005e008c007a0c */ /* 0x000fe40006781270 */
[C---:B------:R-:W-:Y:S02]  /*39790*/  IADD3 R33, R29.reuse, c[0x0][0x198], RZ ;  /* 0x000066001d217a10 */ /* 0x040fe40007ffe0ff */
[----:B------:R-:W-:Y:S01]  /*397a0*/  ISETP.GE.AND P2, PT, R26, c[0x0][0x17c], PT ;  /* 0x00005f001a007a0c */ /* 0x000fe20003f46270 */
[----:B------:R-:W-:Y:S01]  /*397b0*/  IMAD.WIDE R26, R29, 0x4, R10 ;  /* 0x000000041d1a7825 */ /* 0x000fe200078e020a */
[----:B-1----:R-:W-:-:S03]  /*397c0*/  IADD3 R17, R33, c[0x0][0x198], RZ ;  /* 0x0000660021117a10 */ /* 0x002fc60007ffe0ff */
[----:B------:R-:W-:Y:S01]  /*397d0*/  IMAD.WIDE R4, R29, 0x4, R24 ;  /* 0x000000041d047825 */ /* 0x000fe200078e0218 */
[----:B----4-:R-:W-:-:S03]  /*397e0*/  ISETP.GE.AND P5, PT, R30, c[0x0][0x17c], PT ;  /* 0x00005f001e007a0c */ /* 0x010fc60003fa6270 */
[C---:B------:R-:W-:Y:S01]  /*397f0*/  IMAD.WIDE R20, R33.reuse, 0x4, R10 ;  /* 0x0000000421147825 */ /* 0x040fe200078e020a */
[----:B------:R-:W-:Y:S03]  /*39800*/  @P1 STG.E [R26.64], R87 ;  /* 0x000000571a001986 */ /* 0x000fe6000c101908 */
[----:B------:R-:W-:Y:S01]  /*39810*/  IMAD.WIDE R32, R33, 0x4, R24 ;  /* 0x0000000421207825 */ /* 0x000fe200078e0218 */
[----:B------:R1:W-:Y:S01]  /*39820*/  @P3 STG.E [R4.64], R23 ;  /* 0x0000001704003986 */ /* 0x0003e2000c101908 */
[C---:B------:R-:W-:Y:S02]  /*39830*/  ISETP.LT.AND P1, PT, R141.reuse, c[0x0][0x178], !P2 ;  /* 0x00005e008d007a0c */ /* 0x040fe40005721270 */
[----:B------:R-:W-:Y:S01]  /*39840*/  ISETP.LT.AND P2, PT, R140, c[0x0][0x178], !P2 ;  /* 0x00005e008c007a0c */ /* 0x000fe20005741270 */
[----:B------:R4:W-:Y:S04]  /*39850*/  @P6 STG.E [R20.64], R38 ;  /* 0x0000002614006986 */ /* 0x0009e8000c101908 */
[----:B------:R3:W-:Y:S01]  /*39860*/  @P4 STG.E [R32.64], R6 ;  /* 0x0000000620004986 */ /* 0x0007e2000c101908 */
[----:B------:R-:W-:-:S02]  /*39870*/  ISETP.LT.AND P4, PT, R141, c[0x0][0x178], !P5 ;  /* 0x00005e008d007a0c */ /* 0x000fc40006f81270 */
[C---:B-1----:R-:W-:Y:S01]  /*39880*/  IADD3 R23, R17.reuse, c[0x0][0x198], RZ ;  /* 0x0000660011177a10 */ /* 0x042fe20007ffe0ff */
[C---:B------:R-:W-:Y:S01]  /*39890*/  IMAD.WIDE R26, R17.reuse, 0x4, R10 ;  /* 0x00000004111a7825 */ /* 0x040fe200078e020a */
[----:B------:R-:W-:Y:S02]  /*398a0*/  ISETP.GE.AND P6, PT, R34, c[0x0][0x17c], PT ;  /* 0x00005f0022007a0c */ /* 0x000fe40003fc6270 */
[----:B------:R-:W2:Y:S01]  /*398b0*/  LDL.LU R34, [R1+0x1368] ;  /* 0x0013680001227983 */ /* 0x000ea20000300800 */
[----:B------:R-:W-:Y:S01]  /*398c0*/  IMAD.WIDE R4, R17, 0x4, R24 ;  /* 0x0000000411047825 */ /* 0x000fe200078e0218 */
[----:B------:R-:W-:-:S03]  /*398d0*/  ISETP.GE.AND P3, PT, R28, c[0x0][0x17c], PT ;  /* 0x00005f001c007a0c */ /* 0x000fc60003f66270 */
[C---:B----4-:R-:W-:Y:S01]  /*398e0*/  IMAD.WIDE R20, R23.reuse, 0x4, R10 ;  /* 0x0000000417147825 */ /* 0x050fe200078e020a */
[----:B------:R1:W-:Y:S01]  /*398f0*/  @P1 STG.E [R26.64], R39 ;  /* 0x000000271a001986 */ /* 0x0003e2000c101908 */
[C---:B------:R-:W-:Y:S02]  /*39900*/  ISETP.LT.AND P5, PT, R140.reuse, c[0x0][0x178], !P5 ;  /* 0x00005e008c007a0c */ /* 0x040fe40006fa1270 */
[----:B------:R-:W-:Y:S01]  /*39910*/  IADD3 R35, R23, c[0x0][0x198], RZ ;  /* 0x0000660017237a10 */ /* 0x000fe20007ffe0ff */
[----:B------:R-:W-:Y:S01]  /*39920*/  @P2 STG.E [R4.64], R7 ;  /* 0x0000000704002986 */ /* 0x000fe2000c101908 */
[C---:B------:R-:W-:Y:S02]  /*39930*/  ISETP.LT.AND P1, PT, R141.reuse, c[0x0][0x178], !P0 ;  /* 0x00005e008d007a0c */ /* 0x040fe40004721270 */
[----:B------:R-:W-:Y:S01]  /*39940*/  ISETP.LT.AND P0, PT, R140, c[0x0][0x178], !P0 ;  /* 0x00005e008c007a0c */ /* 0x000fe20004701270 */
[----:B------:R-:W-:Y:S01]  /*39950*/  @P4 STG.E [R20.64], R44 ;  /* 0x0000002c14004986 */ /* 0x000fe2000c101908 */
[----:B------:R-:W-:Y:S01]  /*39960*/  ISETP.LT.AND P4, PT, R141, c[0x0][0x178], !P3 ;  /* 0x00005e008d007a0c */ /* 0x000fe20005f81270 */
[----:B---3--:R-:W-:-:S02]  /*39970*/  IMAD.WIDE R32, R35, 0x4, R24 ;  /* 0x0000000423207825 */ /* 0x008fc400078e0218 */
[----:B------:R-:W3:Y:S02]  /*39980*/  LDS.128 R28, [R8] ;  /* 0x00000000081c7984 */ /* 0x000ee40000000c00 */
[C---:B-1----:R-:W-:Y:S01]  /*39990*/  IMAD.WIDE R26, R35.reuse, 0x4, R10 ;  /* 0x00000004231a7825 */ /* 0x042fe200078e020a */
[----:B------:R-:W-:Y:S01]  /*399a0*/  IADD3 R35, R35, c[0x0][0x198], RZ ;  /* 0x0000660023237a10 */ /* 0x000fe20007ffe0ff */
[----:B------:R1:W4:Y:S02]  /*399b0*/  LDS.128 R16, [R9] ;  /* 0x0000000009107984 */ /* 0x0003240000000c00 */
[----:B------:R-:W-:Y:S01]  /*399c0*/  IMAD.WIDE R22, R23, 0x4, R24 ;  /* 0x0000000417167825 */ /* 0x000fe200078e0218 */
[----:B------:R-:W-:Y:S01]  /*399d0*/  ISETP.GE.AND P2, PT, R36, c[0x0][0x17c], PT ;  /* 0x00005f0024007a0c */ /* 0x000fe20003f46270 */
[----:B------:R-:W4:Y:S02]  /*399e0*/  LDL.LU R38, [R1+0x1364] ;  /* 0x0013640001267983 */ /* 0x000f240000300800 */
[----:B-1----:R-:W-:-:S02]  /*399f0*/  IMAD.WIDE R8, R35, 0x4, R10 ;  /* 0x0000000423087825 */ /* 0x002fc400078e020a */
[----:B------:R-:W-:Y:S04]  /*39a00*/  @P5 STG.E [R22.64], R12 ;  /* 0x0000000c16005986 */ /* 0x000fe8000c101908 */
[----:B------:R-:W-:Y:S04]  /*39a10*/  @P1 STG.E [R26.64], R45 ;  /* 0x0000002d1a001986 */ /* 0x000fe8000c101908 */
[----:B------:R1:W-:Y:S04]  /*39a20*/  @P0 STG.E [R32.64], R13 ;  /* 0x0000000d20000986 */ /* 0x0003e8000c101908 */
[----:B------:R-:W-:Y:S04]  /*39a30*/  @P4 STG.E [R8.64], R92 ;  /* 0x0000005c08004986 */ /* 0x000fe8000c101908 */
[----:B------:R-:W4:Y:S04]  /*39a40*/  LDL.LU R36, [R1+0x1360] ;  /* 0x0013600001247983 */ /* 0x000f280000300800 */
[----:B------:R1:W1:Y:S01]  /*39a50*/  LDS.128 R4, [R3] ;  /* 0x0000000003047984 */ /* 0x0002620000000c00 */
[----:B--2---:R-:W-:-:S03]  /*39a60*/  ISETP.GE.AND P4, PT, R0, c[0x0][0x17c], PT ;  /* 0x00005f0000007a0c */ /* 0x004fc60003f86270 */
[----:B------:R-:W2:Y:S01]  /*39a70*/  LDL.LU R0, [R1+0x135c] ;  /* 0x00135c0001007983 */ /* 0x000ea20000300800 */
[C---:B------:R-:W-:Y:S02]  /*39a80*/  ISETP.LT.AND P3, PT, R140.reuse, c[0x0][0x178], !P3 ;  /* 0x00005e008c007a0c */ /* 0x040fe40005f61270 */
[----:B------:R-:W-:Y:S02]  /*39a90*/  ISETP.LT.AND P0, PT, R141, c[0x0][0x178], !P6 ;  /* 0x00005e008d007a0c */ /* 0x000fe40007701270 */
[----:B------:R-:W-:Y:S02]  /*39aa0*/  ISETP.LT.AND P6, PT, R140, c[0x0][0x178], !P6 ;  /* 0x00005e008c007a0c */ /* 0x000fe400077c1270 */
[----:B------:R-:W-:Y:S02]  /*39ab0*/  IADD3 R37, R35, c[0x0][0x198], RZ ;  /* 0x0000660023257a10 */ /* 0x000fe40007ffe0ff */
[----:B------:R-:W-:Y:S01]  /*39ac0*/  ISETP.LT.AND P1, PT, R141, c[0x0][0x178], !P2 ;  /* 0x00005e008d007a0c */ /* 0x000fe20005721270 */
[----:B-1----:R-:W-:Y:S01]  /*39ad0*/  IMAD.WIDE R12, R35, 0x4, R24 ;  /* 0x00000004230c7825 */ /* 0x002fe200078e0218 */
[----:B------:R-:W-:-:S02]  /*39ae0*/  IADD3 R27, R37, c[0x0][0x198], RZ ;  /* 0x00006600251b7a10 */ /* 0x000fc40007ffe0ff */
[----:B------:R-:W-:Y:S01]  /*39af0*/  ISETP.GE.AND P5, PT, R2, c[0x0][0x17c], PT ;  /* 0x00005f0002007a0c */ /* 0x000fe20003fa6270 */
[C---:B------:R-:W-:Y:S01]  /*39b00*/  IMAD.WIDE R20, R37.reuse, 0x4, R10 ;  /* 0x0000000425147825 */ /* 0x040fe200078e020a */
[----:B---3--:R1:W-:Y:S03]  /*39b10*/  @P3 STG.E [R12.64], R28 ;  /* 0x0000001c0c003986 */ /* 0x0083e6000c101908 */
[----:B------:R-:W-:Y:S01]  /*39b20*/  IMAD.WIDE R22, R37, 0x4, R24 ;  /* 0x0000000425167825 */ /* 0x000fe200078e0218 */
[----:B------:R-:W-:Y:S03]  /*39b30*/  @P0 STG.E [R20.64], R93 ;  /* 0x0000005d14000986 */ /* 0x000fe6000c101908 */
[----:B------:R-:W-:Y:S01]  /*39b40*/  IMAD.WIDE R2, R27, 0x4, R10 ;  /* 0x000000041b027825 */ /* 0x000fe200078e020a */
[----:B------:R-:W-:Y:S01]  /*39b50*/  @P6 STG.E [R22.64], R29 ;  /* 0x0000001d16006986 */ /* 0x000fe2000c101908 */
[----:B------:R-:W-:-:S03]  /*39b60*/  ISETP.LT.AND P2, PT, R140, c[0x0][0x178], !P2 ;  /* 0x00005e008c007a0c */ /* 0x000fc60005741270 */
[----:B------:R3:W-:Y:S01]  /*39b70*/  @P1 STG.E [R2.64], R128 ;  /* 0x0000008002001986 */ /* 0x0007e2000c101908 */
[----:B------:R-:W-:Y:S01]  /*39b80*/  ISETP.LT.AND P1, PT, R141, c[0x0][0x178], !P5 ;  /* 0x00005e008d007a0c */ /* 0x000fe20006f21270 */
[C---:B------:R-:W-:Y:S01]  /*39b90*/  IMAD.WIDE R8, R27.reuse, 0x4, R24 ;  /* 0x000000041b087825 */ /* 0x040fe200078e0218 */
[----:B------:R-:W-:Y:S02]  /*39ba0*/  ISETP.LT.AND P5, PT, R140, c[0x0][0x178], !P5 ;  /* 0x00005e008c007a0c */ /* 0x000fe40006fa1270 */
[----:B------:R-:W-:Y:S02]  /*39bb0*/  IADD3 R27, R27, c[0x0][0x198], RZ ;  /* 0x000066001b1b7a10 */ /* 0x000fe40007ffe0ff */
[----:B------:R-:W-:Y:S02]  /*39bc0*/  ISETP.GE.AND P3, PT, R34, c[0x0][0x17c], PT ;  /* 0x00005f0022007a0c */ /* 0x000fe40003f66270 */
[----:B------:R-:W2:Y:S04]  /*39bd0*/  LDL.LU R34, [R1+0x1358] ;  /* 0x0013580001227983 */ /* 0x000ea80000300800 */
[----:B------:R-:W2:Y:S01]  /*39be0*/  LDL.LU R32, [R1+0x1354] ;  /* 0x0013540001207983 */ /* 0x000ea20000300800 */
[----:B-1----:R-:W-:-:S03]  /*39bf0*/  IMAD.WIDE R12, R27, 0x4, R10 ;  /* 0x000000041b0c7825 */ /* 0x002fc600078e020a */
[----:B----4-:R1:W-:Y:S01]  /*39c00*/  @P2 STG.E [R8.64], R16 ;  /* 0x0000001008002986 */ /* 0x0103e2000c101908 */
[----:B---3--:R-:W-:-:S03]  /*39c10*/  IMAD.WIDE R2, R27, 0x4, R24 ;  /* 0x000000041b027825 */ /* 0x008fc600078e0218 */
[----:B------:R-:W3:Y:S04]  /*39c20*/  LDL.LU R28, [R1+0x1350] ;  /* 0x00135000011c7983 */ /* 0x000ee80000300800 */
[----:B------:R-:W-:Y:S04]  /*39c30*/  @P1 STG.E [R12.64], R129 ;  /* 0x000000810c001986 */ /* 0x000fe8000c101908 */
[----:B------:R4:W-:Y:S04]  /*39c40*/  @P5 STG.E [R2.64], R17 ;  /* 0x0000001102005986 */ /* 0x0009e8000c101908 */
[----:B------:R-:W3:Y:S01]  /*39c50*/  LDL.LU R26, [R1+0x134c] ;  /* 0x00134c00011a7983 */ /* 0x000ee20000300800 */
[----:B--2---:R-:W-:-:S03]  /*39c60*/  ISETP.GE.AND P5, PT, R0, c[0x0][0x17c], PT ;  /* 0x00005f0000007a0c */ /* 0x004fc60003fa6270 */
[----:B------:R-:W2:Y:S01]  /*39c70*/  LDL.LU R0, [R1+0x1348] ;  /* 0x0013480001007983 */ /* 0x000ea20000300800 */
[----:B------:R-:W-:Y:S02]  /*39c80*/  ISETP.LT.AND P6, PT, R141, c[0x0][0x178], !P4 ;  /* 0x00005e008d007a0c */ /* 0x000fe400067c1270 */
[----:B------:R-:W-:Y:S02]  /*39c90*/  IADD3 R33, R27, c[0x0][0x198], RZ ;  /* 0x000066001b217a10 */ /* 0x000fe40007ffe0ff */
[----:B------:R-:W-:Y:S02]  /*39ca0*/  ISETP.LT.AND P4, PT, R140, c[0x0][0x178], !P4 ;  /* 0x00005e008c007a0c */ /* 0x000fe40006781270 */
[----:B------:R-:W-:Y:S02]  /*39cb0*/  ISETP.LT.AND P2, PT, R141, c[0x0][0x178], !P3 ;  /* 0x00005e008d007a0c */ /* 0x000fe40005f41270 */
[C---:B------:R-:W-:Y:S01]  /*39cc0*/  IADD3 R27, R33.reuse, c[0x0][0x198], RZ ;  /* 0x00006600211b7a10 */ /* 0x040fe20007ffe0ff */
[----:B------:R-:W-:Y:S01]  /*39cd0*/  IMAD.WIDE R20, R33, 0x4, R10 ;  /* 0x0000000421147825 */ /* 0x000fe200078e020a */
[----:B------:R-:W-:-:S03]  /*39ce0*/  ISETP.GE.AND P0, PT, R38, c[0x0][0x17c], PT ;  /* 0x00005f0026007a0c */ /* 0x000fc60003f06270 */
[----:B-1----:R-:W-:Y:S01]  /*39cf0*/  IMAD.WIDE R8, R33, 0x4, R24 ;  /* 0x0000000421087825 */ /* 0x002fe200078e0218 */
[----:B------:R-:W-:-:S03]  /*39d00*/  ISETP.GE.AND P1, PT, R36, c[0x0][0x17c], PT ;  /* 0x00005f0024007a0c */ /* 0x000fc60003f26270 */
[----:B------:R-:W-:Y:S01]  /*39d10*/  IMAD.WIDE R22, R27, 0x4, R10 ;  /* 0x000000041b167825 */ /* 0x000fe200078e020a */
[----:B------:R-:W-:Y:S01]  /*39d20*/  @P6 STG.E [R20.64], R132 ;  /* 0x0000008414006986 */ /* 0x000fe2000c101908 */
[C---:B------:R-:W-:Y:S02]  /*39d30*/  ISETP.LT.AND P3, PT, R140.reuse, c[0x0][0x178], !P3 ;  /* 0x00005e008c007a0c */ /* 0x040fe40005f61270 */
[----:B------:R-:W-:Y:S01]  /*39d40*/  ISETP.LT.AND P6, PT, R141, c[0x0][0x178], !P0 ;  /* 0x00005e008d007a0c */ /* 0x000fe200047c1270 */
[----:B------:R1:W-:Y:S01]  /*39d50*/  @P4 STG.E [R8.64], R4 ;  /* 0x0000000408004986 */ /* 0x0003e2000c101908 */
[----:B------:R-:W-:Y:S02]  /*39d60*/  IADD3 R29, R27, c[0x0][0x198], RZ ;  /* 0x000066001b1d7a10 */ /* 0x000fe40007ffe0ff */
[C---:B------:R-:W-:Y:S01]  /*39d70*/  ISETP.LT.AND P0, PT, R140.reuse, c[0x0][0x178], !P0 ;  /* 0x00005e008c007a0c */ /* 0x040fe20004701270 */
[----:B------:R-:W-:Y:S01]  /*39d80*/  @P2 STG.E [R22.64], R133 ;  /* 0x0000008516002986 */ /* 0x000fe2000c101908 */
[----:B------:R-:W-:Y:S01]  /*39d90*/  ISETP.LT.AND P2, PT, R141, c[0x0][0x178], !P1 ;  /* 0x00005e008d007a0c */ /* 0x000fe20004f41270 */
[----:B----4-:R-:W-:Y:S01]  /*39da0*/  IMAD.WIDE R2, R27, 0x4, R24 ;  /* 0x000000041b027825 */ /* 0x010fe200078e0218 */
[----:B------:R-:W-:-:S02]  /*39db0*/  ISETP.LT.AND P4, PT, R140, c[0x0][0x178], !P1 ;  /* 0x00005e008c007a0c */ /* 0x000fc40004f81270 */
[C---:B------:R-:W-:Y:S01]  /*39dc0*/  IADD3 R27, R29.reuse, c[0x0][0x198], RZ ;  /* 0x000066001d1b7a10 */ /* 0x040fe20007ffe0ff */
[C---:B------:R-:W-:Y:S01]  /*39dd0*/  IMAD.WIDE R12, R29.reuse, 0x4, R10 ;  /* 0x000000041d0c7825 */ /* 0x040fe200078e020a */
[----:B------:R-:W-:Y:S03]  /*39de0*/  @P3 STG.E [R2.64], R5 ;  /* 0x0000000502003986 */ /* 0x000fe6000c101908 */
[----:B-1----:R-:W-:Y:S01]  /*39df0*/  IMAD.WIDE R8, R29, 0x4, R24 ;  /* 0x000000041d087825 */ /* 0x002fe200078e0218 */
[----:B------:R1:W-:Y:S03]  /*39e00*/  @P6 STG.E [R12.64], R46 ;  /* 0x0000002e0c006986 */ /* 0x0003e6000c101908 */
[C---:B------:R-:W-:Y:S01]  /*39e10*/  IMAD.WIDE R16, R27.reuse, 0x4, R10 ;  /* 0x000000041b107825 */ /* 0x040fe200078e020a */
[----:B------:R-:W-:Y:S01]  /*39e20*/  ISETP.GE.AND P1, PT, R34, c[0x0][0x17c], PT ;  /* 0x00005f0022007a0c */ /* 0x000fe20003f26270 */
[----:B------:R4:W-:Y:S02]  /*39e30*/  @P0 STG.E [R8.64], R14 ;  /* 0x0000000e08000986 */ /* 0x0009e4000c101908 */
[C---:B------:R-:W-:Y:S01]  /*39e40*/  IMAD.WIDE R20, R27.reuse, 0x4, R24 ;  /* 0x000000041b147825 */ /* 0x040fe200078e0218 */
[----:B------:R-:W-:Y:S01]  /*39e50*/  IADD3 R27, R27, c[0x0][0x198], RZ ;  /* 0x000066001b1b7a10 */ /* 0x000fe20007ffe0ff */
[----:B------:R-:W-:Y:S01]  /*39e60*/  @P2 STG.E [R16.64], R47 ;  /* 0x0000002f10002986 */ /* 0x000fe2000c101908 */
[----:B------:R-:W-:-:S02]  /*39e70*/  ISETP.LT.AND P6, PT, R141, c[0x0][0x178], !P5 ;  /* 0x00005e008d007a0c */ /* 0x000fc40006fc1270 */
[----:B------:R-:W-:Y:S02]  /*39e80*/  ISETP.GE.AND P3, PT, R32, c[0x0][0x17c], PT ;  /* 0x00005f0020007a0c */ /* 0x000fe40003f66270 */
[C---:B------:R-:W-:Y:S01]  /*39e90*/  ISETP.LT.AND P5, PT, R140.reuse, c[0x0][0x178], !P5 ;  /* 0x00005e008c007a0c */ /* 0x040fe20006fa1270 */
[----:B------:R3:W-:Y:S01]  /*39ea0*/  @P4 STG.E [R20.64], R15 ;  /* 0x0000000f14004986 */ /* 0x0007e2000c101908 */
[----:B------:R-:W-:Y:S02]  /*39eb0*/  ISETP.LT.AND P2, PT, R141, c[0x0][0x178], !P1 ;  /* 0x00005e008d007a0c */ /* 0x000fe40004f41270 */
[----:B------:R-:W-:Y:S02]  /*39ec0*/  ISETP.LT.AND P1, PT, R140, c[0x0][0x178], !P1 ;  /* 0x00005e008c007a0c */ /* 0x000fe40004f21270 */
[----:B-1----:R-:W-:Y:S02]  /*39ed0*/  IADD3 R13, R27, c[0x0][0x198], RZ ;  /* 0x000066001b0d7a10 */ /* 0x002fe40007ffe0ff */
[----:B------:R-:W-:Y:S01]  /*39ee0*/  ISETP.LT.AND P4, PT, R141, c[0x0][0x178], !P3 ;  /* 0x00005e008d007a0c */ /* 0x000fe20005f81270 */
[----:B------:R-:W-:Y:S01]  /*39ef0*/  IMAD.WIDE R2, R27, 0x4, R10 ;  /* 0x000000041b027825 */ /* 0x000fe200078e020a */
[----:B------:R-:W-:-:S03]  /*39f00*/  IADD3 R23, R13, c[0x0][0x198], RZ ;  /* 0x000066000d177a10 */ /* 0x000fc60007ffe0ff */
[----:B------:R-:W-:Y:S01]  /*39f10*/  IMAD.WIDE R4, R27, 0x4, R24 ;  /* 0x000000041b047825 */ /* 0x000fe200078e0218 */
[----:B------:R1:W-:Y:S03]  /*39f20*/  @P6 STG.E [R2.64], R94 ;  /* 0x0000005e02006986 */ /* 0x0003e6000c101908 */
[----:B----4-:R-:W-:Y:S01]  /*39f30*/  IMAD.WIDE R8, R13, 0x4, R10 ;  /* 0x000000040d087825 */ /* 0x010fe200078e020a */
[----:B---3--:R-:W-:-:S03]  /*39f40*/  ISETP.GE.AND P0, PT, R28, c[0x0][0x17c], PT ;  /* 0x00005f001c007a0c */ /* 0x008fc60003f06270 */
[----:B------:R-:W-:Y:S01]  /*39f50*/  IMAD.WIDE R12, R13, 0x4, R24 ;  /* 0x000000040d0c7825 */ /* 0x000fe200078e0218 */
[----:B------:R3:W-:Y:S03]  /*39f60*/  @P5 STG.E [R4.64], R30 ;  /* 0x0000001e04005986 */ /* 0x0007e6000c101908 */
[C---:B------:R-:W-:Y:S01]  /*39f70*/  IMAD.WIDE R14, R23.reuse, 0x4, R10 ;  /* 0x00000004170e7825 */ /* 0x040fe200078e020a */
[----:B------:R4:W-:Y:S01]  /*39f80*/  @P2 STG.E [R8.64], R95 ;  /* 0x0000005f08002986 */ /* 0x0009e2000c101908 */
[----:B------:R-:W-:Y:S02]  /*39f90*/  ISETP.GE.AND P6, PT, R26, c[0x0][0x17c], PT ;  /* 0x00005f001a007a0c */ /* 0x000fe40003fc6270 */
[----:B------:R-:W-:Y:S01]  /*39fa0*/  IADD3 R17, R23, c[0x0][0x198], RZ ;  /* 0x0000660017117a10 */ /* 0x000fe20007ffe0ff */
[----:B------:R1:W-:Y:S01]  /*39fb0*/  @P1 STG.E [R12.64], R31 ;  /* 0x0000001f0c001986 */ /* 0x0003e2000c101908 */
[----:B------:R-:W-:-:S03]  /*39fc0*/  ISETP.LT.AND P3, PT, R140, c[0x0][0x178], !P3 ;  /* 0x00005e008c007a0c */ /* 0x000fc60005f61270 */
[----:B------:R3:W-:Y:S01]  /*39fd0*/  @P4 STG.E [R14.64], R130 ;  /* 0x000000820e004986 */ /* 0x0007e2000c101908 */
[C---:B------:R-:W-:Y:S02]  /*39fe0*/  ISETP.LT.AND P4, PT, R141.reuse, c[0x0][0x178], !P0 ;  /* 0x00005e008d007a0c */ /* 0x040fe40004781270 */
[C---:B------:R-:W-:Y:S02]  /*39ff0*/  ISETP.LT.AND P0, PT, R140.reuse, c[0x0][0x178], !P0 ;  /* 0x00005e008c007a0c */ /* 0x040fe40004701270 */
[----:B------:R-:W-:Y:S02]  /*3a000*/  ISETP.LT.AND P2, PT, R141, c[0x0][0x178], !P6 ;  /* 0x00005e008d007a0c */ /* 0x000fe40007741270 */
[----:B------:R-:W-:Y:S02]  /*3a010*/  IADD3 R21, R17, c[0x0][0x198], RZ ;  /* 0x0000660011157a10 */ /* 0x000fe40007ffe0ff */
[----:B------:R-:W-:Y:S01]  /*3a020*/  ISETP.LT.AND P6, PT, R140, c[0x0][0x178], !P6 ;  /* 0x00005e008c007a0c */ /* 0x000fe200077c1270 */
[----:B-1----:R-:W-:Y:S01]  /*3a030*/  IMAD.WIDE R2, R23, 0x4, R24 ;  /* 0x0000000417027825 */ /* 0x002fe200078e0218 */
[----:B------:R-:W-:-:S03]  /*3a040*/  IADD3 R23, R21, c[0x0][0x198], RZ ;  /* 0x0000660015177a10 */ /* 0x000fc60007ffe0ff */
[C---:B---3--:R-:W-:Y:S01]  /*3a050*/  IMAD.WIDE R4, R17.reuse, 0x4, R10 ;  /* 0x0000000411047825 */ /* 0x048fe200078e020a */
[----:B------:R1:W-:Y:S03]  /*3a060*/  @P3 STG.E [R2.64], R18 ;  /* 0x0000001202003986 */ /* 0x0003e6000c101908 */
[----:B----4-:R-:W-:Y:S01]  /*3a070*/  IMAD.WIDE R8, R17, 0x4, R24 ;  /* 0x0000000411087825 */ /* 0x010fe200078e0218 */
[----:B------:R1:W-:Y:S03]  /*3a080*/  @P4 STG.E [R4.64], R131 ;  /* 0x0000008304004986 */ /* 0x0003e6000c101908 */
[C---:B------:R-:W-:Y:S01]  /*3a090*/  IMAD.WIDE R12, R21.reuse, 0x4, R10 ;  /* 0x00000004150c7825 */ /* 0x040fe200078e020a */
[----:B------:R1:W-:Y:S03]  /*3a0a0*/  @P0 STG.E [R8.64], R19 ;  /* 0x0000001308000986 */ /* 0x0003e6000c101908 */
[----:B------:R-:W-:Y:S01]  /*3a0b0*/  IMAD.WIDE R14, R21, 0x4, R24 ;  /* 0x00000004150e7825 */ /* 0x000fe200078e0218 */
[----:B------:R1:W-:Y:S03]  /*3a0c0*/  @P2 STG.E [R12.64], R134 ;  /* 0x000000860c002986 */ /* 0x0003e6000c101908 */
[C---:B------:R-:W-:Y:S01]  /*3a0d0*/  IMAD.WIDE R10, R23.reuse, 0x4, R10 ;  /* 0x00000004170a7825 */ /* 0x040fe200078e020a */
[----:B------:R1:W-:Y:S03]  /*3a0e0*/  @P6 STG.E [R14.64], R6 ;  /* 0x000000060e006986 */ /* 0x0003e6000c101908 */
[----:B------:R-:W-:Y:S01]  /*3a0f0*/  IMAD.WIDE R24, R23, 0x4, R24 ;  /* 0x0000000417187825 */ /* 0x000fe200078e0218 */
[----:B--2---:R-:W-:-:S04]  /*3a100*/  ISETP.GE.AND P5, PT, R0, c[0x0][0x17c], PT ;  /* 0x00005f0000007a0c */ /* 0x004fc80003fa6270 */
[----:B------:R-:W-:Y:S02]  /*3a110*/  ISETP.LT.AND P1, PT, R141, c[0x0][0x178], !P5 ;  /* 0x00005e008d007a0c */ /* 0x000fe40006f21270 */
[----:B------:R-:W-:-:S11]  /*3a120*/  ISETP.LT.AND P5, PT, R140, c[0x0][0x178], !P5 ;  /* 0x00005e008c007a0c */ /* 0x000fd60006fa1270 */
[----:B------:R1:W-:Y:S02]  /*3a130*/  @P1 STG.E [R10.64], R135 ;  /* 0x000000870a001986 */ /* 0x0003e4000c101908 */
[----:B------:R-:W-:Y:S05]  /*3a140*/  @!P5 EXIT ;  /* 0x000000000000d94d */ /* 0x000fea0003800000 */
[----:B------:R-:W-:Y:S01]  /*3a150*/  STG.E [R24.64], R7 ;  /* 0x0000000718007986 */ /* 0x000fe2000c101908 */
[----:B------:R-:W-:Y:S05]  /*3a160*/  EXIT ;  /* 0x000000000000794d */ /* 0x000fea0003800000 */
.L_x_2:
[----:B------:R-:W-:-:S00]  /*3a170*/  BRA `(.L_x_2) ;  /* 0xfffffff000007947 */ /* 0x000fc0000383ffff */
[----:B------:R-:W-:-:S00]  /*3a180*/  NOP ;  /* 0x0000000000007918 */ /* 0x000fc00000000000 */
[----:B------:R-:W-:-:S00]  /*3a190*/  NOP ;  /* 0x0000000000007918 */ /* 0x000fc00000000000 */
[----:B------:R-:W-:-:S00]  /*3a1a0*/  NOP ;  /* 0x0000000000007918 */ /* 0x000fc00000000000 */
[----:B------:R-:W-:-:S00]  /*3a1b0*/  NOP ;  /* 0x0000000000007918 */ /* 0x000fc00000000000 */
[----:B------:R-:W-:-:S00]  /*3a1c0*/  NOP ;  /* 0x0000000000007918 */ /* 0x000fc00000000000 */
[----:B------:R-:W-:-:S00]  /*3a1d0*/  NOP ;  /* 0x0000000000007918 */ /* 0x000fc00000000000 */
[----:B------:R-:W-:-:S00]  /*3a1e0*/  NOP ;  /* 0x0000000000007918 */ /* 0x000fc00000000000 */
[----:B------:R-:W-:-:S00]  /*3a1f0*/  NOP ;  /* 0x0000000000007918 */ /* 0x000fc00000000000 */
.L_x_3:


//--------------------- .nv.shared.matmul_kernel  --------------------------
	.section	.nv.shared.matmul_kernel,"aw",@nobits
	.sectionflags	@""
	.align	16
